//
// Generated by NVIDIA NVVM Compiler
//
// Compiler Build ID: CL-36424714
// Cuda compilation tools, release 13.0, V13.0.88
// Based on NVVM 20.0.0
//

.version 9.0
.target sm_100
.address_size 64

	// .globl	_Z24gemv_topk_cluster_kernelPK6__halfS1_Pi
// _ZZ24gemv_topk_cluster_kernelPK6__halfS1_PiE19center_sort_storage has been demoted
// _ZZ20MHAFlashDecodeKernelP6__halfS0_S0_S0_PiE17cluster_local_sum has been demoted
// _ZZ20MHAFlashDecodeKernelP6__halfS0_S0_S0_PiE17cluster_local_max has been demoted
// _ZZ22topk_attn_fused_kernelP6__halfPKS_S2_S2_S2_E17cluster_local_sum has been demoted
// _ZZ22topk_attn_fused_kernelP6__halfPKS_S2_S2_S2_E17cluster_local_max has been demoted
// _ZZ22topk_attn_fused_kernelP6__halfPKS_S2_S2_S2_E10kv_indices has been demoted
// _ZZ22topk_attn_fused_kernelP6__halfPKS_S2_S2_S2_E19center_sort_storage has been demoted
// _ZZ37topk_attn_block_specialization_kernelP6__halfPKS_S2_S2_S2_E10kv_indices has been demoted
// _ZZ37topk_attn_block_specialization_kernelP6__halfPKS_S2_S2_S2_E4lock has been demoted
// _ZZ37topk_attn_block_specialization_kernelP6__halfPKS_S2_S2_S2_E19center_sort_storage has been demoted
// _ZZ37topk_attn_block_specialization_kernelP6__halfPKS_S2_S2_S2_E17cluster_local_sum has been demoted
// _ZZ37topk_attn_block_specialization_kernelP6__halfPKS_S2_S2_S2_E17cluster_local_max has been demoted
.global .align 1 .b8 _ZN34_INTERNAL_4ec2c30a_4_k_cu_4bafea114cuda3std3__45__cpo5beginE[1];
.global .align 1 .b8 _ZN34_INTERNAL_4ec2c30a_4_k_cu_4bafea114cuda3std3__45__cpo3endE[1];
.global .align 1 .b8 _ZN34_INTERNAL_4ec2c30a_4_k_cu_4bafea114cuda3std3__45__cpo6cbeginE[1];
.global .align 1 .b8 _ZN34_INTERNAL_4ec2c30a_4_k_cu_4bafea114cuda3std3__45__cpo4cendE[1];
.global .align 1 .b8 _ZN34_INTERNAL_4ec2c30a_4_k_cu_4bafea114cuda3std3__45__cpo6rbeginE[1];
.global .align 1 .b8 _ZN34_INTERNAL_4ec2c30a_4_k_cu_4bafea114cuda3std3__45__cpo4rendE[1];
.global .align 1 .b8 _ZN34_INTERNAL_4ec2c30a_4_k_cu_4bafea114cuda3std3__45__cpo7crbeginE[1];
.global .align 1 .b8 _ZN34_INTERNAL_4ec2c30a_4_k_cu_4bafea114cuda3std3__45__cpo5crendE[1];
.global .align 1 .b8 _ZN34_INTERNAL_4ec2c30a_4_k_cu_4bafea114cuda3std3__436_GLOBAL__N__4ec2c30a_4_k_cu_4bafea116ignoreE[1];
.global .align 1 .b8 _ZN34_INTERNAL_4ec2c30a_4_k_cu_4bafea114cuda3std3__419piecewise_constructE[1];
.global .align 1 .b8 _ZN34_INTERNAL_4ec2c30a_4_k_cu_4bafea114cuda3std3__48in_placeE[1];
.global .align 1 .b8 _ZN34_INTERNAL_4ec2c30a_4_k_cu_4bafea114cuda3std3__420unreachable_sentinelE[1];
.global .align 1 .b8 _ZN34_INTERNAL_4ec2c30a_4_k_cu_4bafea114cuda3std6ranges3__45__cpo4swapE[1];
.global .align 1 .b8 _ZN34_INTERNAL_4ec2c30a_4_k_cu_4bafea114cuda3std6ranges3__45__cpo9iter_moveE[1];
.global .align 1 .b8 _ZN34_INTERNAL_4ec2c30a_4_k_cu_4bafea114cuda3std6ranges3__45__cpo5beginE[1];
.global .align 1 .b8 _ZN34_INTERNAL_4ec2c30a_4_k_cu_4bafea114cuda3std6ranges3__45__cpo3endE[1];
.global .align 1 .b8 _ZN34_INTERNAL_4ec2c30a_4_k_cu_4bafea114cuda3std6ranges3__45__cpo6cbeginE[1];
.global .align 1 .b8 _ZN34_INTERNAL_4ec2c30a_4_k_cu_4bafea114cuda3std6ranges3__45__cpo4cendE[1];
.global .align 1 .b8 _ZN34_INTERNAL_4ec2c30a_4_k_cu_4bafea114cuda3std6ranges3__45__cpo7advanceE[1];
.global .align 1 .b8 _ZN34_INTERNAL_4ec2c30a_4_k_cu_4bafea114cuda3std6ranges3__45__cpo9iter_swapE[1];
.global .align 1 .b8 _ZN34_INTERNAL_4ec2c30a_4_k_cu_4bafea114cuda3std6ranges3__45__cpo4nextE[1];
.global .align 1 .b8 _ZN34_INTERNAL_4ec2c30a_4_k_cu_4bafea114cuda3std6ranges3__45__cpo4prevE[1];
.global .align 1 .b8 _ZN34_INTERNAL_4ec2c30a_4_k_cu_4bafea114cuda3std6ranges3__45__cpo4dataE[1];
.global .align 1 .b8 _ZN34_INTERNAL_4ec2c30a_4_k_cu_4bafea114cuda3std6ranges3__45__cpo5cdataE[1];
.global .align 1 .b8 _ZN34_INTERNAL_4ec2c30a_4_k_cu_4bafea114cuda3std6ranges3__45__cpo4sizeE[1];
.global .align 1 .b8 _ZN34_INTERNAL_4ec2c30a_4_k_cu_4bafea114cuda3std6ranges3__45__cpo5ssizeE[1];
.global .align 1 .b8 _ZN34_INTERNAL_4ec2c30a_4_k_cu_4bafea114cuda3std6ranges3__45__cpo8distanceE[1];
.global .align 1 .b8 _ZN34_INTERNAL_4ec2c30a_4_k_cu_4bafea116thrust24THRUST_300001_SM_1000_NS6system6detail10sequential3seqE[1];
.extern .shared .align 16 .b8 shared_storage[];
.extern .shared .align 16 .b8 shmem_base[];

.visible .entry _Z24gemv_topk_cluster_kernelPK6__halfS1_Pi(
	.param .u64 .ptr .align 1 _Z24gemv_topk_cluster_kernelPK6__halfS1_Pi_param_0,
	.param .u64 .ptr .align 1 _Z24gemv_topk_cluster_kernelPK6__halfS1_Pi_param_1,
	.param .u64 .ptr .align 1 _Z24gemv_topk_cluster_kernelPK6__halfS1_Pi_param_2
)
.explicitcluster
.reqnctapercluster 5, 1, 1
{
	.reg .pred 	%p<133>;
	.reg .b16 	%rs<101>;
	.reg .b32 	%r<773>;
	.reg .b32 	%f<214>;
	.reg .b64 	%rd<62>;
	// demoted variable
	.shared .align 16 .b8 _ZZ24gemv_topk_cluster_kernelPK6__halfS1_PiE19center_sort_storage[4640];
	ld.param.u64 	%rd10, [_Z24gemv_topk_cluster_kernelPK6__halfS1_Pi_param_0];
	ld.param.u64 	%rd9, [_Z24gemv_topk_cluster_kernelPK6__halfS1_Pi_param_1];
	ld.param.u64 	%rd11, [_Z24gemv_topk_cluster_kernelPK6__halfS1_Pi_param_2];
	cvta.to.global.u64 	%rd1, %rd11;
	cvta.to.global.u64 	%rd12, %rd10;
	mov.u32 	%r1, %cluster_ctarank;
	mov.u32 	%r2, %tid.x;
	mov.u32 	%r225, %tid.y;
	mov.u32 	%r226, %tid.z;
	mov.u32 	%r3, %ntid.x;
	mov.u32 	%r227, %ntid.y;
	mad.lo.s32 	%r4, %r226, %r227, %r225;
	mad.lo.s32 	%r5, %r4, %r3, %r2;
	mov.u32 	%r228, %clusterid.x;
	mov.u32 	%r229, %clusterid.y;
	mov.u32 	%r230, %clusterid.z;
	mov.u32 	%r231, %nclusterid.x;
	mov.u32 	%r232, %nclusterid.y;
	mad.lo.s32 	%r233, %r230, %r232, %r229;
	mad.lo.s32 	%r6, %r233, %r231, %r228;
	shl.b32 	%r7, %r5, 3;
	and.b32  	%r8, %r7, 120;
	shr.u32 	%r234, %r5, 2;
	and.b32  	%r9, %r234, 1073741820;
	shl.b32 	%r235, %r6, 7;
	or.b32  	%r10, %r235, %r8;
	mul.wide.u32 	%rd13, %r10, 2;
	add.s64 	%rd14, %rd12, %rd13;
	ld.global.nc.v4.u32 	{%r14, %r13, %r12, %r11}, [%rd14];
	mul.lo.s32 	%r15, %r1, 205;
	sub.s32 	%r236, 1024, %r15;
	min.s32 	%r16, %r236, 205;
	max.s32 	%r17, %r16, 0;
	setp.gt.s32 	%p1, %r1, 4;
	add.s32 	%r237, %r17, 31;
	shr.u32 	%r238, %r237, 5;
	selp.b32 	%r18, 0, %r238, %p1;
	setp.gt.u32 	%p2, %r5, 204;
	@%p2 bra 	$L__BB0_17;
	add.s32 	%r239, %r5, %r3;
	max.u32 	%r240, %r239, 205;
	sub.s32 	%r241, %r240, %r239;
	setp.lt.u32 	%p3, %r239, 205;
	selp.u32 	%r242, 1, 0, %p3;
	selp.s32 	%r243, -1, 0, %p3;
	add.s32 	%r244, %r241, %r243;
	div.u32 	%r245, %r244, %r3;
	add.s32 	%r19, %r245, %r242;
	and.b32  	%r246, %r19, 3;
	setp.eq.s32 	%p4, %r246, 3;
	mov.u32 	%r734, %r5;
	@%p4 bra 	$L__BB0_6;
	add.s32 	%r247, %r19, 1;
	and.b32  	%r248, %r247, 3;
	add.s32 	%r727, %r5, %r15;
	shl.b32 	%r249, %r727, 2;
	mov.u32 	%r250, shared_storage;
	add.s32 	%r251, %r249, %r250;
	add.s32 	%r726, %r251, 20480;
	shl.b32 	%r22, %r3, 2;
	neg.s32 	%r725, %r248;
	add.s32 	%r252, %r4, %r248;
	mad.lo.s32 	%r734, %r3, %r252, %r2;
$L__BB0_3:
	.pragma "nounroll";
	setp.gt.s32 	%p5, %r727, 1023;
	@%p5 bra 	$L__BB0_5;
	mov.b32 	%r253, -8388609;
	st.shared.u32 	[%r726+-4096], %r253;
	st.shared.u32 	[%r726], %r727;
$L__BB0_5:
	add.s32 	%r727, %r727, %r3;
	add.s32 	%r726, %r726, %r22;
	add.s32 	%r725, %r725, 1;
	setp.ne.s32 	%p6, %r725, 0;
	@%p6 bra 	$L__BB0_3;
$L__BB0_6:
	setp.lt.u32 	%p7, %r19, 3;
	@%p7 bra 	$L__BB0_17;
	shl.b32 	%r32, %r3, 2;
	add.s32 	%r729, %r734, %r15;
	add.s32 	%r733, %r729, %r3;
	shl.b32 	%r34, %r733, 2;
	shl.b32 	%r35, %r3, 4;
	shl.b32 	%r255, %r3, 1;
	add.s32 	%r731, %r729, %r255;
	shl.b32 	%r256, %r3, 3;
	shl.b32 	%r257, %r734, 2;
	mad.lo.s32 	%r41, %r1, 820, %r257;
	add.s32 	%r38, %r41, %r256;
	mad.lo.s32 	%r730, %r3, 3, %r729;
	mad.lo.s32 	%r40, %r3, 12, %r41;
	mov.u32 	%r732, shared_storage;
$L__BB0_8:
	setp.gt.s32 	%p8, %r729, 1023;
	@%p8 bra 	$L__BB0_10;
	add.s32 	%r258, %r732, %r41;
	mov.b32 	%r259, -8388609;
	st.shared.u32 	[%r258+16384], %r259;
	st.shared.u32 	[%r258+20480], %r729;
$L__BB0_10:
	setp.gt.s32 	%p9, %r733, 1023;
	@%p9 bra 	$L__BB0_12;
	add.s32 	%r260, %r732, %r34;
	mov.b32 	%r261, -8388609;
	st.shared.u32 	[%r260+16384], %r261;
	st.shared.u32 	[%r260+20480], %r733;
$L__BB0_12:
	setp.gt.s32 	%p10, %r731, 1023;
	@%p10 bra 	$L__BB0_14;
	add.s32 	%r262, %r732, %r38;
	mov.b32 	%r263, -8388609;
	st.shared.u32 	[%r262+16384], %r263;
	st.shared.u32 	[%r262+20480], %r731;
$L__BB0_14:
	setp.gt.s32 	%p11, %r730, 1023;
	@%p11 bra 	$L__BB0_16;
	add.s32 	%r264, %r732, %r40;
	mov.b32 	%r265, -8388609;
	st.shared.u32 	[%r264+16384], %r265;
	st.shared.u32 	[%r264+20480], %r730;
$L__BB0_16:
	add.s32 	%r734, %r734, %r32;
	add.s32 	%r733, %r733, %r32;
	add.s32 	%r732, %r732, %r35;
	add.s32 	%r731, %r731, %r32;
	add.s32 	%r730, %r730, %r32;
	add.s32 	%r729, %r729, %r32;
	setp.lt.u32 	%p12, %r734, 205;
	@%p12 bra 	$L__BB0_8;
$L__BB0_17:
	setp.gt.s32 	%p13, %r1, 4;
	bar.sync 	0;
	@%p13 bra 	$L__BB0_36;
	add.s32 	%r54, %r9, %r15;
	mad.lo.s32 	%r55, %r6, 130944, %r10;
	shl.b32 	%r275, %r54, 7;
	add.s32 	%r276, %r55, %r275;
	mul.wide.u32 	%rd19, %r276, 2;
	add.s64 	%rd15, %rd9, %rd19;
	setp.gt.s32 	%p14, %r16, %r9;
	shl.b32 	%r277, %r8, 1;
	shl.b32 	%r278, %r9, 8;
	or.b32  	%r279, %r278, %r277;
	mov.u32 	%r280, shared_storage;
	add.s32 	%r266, %r280, %r279;
	selp.b32 	%r267, 16, 0, %p14;
	// begin inline asm
	cp.async.cg.shared.global [%r266], [%rd15], 16, %r267;

	// end inline asm
	add.s32 	%r281, %r9, 1;
	add.s32 	%r282, %r276, 128;
	mul.wide.u32 	%rd20, %r282, 2;
	add.s64 	%rd16, %rd9, %rd20;
	setp.gt.s32 	%p15, %r16, %r281;
	add.s32 	%r268, %r266, 256;
	selp.b32 	%r269, 16, 0, %p15;
	// begin inline asm
	cp.async.cg.shared.global [%r268], [%rd16], 16, %r269;

	// end inline asm
	add.s32 	%r283, %r9, 2;
	add.s32 	%r284, %r276, 256;
	mul.wide.u32 	%rd21, %r284, 2;
	add.s64 	%rd17, %rd9, %rd21;
	setp.gt.s32 	%p16, %r16, %r283;
	add.s32 	%r270, %r266, 512;
	selp.b32 	%r271, 16, 0, %p16;
	// begin inline asm
	cp.async.cg.shared.global [%r270], [%rd17], 16, %r271;

	// end inline asm
	add.s32 	%r285, %r9, 3;
	add.s32 	%r286, %r276, 384;
	mul.wide.u32 	%rd22, %r286, 2;
	add.s64 	%rd18, %rd9, %rd22;
	setp.gt.s32 	%p17, %r16, %r285;
	add.s32 	%r272, %r266, 768;
	selp.b32 	%r273, 16, 0, %p17;
	// begin inline asm
	cp.async.cg.shared.global [%r272], [%rd18], 16, %r273;

	// end inline asm
	// begin inline asm
	cp.async.commit_group;

	// end inline asm
	mov.b32 	{%rs1, %rs2}, %r14;
	mov.b32 	{%rs3, %rs4}, %r13;
	mov.b32 	{%rs5, %rs6}, %r12;
	mov.b32 	{%rs7, %rs8}, %r11;
	mov.b32 	%r735, 1;
$L__BB0_19:
	shl.b32 	%r295, %r735, 13;
	and.b32  	%r296, %r295, 8192;
	shl.b32 	%r297, %r735, 5;
	add.s32 	%r298, %r54, %r297;
	add.s32 	%r299, %r297, %r9;
	shl.b32 	%r300, %r298, 7;
	add.s32 	%r301, %r55, %r300;
	mul.wide.u32 	%rd27, %r301, 2;
	add.s64 	%rd23, %rd9, %rd27;
	setp.gt.s32 	%p18, %r16, %r299;
	add.s32 	%r287, %r266, %r296;
	selp.b32 	%r288, 16, 0, %p18;
	// begin inline asm
	cp.async.cg.shared.global [%r287], [%rd23], 16, %r288;

	// end inline asm
	add.s32 	%r302, %r301, 128;
	mul.wide.u32 	%rd28, %r302, 2;
	add.s64 	%rd24, %rd9, %rd28;
	add.s32 	%r303, %r299, 1;
	setp.gt.s32 	%p19, %r16, %r303;
	add.s32 	%r289, %r287, 256;
	selp.b32 	%r290, 16, 0, %p19;
	// begin inline asm
	cp.async.cg.shared.global [%r289], [%rd24], 16, %r290;

	// end inline asm
	add.s32 	%r304, %r301, 256;
	mul.wide.u32 	%rd29, %r304, 2;
	add.s64 	%rd25, %rd9, %rd29;
	add.s32 	%r305, %r299, 2;
	setp.gt.s32 	%p20, %r16, %r305;
	add.s32 	%r291, %r287, 512;
	selp.b32 	%r292, 16, 0, %p20;
	// begin inline asm
	cp.async.cg.shared.global [%r291], [%rd25], 16, %r292;

	// end inline asm
	add.s32 	%r306, %r301, 384;
	mul.wide.u32 	%rd30, %r306, 2;
	add.s64 	%rd26, %rd9, %rd30;
	add.s32 	%r307, %r299, 3;
	setp.gt.s32 	%p21, %r16, %r307;
	add.s32 	%r293, %r287, 768;
	selp.b32 	%r294, 16, 0, %p21;
	// begin inline asm
	cp.async.cg.shared.global [%r293], [%rd26], 16, %r294;

	// end inline asm
	// begin inline asm
	cp.async.commit_group;

	// end inline asm
	// begin inline asm
	cp.async.wait_group 1;

	// end inline asm
	bar.sync 	0;
	add.s32 	%r308, %r299, -32;
	xor.b32  	%r309, %r296, 8192;
	add.s32 	%r59, %r266, %r309;
	ld.shared.v4.u32 	{%r310, %r311, %r312, %r313}, [%r59];
	// begin inline asm
	{  cvt.f32.f16 %f17, %rs1;}

	// end inline asm
	mov.b32 	{%rs18, %rs20}, %r310;
	// begin inline asm
	{  cvt.f32.f16 %f18, %rs18;}

	// end inline asm
	fma.rn.f32 	%f33, %f17, %f18, 0f00000000;
	// begin inline asm
	{  cvt.f32.f16 %f19, %rs2;}

	// end inline asm
	// begin inline asm
	{  cvt.f32.f16 %f20, %rs20;}

	// end inline asm
	fma.rn.f32 	%f34, %f19, %f20, %f33;
	// begin inline asm
	{  cvt.f32.f16 %f21, %rs3;}

	// end inline asm
	mov.b32 	{%rs22, %rs24}, %r311;
	// begin inline asm
	{  cvt.f32.f16 %f22, %rs22;}

	// end inline asm
	fma.rn.f32 	%f35, %f21, %f22, %f34;
	// begin inline asm
	{  cvt.f32.f16 %f23, %rs4;}

	// end inline asm
	// begin inline asm
	{  cvt.f32.f16 %f24, %rs24;}

	// end inline asm
	fma.rn.f32 	%f36, %f23, %f24, %f35;
	// begin inline asm
	{  cvt.f32.f16 %f25, %rs5;}

	// end inline asm
	mov.b32 	{%rs26, %rs28}, %r312;
	// begin inline asm
	{  cvt.f32.f16 %f26, %rs26;}

	// end inline asm
	fma.rn.f32 	%f37, %f25, %f26, %f36;
	// begin inline asm
	{  cvt.f32.f16 %f27, %rs6;}

	// end inline asm
	// begin inline asm
	{  cvt.f32.f16 %f28, %rs28;}

	// end inline asm
	fma.rn.f32 	%f38, %f27, %f28, %f37;
	// begin inline asm
	{  cvt.f32.f16 %f29, %rs7;}

	// end inline asm
	mov.b32 	{%rs30, %rs32}, %r313;
	// begin inline asm
	{  cvt.f32.f16 %f30, %rs30;}

	// end inline asm
	fma.rn.f32 	%f39, %f29, %f30, %f38;
	// begin inline asm
	{  cvt.f32.f16 %f31, %rs8;}

	// end inline asm
	// begin inline asm
	{  cvt.f32.f16 %f32, %rs32;}

	// end inline asm
	fma.rn.f32 	%f40, %f31, %f32, %f39;
	mov.b32 	%r314, %f40;
	shfl.sync.bfly.b32	%r315|%p22, %r314, 8, 31, -1;
	mov.b32 	%f41, %r315;
	add.f32 	%f42, %f40, %f41;
	mov.b32 	%r316, %f42;
	shfl.sync.bfly.b32	%r317|%p23, %r316, 4, 31, -1;
	mov.b32 	%f43, %r317;
	add.f32 	%f44, %f42, %f43;
	mov.b32 	%r318, %f44;
	shfl.sync.bfly.b32	%r319|%p24, %r318, 2, 31, -1;
	mov.b32 	%f45, %r319;
	add.f32 	%f46, %f44, %f45;
	mov.b32 	%r320, %f46;
	shfl.sync.bfly.b32	%r321|%p25, %r320, 1, 31, -1;
	mov.b32 	%f47, %r321;
	add.f32 	%f9, %f46, %f47;
	add.s32 	%r60, %r308, %r15;
	setp.ge.u32 	%p26, %r308, %r17;
	setp.gt.s32 	%p27, %r60, 1023;
	shl.b32 	%r322, %r60, 2;
	add.s32 	%r324, %r280, %r322;
	add.s32 	%r61, %r324, 16384;
	or.pred  	%p28, %p26, %p27;
	@%p28 bra 	$L__BB0_21;
	st.shared.f32 	[%r61], %f9;
	st.shared.u32 	[%r61+4096], %r60;
$L__BB0_21:
	ld.shared.v4.u32 	{%r325, %r326, %r327, %r328}, [%r59+256];
	mov.b32 	{%rs33, %rs34}, %r325;
	// begin inline asm
	{  cvt.f32.f16 %f48, %rs33;}

	// end inline asm
	fma.rn.f32 	%f56, %f17, %f48, 0f00000000;
	// begin inline asm
	{  cvt.f32.f16 %f49, %rs34;}

	// end inline asm
	fma.rn.f32 	%f57, %f19, %f49, %f56;
	mov.b32 	{%rs35, %rs36}, %r326;
	// begin inline asm
	{  cvt.f32.f16 %f50, %rs35;}

	// end inline asm
	fma.rn.f32 	%f58, %f21, %f50, %f57;
	// begin inline asm
	{  cvt.f32.f16 %f51, %rs36;}

	// end inline asm
	fma.rn.f32 	%f59, %f23, %f51, %f58;
	mov.b32 	{%rs37, %rs38}, %r327;
	// begin inline asm
	{  cvt.f32.f16 %f52, %rs37;}

	// end inline asm
	fma.rn.f32 	%f60, %f25, %f52, %f59;
	// begin inline asm
	{  cvt.f32.f16 %f53, %rs38;}

	// end inline asm
	fma.rn.f32 	%f61, %f27, %f53, %f60;
	mov.b32 	{%rs39, %rs40}, %r328;
	// begin inline asm
	{  cvt.f32.f16 %f54, %rs39;}

	// end inline asm
	fma.rn.f32 	%f62, %f29, %f54, %f61;
	// begin inline asm
	{  cvt.f32.f16 %f55, %rs40;}

	// end inline asm
	fma.rn.f32 	%f63, %f31, %f55, %f62;
	mov.b32 	%r329, %f63;
	shfl.sync.bfly.b32	%r330|%p29, %r329, 8, 31, -1;
	mov.b32 	%f64, %r330;
	add.f32 	%f65, %f63, %f64;
	mov.b32 	%r331, %f65;
	shfl.sync.bfly.b32	%r332|%p30, %r331, 4, 31, -1;
	mov.b32 	%f66, %r332;
	add.f32 	%f67, %f65, %f66;
	mov.b32 	%r333, %f67;
	shfl.sync.bfly.b32	%r334|%p31, %r333, 2, 31, -1;
	mov.b32 	%f68, %r334;
	add.f32 	%f69, %f67, %f68;
	mov.b32 	%r335, %f69;
	shfl.sync.bfly.b32	%r336|%p32, %r335, 1, 31, -1;
	mov.b32 	%f70, %r336;
	add.f32 	%f10, %f69, %f70;
	add.s32 	%r337, %r299, -31;
	add.s32 	%r62, %r60, 1;
	setp.ge.u32 	%p33, %r337, %r17;
	setp.gt.s32 	%p34, %r62, 1023;
	or.pred  	%p35, %p33, %p34;
	@%p35 bra 	$L__BB0_23;
	st.shared.f32 	[%r61+4], %f10;
	st.shared.u32 	[%r61+4100], %r62;
$L__BB0_23:
	ld.shared.v4.u32 	{%r338, %r339, %r340, %r341}, [%r59+512];
	mov.b32 	{%rs41, %rs42}, %r338;
	// begin inline asm
	{  cvt.f32.f16 %f71, %rs41;}

	// end inline asm
	fma.rn.f32 	%f79, %f17, %f71, 0f00000000;
	// begin inline asm
	{  cvt.f32.f16 %f72, %rs42;}

	// end inline asm
	fma.rn.f32 	%f80, %f19, %f72, %f79;
	mov.b32 	{%rs43, %rs44}, %r339;
	// begin inline asm
	{  cvt.f32.f16 %f73, %rs43;}

	// end inline asm
	fma.rn.f32 	%f81, %f21, %f73, %f80;
	// begin inline asm
	{  cvt.f32.f16 %f74, %rs44;}

	// end inline asm
	fma.rn.f32 	%f82, %f23, %f74, %f81;
	mov.b32 	{%rs45, %rs46}, %r340;
	// begin inline asm
	{  cvt.f32.f16 %f75, %rs45;}

	// end inline asm
	fma.rn.f32 	%f83, %f25, %f75, %f82;
	// begin inline asm
	{  cvt.f32.f16 %f76, %rs46;}

	// end inline asm
	fma.rn.f32 	%f84, %f27, %f76, %f83;
	mov.b32 	{%rs47, %rs48}, %r341;
	// begin inline asm
	{  cvt.f32.f16 %f77, %rs47;}

	// end inline asm
	fma.rn.f32 	%f85, %f29, %f77, %f84;
	// begin inline asm
	{  cvt.f32.f16 %f78, %rs48;}

	// end inline asm
	fma.rn.f32 	%f86, %f31, %f78, %f85;
	mov.b32 	%r342, %f86;
	shfl.sync.bfly.b32	%r343|%p36, %r342, 8, 31, -1;
	mov.b32 	%f87, %r343;
	add.f32 	%f88, %f86, %f87;
	mov.b32 	%r344, %f88;
	shfl.sync.bfly.b32	%r345|%p37, %r344, 4, 31, -1;
	mov.b32 	%f89, %r345;
	add.f32 	%f90, %f88, %f89;
	mov.b32 	%r346, %f90;
	shfl.sync.bfly.b32	%r347|%p38, %r346, 2, 31, -1;
	mov.b32 	%f91, %r347;
	add.f32 	%f92, %f90, %f91;
	mov.b32 	%r348, %f92;
	shfl.sync.bfly.b32	%r349|%p39, %r348, 1, 31, -1;
	mov.b32 	%f93, %r349;
	add.f32 	%f11, %f92, %f93;
	add.s32 	%r350, %r299, -30;
	add.s32 	%r63, %r60, 2;
	setp.ge.u32 	%p40, %r350, %r17;
	setp.gt.s32 	%p41, %r63, 1023;
	or.pred  	%p42, %p40, %p41;
	@%p42 bra 	$L__BB0_25;
	st.shared.f32 	[%r61+8], %f11;
	st.shared.u32 	[%r61+4104], %r63;
$L__BB0_25:
	ld.shared.v4.u32 	{%r351, %r352, %r353, %r354}, [%r59+768];
	mov.b32 	{%rs49, %rs50}, %r351;
	// begin inline asm
	{  cvt.f32.f16 %f94, %rs49;}

	// end inline asm
	fma.rn.f32 	%f102, %f17, %f94, 0f00000000;
	// begin inline asm
	{  cvt.f32.f16 %f95, %rs50;}

	// end inline asm
	fma.rn.f32 	%f103, %f19, %f95, %f102;
	mov.b32 	{%rs51, %rs52}, %r352;
	// begin inline asm
	{  cvt.f32.f16 %f96, %rs51;}

	// end inline asm
	fma.rn.f32 	%f104, %f21, %f96, %f103;
	// begin inline asm
	{  cvt.f32.f16 %f97, %rs52;}

	// end inline asm
	fma.rn.f32 	%f105, %f23, %f97, %f104;
	mov.b32 	{%rs53, %rs54}, %r353;
	// begin inline asm
	{  cvt.f32.f16 %f98, %rs53;}

	// end inline asm
	fma.rn.f32 	%f106, %f25, %f98, %f105;
	// begin inline asm
	{  cvt.f32.f16 %f99, %rs54;}

	// end inline asm
	fma.rn.f32 	%f107, %f27, %f99, %f106;
	mov.b32 	{%rs55, %rs56}, %r354;
	// begin inline asm
	{  cvt.f32.f16 %f100, %rs55;}

	// end inline asm
	fma.rn.f32 	%f108, %f29, %f100, %f107;
	// begin inline asm
	{  cvt.f32.f16 %f101, %rs56;}

	// end inline asm
	fma.rn.f32 	%f109, %f31, %f101, %f108;
	mov.b32 	%r355, %f109;
	shfl.sync.bfly.b32	%r356|%p43, %r355, 8, 31, -1;
	mov.b32 	%f110, %r356;
	add.f32 	%f111, %f109, %f110;
	mov.b32 	%r357, %f111;
	shfl.sync.bfly.b32	%r358|%p44, %r357, 4, 31, -1;
	mov.b32 	%f112, %r358;
	add.f32 	%f113, %f111, %f112;
	mov.b32 	%r359, %f113;
	shfl.sync.bfly.b32	%r360|%p45, %r359, 2, 31, -1;
	mov.b32 	%f114, %r360;
	add.f32 	%f115, %f113, %f114;
	mov.b32 	%r361, %f115;
	shfl.sync.bfly.b32	%r362|%p46, %r361, 1, 31, -1;
	mov.b32 	%f116, %r362;
	add.f32 	%f12, %f115, %f116;
	add.s32 	%r363, %r299, -29;
	add.s32 	%r64, %r60, 3;
	setp.ge.u32 	%p47, %r363, %r17;
	setp.gt.s32 	%p48, %r64, 1023;
	or.pred  	%p49, %p47, %p48;
	@%p49 bra 	$L__BB0_27;
	st.shared.f32 	[%r61+12], %f12;
	st.shared.u32 	[%r61+4108], %r64;
$L__BB0_27:
	add.s32 	%r735, %r735, 1;
	setp.ne.s32 	%p50, %r735, %r18;
	@%p50 bra 	$L__BB0_19;
	// begin inline asm
	cp.async.wait_group 0;

	// end inline asm
	bar.sync 	0;
	add.s32 	%r364, %r18, -1;
	shl.b32 	%r365, %r364, 5;
	cvt.u16.u32 	%rs65, %r364;
	shr.u32 	%r366, %r364, 31;
	cvt.u16.u32 	%rs66, %r366;
	add.s16 	%rs67, %rs65, %rs66;
	shr.s16 	%rs68, %rs67, 1;
	mul.wide.s16 	%r367, %rs68, 2;
	sub.s32 	%r368, %r364, %r367;
	add.s32 	%r369, %r365, %r9;
	shl.b32 	%r370, %r368, 13;
	add.s32 	%r67, %r266, %r370;
	ld.shared.v4.u32 	{%r371, %r372, %r373, %r374}, [%r67];
	mov.b32 	{%rs57, %rs58}, %r371;
	// begin inline asm
	{  cvt.f32.f16 %f117, %rs57;}

	// end inline asm
	fma.rn.f32 	%f125, %f17, %f117, 0f00000000;
	// begin inline asm
	{  cvt.f32.f16 %f118, %rs58;}

	// end inline asm
	fma.rn.f32 	%f126, %f19, %f118, %f125;
	mov.b32 	{%rs59, %rs60}, %r372;
	// begin inline asm
	{  cvt.f32.f16 %f119, %rs59;}

	// end inline asm
	fma.rn.f32 	%f127, %f21, %f119, %f126;
	// begin inline asm
	{  cvt.f32.f16 %f120, %rs60;}

	// end inline asm
	fma.rn.f32 	%f128, %f23, %f120, %f127;
	mov.b32 	{%rs61, %rs62}, %r373;
	// begin inline asm
	{  cvt.f32.f16 %f121, %rs61;}

	// end inline asm
	fma.rn.f32 	%f129, %f25, %f121, %f128;
	// begin inline asm
	{  cvt.f32.f16 %f122, %rs62;}

	// end inline asm
	fma.rn.f32 	%f130, %f27, %f122, %f129;
	mov.b32 	{%rs63, %rs64}, %r374;
	// begin inline asm
	{  cvt.f32.f16 %f123, %rs63;}

	// end inline asm
	fma.rn.f32 	%f131, %f29, %f123, %f130;
	// begin inline asm
	{  cvt.f32.f16 %f124, %rs64;}

	// end inline asm
	fma.rn.f32 	%f132, %f31, %f124, %f131;
	mov.b32 	%r375, %f132;
	shfl.sync.bfly.b32	%r376|%p51, %r375, 8, 31, -1;
	mov.b32 	%f133, %r376;
	add.f32 	%f134, %f132, %f133;
	mov.b32 	%r377, %f134;
	shfl.sync.bfly.b32	%r378|%p52, %r377, 4, 31, -1;
	mov.b32 	%f135, %r378;
	add.f32 	%f136, %f134, %f135;
	mov.b32 	%r379, %f136;
	shfl.sync.bfly.b32	%r380|%p53, %r379, 2, 31, -1;
	mov.b32 	%f137, %r380;
	add.f32 	%f138, %f136, %f137;
	mov.b32 	%r381, %f138;
	shfl.sync.bfly.b32	%r382|%p54, %r381, 1, 31, -1;
	mov.b32 	%f139, %r382;
	add.f32 	%f13, %f138, %f139;
	add.s32 	%r68, %r369, %r15;
	setp.ge.s32 	%p55, %r369, %r17;
	setp.gt.s32 	%p56, %r68, 1023;
	shl.b32 	%r383, %r68, 2;
	add.s32 	%r385, %r280, %r383;
	add.s32 	%r69, %r385, 16384;
	or.pred  	%p57, %p55, %p56;
	@%p57 bra 	$L__BB0_30;
	st.shared.f32 	[%r69], %f13;
	st.shared.u32 	[%r69+4096], %r68;
$L__BB0_30:
	ld.shared.v4.u32 	{%r386, %r387, %r388, %r389}, [%r67+256];
	mov.b32 	{%rs69, %rs70}, %r386;
	// begin inline asm
	{  cvt.f32.f16 %f140, %rs69;}

	// end inline asm
	fma.rn.f32 	%f148, %f17, %f140, 0f00000000;
	// begin inline asm
	{  cvt.f32.f16 %f141, %rs70;}

	// end inline asm
	fma.rn.f32 	%f149, %f19, %f141, %f148;
	mov.b32 	{%rs71, %rs72}, %r387;
	// begin inline asm
	{  cvt.f32.f16 %f142, %rs71;}

	// end inline asm
	fma.rn.f32 	%f150, %f21, %f142, %f149;
	// begin inline asm
	{  cvt.f32.f16 %f143, %rs72;}

	// end inline asm
	fma.rn.f32 	%f151, %f23, %f143, %f150;
	mov.b32 	{%rs73, %rs74}, %r388;
	// begin inline asm
	{  cvt.f32.f16 %f144, %rs73;}

	// end inline asm
	fma.rn.f32 	%f152, %f25, %f144, %f151;
	// begin inline asm
	{  cvt.f32.f16 %f145, %rs74;}

	// end inline asm
	fma.rn.f32 	%f153, %f27, %f145, %f152;
	mov.b32 	{%rs75, %rs76}, %r389;
	// begin inline asm
	{  cvt.f32.f16 %f146, %rs75;}

	// end inline asm
	fma.rn.f32 	%f154, %f29, %f146, %f153;
	// begin inline asm
	{  cvt.f32.f16 %f147, %rs76;}

	// end inline asm
	fma.rn.f32 	%f155, %f31, %f147, %f154;
	mov.b32 	%r390, %f155;
	shfl.sync.bfly.b32	%r391|%p58, %r390, 8, 31, -1;
	mov.b32 	%f156, %r391;
	add.f32 	%f157, %f155, %f156;
	mov.b32 	%r392, %f157;
	shfl.sync.bfly.b32	%r393|%p59, %r392, 4, 31, -1;
	mov.b32 	%f158, %r393;
	add.f32 	%f159, %f157, %f158;
	mov.b32 	%r394, %f159;
	shfl.sync.bfly.b32	%r395|%p60, %r394, 2, 31, -1;
	mov.b32 	%f160, %r395;
	add.f32 	%f161, %f159, %f160;
	mov.b32 	%r396, %f161;
	shfl.sync.bfly.b32	%r397|%p61, %r396, 1, 31, -1;
	mov.b32 	%f162, %r397;
	add.f32 	%f14, %f161, %f162;
	add.s32 	%r398, %r369, 1;
	add.s32 	%r70, %r68, 1;
	setp.ge.s32 	%p62, %r398, %r17;
	setp.gt.s32 	%p63, %r70, 1023;
	or.pred  	%p64, %p62, %p63;
	@%p64 bra 	$L__BB0_32;
	st.shared.f32 	[%r69+4], %f14;
	st.shared.u32 	[%r69+4100], %r70;
$L__BB0_32:
	ld.shared.v4.u32 	{%r399, %r400, %r401, %r402}, [%r67+512];
	mov.b32 	{%rs77, %rs78}, %r399;
	// begin inline asm
	{  cvt.f32.f16 %f163, %rs77;}

	// end inline asm
	fma.rn.f32 	%f171, %f17, %f163, 0f00000000;
	// begin inline asm
	{  cvt.f32.f16 %f164, %rs78;}

	// end inline asm
	fma.rn.f32 	%f172, %f19, %f164, %f171;
	mov.b32 	{%rs79, %rs80}, %r400;
	// begin inline asm
	{  cvt.f32.f16 %f165, %rs79;}

	// end inline asm
	fma.rn.f32 	%f173, %f21, %f165, %f172;
	// begin inline asm
	{  cvt.f32.f16 %f166, %rs80;}

	// end inline asm
	fma.rn.f32 	%f174, %f23, %f166, %f173;
	mov.b32 	{%rs81, %rs82}, %r401;
	// begin inline asm
	{  cvt.f32.f16 %f167, %rs81;}

	// end inline asm
	fma.rn.f32 	%f175, %f25, %f167, %f174;
	// begin inline asm
	{  cvt.f32.f16 %f168, %rs82;}

	// end inline asm
	fma.rn.f32 	%f176, %f27, %f168, %f175;
	mov.b32 	{%rs83, %rs84}, %r402;
	// begin inline asm
	{  cvt.f32.f16 %f169, %rs83;}

	// end inline asm
	fma.rn.f32 	%f177, %f29, %f169, %f176;
	// begin inline asm
	{  cvt.f32.f16 %f170, %rs84;}

	// end inline asm
	fma.rn.f32 	%f178, %f31, %f170, %f177;
	mov.b32 	%r403, %f178;
	shfl.sync.bfly.b32	%r404|%p65, %r403, 8, 31, -1;
	mov.b32 	%f179, %r404;
	add.f32 	%f180, %f178, %f179;
	mov.b32 	%r405, %f180;
	shfl.sync.bfly.b32	%r406|%p66, %r405, 4, 31, -1;
	mov.b32 	%f181, %r406;
	add.f32 	%f182, %f180, %f181;
	mov.b32 	%r407, %f182;
	shfl.sync.bfly.b32	%r408|%p67, %r407, 2, 31, -1;
	mov.b32 	%f183, %r408;
	add.f32 	%f184, %f182, %f183;
	mov.b32 	%r409, %f184;
	shfl.sync.bfly.b32	%r410|%p68, %r409, 1, 31, -1;
	mov.b32 	%f185, %r410;
	add.f32 	%f15, %f184, %f185;
	add.s32 	%r411, %r369, 2;
	add.s32 	%r71, %r68, 2;
	setp.ge.s32 	%p69, %r411, %r17;
	setp.gt.s32 	%p70, %r71, 1023;
	or.pred  	%p71, %p69, %p70;
	@%p71 bra 	$L__BB0_34;
	st.shared.f32 	[%r69+8], %f15;
	st.shared.u32 	[%r69+4104], %r71;
$L__BB0_34:
	ld.shared.v4.u32 	{%r412, %r413, %r414, %r415}, [%r67+768];
	mov.b32 	{%rs85, %rs86}, %r412;
	// begin inline asm
	{  cvt.f32.f16 %f186, %rs85;}

	// end inline asm
	fma.rn.f32 	%f194, %f17, %f186, 0f00000000;
	// begin inline asm
	{  cvt.f32.f16 %f187, %rs86;}

	// end inline asm
	fma.rn.f32 	%f195, %f19, %f187, %f194;
	mov.b32 	{%rs87, %rs88}, %r413;
	// begin inline asm
	{  cvt.f32.f16 %f188, %rs87;}

	// end inline asm
	fma.rn.f32 	%f196, %f21, %f188, %f195;
	// begin inline asm
	{  cvt.f32.f16 %f189, %rs88;}

	// end inline asm
	fma.rn.f32 	%f197, %f23, %f189, %f196;
	mov.b32 	{%rs89, %rs90}, %r414;
	// begin inline asm
	{  cvt.f32.f16 %f190, %rs89;}

	// end inline asm
	fma.rn.f32 	%f198, %f25, %f190, %f197;
	// begin inline asm
	{  cvt.f32.f16 %f191, %rs90;}

	// end inline asm
	fma.rn.f32 	%f199, %f27, %f191, %f198;
	mov.b32 	{%rs91, %rs92}, %r415;
	// begin inline asm
	{  cvt.f32.f16 %f192, %rs91;}

	// end inline asm
	fma.rn.f32 	%f200, %f29, %f192, %f199;
	// begin inline asm
	{  cvt.f32.f16 %f193, %rs92;}

	// end inline asm
	fma.rn.f32 	%f201, %f31, %f193, %f200;
	mov.b32 	%r416, %f201;
	shfl.sync.bfly.b32	%r417|%p72, %r416, 8, 31, -1;
	mov.b32 	%f202, %r417;
	add.f32 	%f203, %f201, %f202;
	mov.b32 	%r418, %f203;
	shfl.sync.bfly.b32	%r419|%p73, %r418, 4, 31, -1;
	mov.b32 	%f204, %r419;
	add.f32 	%f205, %f203, %f204;
	mov.b32 	%r420, %f205;
	shfl.sync.bfly.b32	%r421|%p74, %r420, 2, 31, -1;
	mov.b32 	%f206, %r421;
	add.f32 	%f207, %f205, %f206;
	mov.b32 	%r422, %f207;
	shfl.sync.bfly.b32	%r423|%p75, %r422, 1, 31, -1;
	mov.b32 	%f208, %r423;
	add.f32 	%f16, %f207, %f208;
	add.s32 	%r424, %r369, 3;
	add.s32 	%r72, %r68, 3;
	setp.ge.s32 	%p76, %r424, %r17;
	setp.gt.s32 	%p77, %r72, 1023;
	or.pred  	%p78, %p76, %p77;
	@%p78 bra 	$L__BB0_36;
	st.shared.f32 	[%r69+12], %f16;
	st.shared.u32 	[%r69+4108], %r72;
$L__BB0_36:
	bar.sync 	0;
	barrier.cluster.arrive;
	barrier.cluster.wait;
	setp.eq.s32 	%p79, %r1, 0;
	@%p79 bra 	$L__BB0_54;
	setp.gt.u32 	%p80, %r5, 204;
	mov.u32 	%r743, shared_storage;
	cvt.u64.u32 	%rd31, %r743;
	cvta.shared.u64 	%rd32, %rd31;
	add.s64 	%rd33, %rd32, 16384;
	mapa.u64	%rd2, %rd33, 0;
	add.s64 	%rd34, %rd32, 20480;
	mapa.u64	%rd3, %rd34, 0;
	@%p80 bra 	$L__BB0_54;
	add.s32 	%r426, %r5, %r3;
	max.u32 	%r427, %r426, 205;
	sub.s32 	%r428, %r427, %r426;
	setp.lt.u32 	%p81, %r426, 205;
	selp.u32 	%r429, 1, 0, %p81;
	selp.s32 	%r430, -1, 0, %p81;
	add.s32 	%r431, %r428, %r430;
	div.u32 	%r432, %r431, %r3;
	add.s32 	%r73, %r432, %r429;
	and.b32  	%r433, %r73, 3;
	setp.eq.s32 	%p82, %r433, 3;
	mov.u32 	%r745, %r5;
	@%p82 bra 	$L__BB0_43;
	add.s32 	%r434, %r73, 1;
	and.b32  	%r435, %r434, 3;
	add.s32 	%r738, %r5, %r15;
	shl.b32 	%r436, %r738, 2;
	add.s32 	%r438, %r436, %r743;
	add.s32 	%r737, %r438, 20480;
	shl.b32 	%r76, %r3, 2;
	neg.s32 	%r736, %r435;
	add.s32 	%r439, %r4, %r435;
	mad.lo.s32 	%r745, %r3, %r439, %r2;
$L__BB0_40:
	.pragma "nounroll";
	setp.gt.s32 	%p83, %r738, 1023;
	@%p83 bra 	$L__BB0_42;
	mul.wide.s32 	%rd35, %r738, 4;
	ld.shared.f32 	%f209, [%r737+-4096];
	add.s64 	%rd36, %rd2, %rd35;
	st.f32 	[%rd36], %f209;
	ld.shared.u32 	%r440, [%r737];
	add.s64 	%rd37, %rd3, %rd35;
	st.u32 	[%rd37], %r440;
$L__BB0_42:
	add.s32 	%r738, %r738, %r3;
	add.s32 	%r737, %r737, %r76;
	add.s32 	%r736, %r736, 1;
	setp.ne.s32 	%p84, %r736, 0;
	@%p84 bra 	$L__BB0_40;
$L__BB0_43:
	setp.lt.u32 	%p85, %r73, 3;
	@%p85 bra 	$L__BB0_54;
	shl.b32 	%r86, %r3, 2;
	add.s32 	%r740, %r745, %r15;
	add.s32 	%r744, %r740, %r3;
	shl.b32 	%r88, %r744, 2;
	shl.b32 	%r89, %r3, 4;
	shl.b32 	%r442, %r3, 1;
	add.s32 	%r742, %r740, %r442;
	shl.b32 	%r443, %r3, 3;
	shl.b32 	%r444, %r745, 2;
	mad.lo.s32 	%r95, %r1, 820, %r444;
	add.s32 	%r92, %r95, %r443;
	mad.lo.s32 	%r741, %r3, 3, %r740;
	mad.lo.s32 	%r94, %r3, 12, %r95;
$L__BB0_45:
	setp.gt.s32 	%p86, %r740, 1023;
	@%p86 bra 	$L__BB0_47;
	mul.wide.s32 	%rd38, %r740, 4;
	add.s32 	%r445, %r743, %r95;
	ld.shared.f32 	%f210, [%r445+16384];
	add.s64 	%rd39, %rd2, %rd38;
	st.f32 	[%rd39], %f210;
	ld.shared.u32 	%r446, [%r445+20480];
	add.s64 	%rd40, %rd3, %rd38;
	st.u32 	[%rd40], %r446;
$L__BB0_47:
	setp.gt.s32 	%p87, %r744, 1023;
	@%p87 bra 	$L__BB0_49;
	mul.wide.s32 	%rd41, %r744, 4;
	add.s32 	%r447, %r743, %r88;
	ld.shared.f32 	%f211, [%r447+16384];
	add.s64 	%rd42, %rd2, %rd41;
	st.f32 	[%rd42], %f211;
	ld.shared.u32 	%r448, [%r447+20480];
	add.s64 	%rd43, %rd3, %rd41;
	st.u32 	[%rd43], %r448;
$L__BB0_49:
	setp.gt.s32 	%p88, %r742, 1023;
	@%p88 bra 	$L__BB0_51;
	mul.wide.s32 	%rd44, %r742, 4;
	add.s32 	%r449, %r743, %r92;
	ld.shared.f32 	%f212, [%r449+16384];
	add.s64 	%rd45, %rd2, %rd44;
	st.f32 	[%rd45], %f212;
	ld.shared.u32 	%r450, [%r449+20480];
	add.s64 	%rd46, %rd3, %rd44;
	st.u32 	[%rd46], %r450;
$L__BB0_51:
	setp.gt.s32 	%p89, %r741, 1023;
	@%p89 bra 	$L__BB0_53;
	mul.wide.s32 	%rd47, %r741, 4;
	add.s32 	%r451, %r743, %r94;
	ld.shared.f32 	%f213, [%r451+16384];
	add.s64 	%rd48, %rd2, %rd47;
	st.f32 	[%rd48], %f213;
	ld.shared.u32 	%r452, [%r451+20480];
	add.s64 	%rd49, %rd3, %rd47;
	st.u32 	[%rd49], %r452;
$L__BB0_53:
	add.s32 	%r745, %r745, %r86;
	add.s32 	%r744, %r744, %r86;
	add.s32 	%r743, %r743, %r89;
	add.s32 	%r742, %r742, %r86;
	add.s32 	%r741, %r741, %r86;
	add.s32 	%r740, %r740, %r86;
	setp.lt.u32 	%p90, %r745, 205;
	@%p90 bra 	$L__BB0_45;
$L__BB0_54:
	setp.ne.s32 	%p91, %r1, 0;
	barrier.cluster.arrive;
	barrier.cluster.wait;
	@%p91 bra 	$L__BB0_72;
	shl.b32 	%r458, %r7, 2;
	mov.u32 	%r459, shared_storage;
	add.s32 	%r460, %r459, %r458;
	add.s32 	%r108, %r460, 16384;
	ld.shared.v4.u32 	{%r461, %r462, %r463, %r464}, [%r460+16384];
	ld.shared.v4.u32 	{%r761, %r760, %r759, %r758}, [%r460+20480];
	ld.shared.v4.u32 	{%r465, %r466, %r467, %r468}, [%r460+16400];
	ld.shared.v4.u32 	{%r757, %r756, %r755, %r754}, [%r460+20496];
	setp.gt.s32 	%p92, %r461, -1;
	selp.b32 	%r469, -2147483648, -1, %p92;
	xor.b32  	%r753, %r469, %r461;
	setp.gt.s32 	%p93, %r462, -1;
	selp.b32 	%r470, -2147483648, -1, %p93;
	xor.b32  	%r752, %r470, %r462;
	setp.gt.s32 	%p94, %r463, -1;
	selp.b32 	%r471, -2147483648, -1, %p94;
	xor.b32  	%r751, %r471, %r463;
	setp.gt.s32 	%p95, %r464, -1;
	selp.b32 	%r472, -2147483648, -1, %p95;
	xor.b32  	%r750, %r472, %r464;
	setp.gt.s32 	%p96, %r465, -1;
	selp.b32 	%r473, -2147483648, -1, %p96;
	xor.b32  	%r749, %r473, %r465;
	setp.gt.s32 	%p97, %r466, -1;
	selp.b32 	%r474, -2147483648, -1, %p97;
	xor.b32  	%r748, %r474, %r466;
	setp.gt.s32 	%p98, %r467, -1;
	selp.b32 	%r475, -2147483648, -1, %p98;
	xor.b32  	%r747, %r475, %r467;
	setp.gt.s32 	%p99, %r468, -1;
	selp.b32 	%r476, -2147483648, -1, %p99;
	xor.b32  	%r746, %r476, %r468;
	shr.u32 	%r125, %r2, 5;
	shl.b32 	%r477, %r2, 3;
	shl.b32 	%r478, %r2, 2;
	mov.u32 	%r479, _ZZ24gemv_topk_cluster_kernelPK6__halfS1_PiE19center_sort_storage;
	add.s32 	%r126, %r479, %r478;
	mov.b32 	%r763, 0;
	mov.b32 	%r455, 4;
	// begin inline asm
	bmsk.clamp.b32 %r453, %r763, %r455;
	// end inline asm
	shl.b32 	%r480, %r2, 5;
	add.s32 	%r128, %r126, %r480;
	shr.u32 	%r481, %r477, 5;
	add.s32 	%r482, %r481, %r477;
	shl.b32 	%r483, %r482, 2;
	add.s32 	%r129, %r479, %r483;
$L__BB0_56:
	mov.b32 	%r536, 0;
	st.shared.u32 	[%r126], %r536;
	st.shared.u32 	[%r126+512], %r536;
	st.shared.u32 	[%r126+1024], %r536;
	st.shared.u32 	[%r126+1536], %r536;
	st.shared.u32 	[%r126+2048], %r536;
	st.shared.u32 	[%r126+2560], %r536;
	st.shared.u32 	[%r126+3072], %r536;
	st.shared.u32 	[%r126+3584], %r536;
	st.shared.u32 	[%r126+4096], %r536;
	setp.eq.s32 	%p100, %r753, 2147483647;
	selp.b32 	%r485, -2147483648, %r753, %p100;
	// begin inline asm
	shr.b32 %r484, %r485, %r763;
	// end inline asm
	and.b32  	%r539, %r453, %r484;
	shl.b32 	%r540, %r539, 9;
	not.b32 	%r541, %r540;
	and.b32  	%r542, %r541, 3584;
	add.s32 	%r543, %r126, %r542;
	shr.u32 	%r544, %r539, 2;
	and.b32  	%r545, %r544, 1073741822;
	sub.s32 	%r151, %r543, %r545;
	ld.shared.u16 	%rs9, [%r151+2];
	add.s16 	%rs93, %rs9, 1;
	st.shared.u16 	[%r151+2], %rs93;
	setp.eq.s32 	%p101, %r752, 2147483647;
	selp.b32 	%r488, -2147483648, %r752, %p101;
	// begin inline asm
	shr.b32 %r487, %r488, %r763;
	// end inline asm
	and.b32  	%r546, %r453, %r487;
	shl.b32 	%r547, %r546, 9;
	not.b32 	%r548, %r547;
	and.b32  	%r549, %r548, 3584;
	add.s32 	%r550, %r126, %r549;
	shr.u32 	%r551, %r546, 2;
	and.b32  	%r552, %r551, 1073741822;
	sub.s32 	%r152, %r550, %r552;
	ld.shared.u16 	%rs10, [%r152+2];
	add.s16 	%rs94, %rs10, 1;
	st.shared.u16 	[%r152+2], %rs94;
	setp.eq.s32 	%p102, %r751, 2147483647;
	selp.b32 	%r491, -2147483648, %r751, %p102;
	// begin inline asm
	shr.b32 %r490, %r491, %r763;
	// end inline asm
	and.b32  	%r553, %r453, %r490;
	shl.b32 	%r554, %r553, 9;
	not.b32 	%r555, %r554;
	and.b32  	%r556, %r555, 3584;
	add.s32 	%r557, %r126, %r556;
	shr.u32 	%r558, %r553, 2;
	and.b32  	%r559, %r558, 1073741822;
	sub.s32 	%r153, %r557, %r559;
	ld.shared.u16 	%rs11, [%r153+2];
	add.s16 	%rs95, %rs11, 1;
	st.shared.u16 	[%r153+2], %rs95;
	setp.eq.s32 	%p103, %r750, 2147483647;
	selp.b32 	%r494, -2147483648, %r750, %p103;
	// begin inline asm
	shr.b32 %r493, %r494, %r763;
	// end inline asm
	and.b32  	%r560, %r453, %r493;
	shl.b32 	%r561, %r560, 9;
	not.b32 	%r562, %r561;
	and.b32  	%r563, %r562, 3584;
	add.s32 	%r564, %r126, %r563;
	shr.u32 	%r565, %r560, 2;
	and.b32  	%r566, %r565, 1073741822;
	sub.s32 	%r154, %r564, %r566;
	ld.shared.u16 	%rs12, [%r154+2];
	add.s16 	%rs96, %rs12, 1;
	st.shared.u16 	[%r154+2], %rs96;
	setp.eq.s32 	%p104, %r749, 2147483647;
	selp.b32 	%r497, -2147483648, %r749, %p104;
	// begin inline asm
	shr.b32 %r496, %r497, %r763;
	// end inline asm
	and.b32  	%r567, %r453, %r496;
	shl.b32 	%r568, %r567, 9;
	not.b32 	%r569, %r568;
	and.b32  	%r570, %r569, 3584;
	add.s32 	%r571, %r126, %r570;
	shr.u32 	%r572, %r567, 2;
	and.b32  	%r573, %r572, 1073741822;
	sub.s32 	%r155, %r571, %r573;
	ld.shared.u16 	%rs13, [%r155+2];
	add.s16 	%rs97, %rs13, 1;
	st.shared.u16 	[%r155+2], %rs97;
	setp.eq.s32 	%p105, %r748, 2147483647;
	selp.b32 	%r500, -2147483648, %r748, %p105;
	// begin inline asm
	shr.b32 %r499, %r500, %r763;
	// end inline asm
	and.b32  	%r574, %r453, %r499;
	shl.b32 	%r575, %r574, 9;
	not.b32 	%r576, %r575;
	and.b32  	%r577, %r576, 3584;
	add.s32 	%r578, %r126, %r577;
	shr.u32 	%r579, %r574, 2;
	and.b32  	%r580, %r579, 1073741822;
	sub.s32 	%r156, %r578, %r580;
	ld.shared.u16 	%rs14, [%r156+2];
	add.s16 	%rs98, %rs14, 1;
	st.shared.u16 	[%r156+2], %rs98;
	setp.eq.s32 	%p106, %r747, 2147483647;
	selp.b32 	%r503, -2147483648, %r747, %p106;
	// begin inline asm
	shr.b32 %r502, %r503, %r763;
	// end inline asm
	and.b32  	%r581, %r453, %r502;
	shl.b32 	%r582, %r581, 9;
	not.b32 	%r583, %r582;
	and.b32  	%r584, %r583, 3584;
	add.s32 	%r585, %r126, %r584;
	shr.u32 	%r586, %r581, 2;
	and.b32  	%r587, %r586, 1073741822;
	sub.s32 	%r157, %r585, %r587;
	ld.shared.u16 	%rs15, [%r157+2];
	add.s16 	%rs99, %rs15, 1;
	st.shared.u16 	[%r157+2], %rs99;
	setp.eq.s32 	%p107, %r746, 2147483647;
	selp.b32 	%r506, -2147483648, %r746, %p107;
	// begin inline asm
	shr.b32 %r505, %r506, %r763;
	// end inline asm
	and.b32  	%r588, %r453, %r505;
	shl.b32 	%r589, %r588, 9;
	not.b32 	%r590, %r589;
	and.b32  	%r591, %r590, 3584;
	add.s32 	%r592, %r126, %r591;
	shr.u32 	%r593, %r588, 2;
	and.b32  	%r594, %r593, 1073741822;
	sub.s32 	%r158, %r592, %r594;
	ld.shared.u16 	%rs16, [%r158+2];
	add.s16 	%rs100, %rs16, 1;
	st.shared.u16 	[%r158+2], %rs100;
	bar.sync 	0;
	ld.shared.u32 	%r159, [%r128];
	ld.shared.u32 	%r595, [%r128+4];
	ld.shared.u32 	%r596, [%r128+8];
	ld.shared.u32 	%r597, [%r128+12];
	ld.shared.u32 	%r598, [%r128+16];
	ld.shared.u32 	%r599, [%r128+20];
	ld.shared.u32 	%r600, [%r128+24];
	ld.shared.u32 	%r601, [%r128+28];
	ld.shared.u32 	%r602, [%r128+32];
	add.s32 	%r160, %r595, %r159;
	add.s32 	%r161, %r596, %r160;
	add.s32 	%r162, %r597, %r161;
	add.s32 	%r163, %r598, %r162;
	add.s32 	%r164, %r599, %r163;
	add.s32 	%r165, %r600, %r164;
	add.s32 	%r166, %r601, %r165;
	add.s32 	%r513, %r602, %r166;
	// begin inline asm
	mov.u32 %r508, %laneid;
	// end inline asm
	mov.b32 	%r511, 1;
	mov.b32 	%r538, -1;
	// begin inline asm
	{  .reg .u32 r0;  .reg .pred p;  shfl.sync.up.b32 r0|p, %r513, %r511, %r536, %r538;  @p add.u32 r0, r0, %r513;  mov.u32 %r509, r0;}
	// end inline asm
	mov.b32 	%r517, 2;
	// begin inline asm
	{  .reg .u32 r0;  .reg .pred p;  shfl.sync.up.b32 r0|p, %r509, %r517, %r536, %r538;  @p add.u32 r0, r0, %r509;  mov.u32 %r515, r0;}
	// end inline asm
	mov.b32 	%r523, 4;
	// begin inline asm
	{  .reg .u32 r0;  .reg .pred p;  shfl.sync.up.b32 r0|p, %r515, %r523, %r536, %r538;  @p add.u32 r0, r0, %r515;  mov.u32 %r521, r0;}
	// end inline asm
	mov.b32 	%r529, 8;
	// begin inline asm
	{  .reg .u32 r0;  .reg .pred p;  shfl.sync.up.b32 r0|p, %r521, %r529, %r536, %r538;  @p add.u32 r0, r0, %r521;  mov.u32 %r527, r0;}
	// end inline asm
	mov.b32 	%r535, 16;
	// begin inline asm
	{  .reg .u32 r0;  .reg .pred p;  shfl.sync.up.b32 r0|p, %r527, %r535, %r536, %r538;  @p add.u32 r0, r0, %r527;  mov.u32 %r533, r0;}
	// end inline asm
	setp.ne.s32 	%p108, %r508, 31;
	@%p108 bra 	$L__BB0_58;
	shl.b32 	%r603, %r125, 2;
	mov.u32 	%r604, _ZZ24gemv_topk_cluster_kernelPK6__halfS1_PiE19center_sort_storage;
	add.s32 	%r605, %r604, %r603;
	st.shared.u32 	[%r605+4608], %r533;
$L__BB0_58:
	sub.s32 	%r606, %r533, %r513;
	setp.gt.u32 	%p109, %r2, 31;
	setp.eq.s32 	%p110, %r125, 3;
	setp.eq.s32 	%p111, %r125, 2;
	setp.eq.s32 	%p112, %r125, 1;
	bar.sync 	0;
	ld.shared.v4.u32 	{%r607, %r608, %r609, %r610}, [_ZZ24gemv_topk_cluster_kernelPK6__halfS1_PiE19center_sort_storage+4608];
	selp.b32 	%r611, %r607, %r762, %p112;
	add.s32 	%r612, %r608, %r607;
	selp.b32 	%r613, %r612, %r611, %p111;
	add.s32 	%r614, %r612, %r609;
	selp.b32 	%r762, %r614, %r613, %p110;
	add.s32 	%r171, %r614, %r610;
	setp.ne.s32 	%p113, %r508, 0;
	selp.b32 	%r615, %r606, 0, %p113;
	add.s32 	%r616, %r762, %r615;
	or.pred  	%p114, %p109, %p113;
	selp.b32 	%r764, %r616, %r606, %p109;
	@%p114 bra 	$L__BB0_60;
	shl.b32 	%r764, %r171, 16;
	st.shared.u32 	[_ZZ24gemv_topk_cluster_kernelPK6__halfS1_PiE19center_sort_storage+4628], %r764;
$L__BB0_60:
	setp.eq.s32 	%p115, %r2, 0;
	bar.sync 	0;
	mov.u32 	%r617, _ZZ24gemv_topk_cluster_kernelPK6__halfS1_PiE19center_sort_storage;
	ld.shared.u32 	%r618, [_ZZ24gemv_topk_cluster_kernelPK6__halfS1_PiE19center_sort_storage+4628];
	selp.b32 	%r619, 0, %r618, %p115;
	add.s32 	%r620, %r764, %r619;
	add.s32 	%r621, %r159, %r620;
	add.s32 	%r622, %r160, %r620;
	add.s32 	%r623, %r161, %r620;
	add.s32 	%r624, %r162, %r620;
	add.s32 	%r625, %r163, %r620;
	add.s32 	%r626, %r164, %r620;
	add.s32 	%r627, %r165, %r620;
	add.s32 	%r628, %r166, %r620;
	st.shared.u32 	[%r128], %r620;
	st.shared.u32 	[%r128+4], %r621;
	st.shared.u32 	[%r128+8], %r622;
	st.shared.u32 	[%r128+12], %r623;
	st.shared.u32 	[%r128+16], %r624;
	st.shared.u32 	[%r128+20], %r625;
	st.shared.u32 	[%r128+24], %r626;
	st.shared.u32 	[%r128+28], %r627;
	st.shared.u32 	[%r128+32], %r628;
	bar.sync 	0;
	cvt.u32.u16 	%r629, %rs9;
	ld.shared.u16 	%r630, [%r151+2];
	add.s32 	%r631, %r630, %r629;
	cvt.u32.u16 	%r632, %rs10;
	ld.shared.u16 	%r633, [%r152+2];
	add.s32 	%r634, %r633, %r632;
	cvt.u32.u16 	%r635, %rs11;
	ld.shared.u16 	%r636, [%r153+2];
	add.s32 	%r637, %r636, %r635;
	cvt.u32.u16 	%r638, %rs12;
	ld.shared.u16 	%r639, [%r154+2];
	add.s32 	%r640, %r639, %r638;
	cvt.u32.u16 	%r641, %rs13;
	ld.shared.u16 	%r642, [%r155+2];
	add.s32 	%r643, %r642, %r641;
	cvt.u32.u16 	%r644, %rs14;
	ld.shared.u16 	%r645, [%r156+2];
	add.s32 	%r646, %r645, %r644;
	cvt.u32.u16 	%r647, %rs15;
	ld.shared.u16 	%r648, [%r157+2];
	add.s32 	%r649, %r648, %r647;
	cvt.u32.u16 	%r650, %rs16;
	ld.shared.u16 	%r651, [%r158+2];
	add.s32 	%r652, %r651, %r650;
	bar.sync 	0;
	shr.u32 	%r653, %r631, 5;
	add.s32 	%r654, %r653, %r631;
	shl.b32 	%r655, %r654, 2;
	add.s32 	%r656, %r617, %r655;
	st.shared.u32 	[%r656], %r753;
	shr.u32 	%r657, %r634, 5;
	add.s32 	%r658, %r657, %r634;
	shl.b32 	%r659, %r658, 2;
	add.s32 	%r660, %r617, %r659;
	st.shared.u32 	[%r660], %r752;
	shr.u32 	%r661, %r637, 5;
	add.s32 	%r662, %r661, %r637;
	shl.b32 	%r663, %r662, 2;
	add.s32 	%r664, %r617, %r663;
	st.shared.u32 	[%r664], %r751;
	shr.u32 	%r665, %r640, 5;
	add.s32 	%r666, %r665, %r640;
	shl.b32 	%r667, %r666, 2;
	add.s32 	%r668, %r617, %r667;
	st.shared.u32 	[%r668], %r750;
	shr.u32 	%r669, %r643, 5;
	add.s32 	%r670, %r669, %r643;
	shl.b32 	%r671, %r670, 2;
	add.s32 	%r672, %r617, %r671;
	st.shared.u32 	[%r672], %r749;
	shr.u32 	%r673, %r646, 5;
	add.s32 	%r674, %r673, %r646;
	shl.b32 	%r675, %r674, 2;
	add.s32 	%r676, %r617, %r675;
	st.shared.u32 	[%r676], %r748;
	shr.u32 	%r677, %r649, 5;
	add.s32 	%r678, %r677, %r649;
	shl.b32 	%r679, %r678, 2;
	add.s32 	%r680, %r617, %r679;
	st.shared.u32 	[%r680], %r747;
	shr.u32 	%r681, %r652, 5;
	add.s32 	%r682, %r681, %r652;
	shl.b32 	%r683, %r682, 2;
	add.s32 	%r684, %r617, %r683;
	st.shared.u32 	[%r684], %r746;
	bar.sync 	0;
	shr.u32 	%r685, %r2, 2;
	shl.b32 	%r686, %r2, 3;
	add.s32 	%r687, %r685, %r686;
	shl.b32 	%r688, %r687, 2;
	add.s32 	%r689, %r617, %r688;
	ld.shared.u32 	%r753, [%r689];
	ld.shared.u32 	%r752, [%r129+4];
	ld.shared.u32 	%r751, [%r129+8];
	shr.u32 	%r690, %r686, 5;
	add.s32 	%r691, %r690, %r686;
	shl.b32 	%r692, %r691, 2;
	add.s32 	%r693, %r617, %r692;
	ld.shared.u32 	%r750, [%r693+12];
	ld.shared.u32 	%r749, [%r129+16];
	ld.shared.u32 	%r748, [%r693+20];
	ld.shared.u32 	%r747, [%r693+24];
	ld.shared.u32 	%r746, [%r129+28];
	bar.sync 	0;
	st.shared.u32 	[%r656], %r761;
	st.shared.u32 	[%r660], %r760;
	st.shared.u32 	[%r664], %r759;
	st.shared.u32 	[%r668], %r758;
	st.shared.u32 	[%r672], %r757;
	st.shared.u32 	[%r676], %r756;
	st.shared.u32 	[%r680], %r755;
	st.shared.u32 	[%r684], %r754;
	bar.sync 	0;
	ld.shared.u32 	%r761, [%r689];
	ld.shared.u32 	%r760, [%r129+4];
	ld.shared.u32 	%r759, [%r129+8];
	ld.shared.u32 	%r758, [%r693+12];
	ld.shared.u32 	%r757, [%r129+16];
	ld.shared.u32 	%r756, [%r693+20];
	ld.shared.u32 	%r755, [%r693+24];
	ld.shared.u32 	%r754, [%r129+28];
	setp.gt.u32 	%p116, %r763, 27;
	@%p116 bra 	$L__BB0_62;
	add.s32 	%r763, %r763, 4;
	bar.sync 	0;
	bra.uni 	$L__BB0_56;
$L__BB0_62:
	setp.gt.s32 	%p117, %r753, -1;
	selp.b32 	%r695, -1, -2147483648, %p117;
	xor.b32  	%r696, %r695, %r753;
	setp.gt.s32 	%p118, %r752, -1;
	selp.b32 	%r697, -1, -2147483648, %p118;
	xor.b32  	%r698, %r697, %r752;
	setp.gt.s32 	%p119, %r751, -1;
	selp.b32 	%r699, -1, -2147483648, %p119;
	xor.b32  	%r700, %r699, %r751;
	setp.gt.s32 	%p120, %r750, -1;
	selp.b32 	%r701, -1, -2147483648, %p120;
	xor.b32  	%r702, %r701, %r750;
	setp.gt.s32 	%p121, %r749, -1;
	selp.b32 	%r703, -1, -2147483648, %p121;
	xor.b32  	%r704, %r703, %r749;
	setp.gt.s32 	%p122, %r748, -1;
	selp.b32 	%r705, -1, -2147483648, %p122;
	xor.b32  	%r706, %r705, %r748;
	setp.gt.s32 	%p123, %r747, -1;
	selp.b32 	%r707, -1, -2147483648, %p123;
	xor.b32  	%r708, %r707, %r747;
	setp.gt.s32 	%p124, %r746, -1;
	selp.b32 	%r709, -1, -2147483648, %p124;
	xor.b32  	%r710, %r709, %r746;
	bar.sync 	0;
	st.shared.v4.u32 	[%r108], {%r696, %r698, %r700, %r702};
	st.shared.v4.u32 	[%r108+4096], {%r761, %r760, %r759, %r758};
	st.shared.v4.u32 	[%r108+16], {%r704, %r706, %r708, %r710};
	st.shared.v4.u32 	[%r108+4112], {%r757, %r756, %r755, %r754};
	bar.sync 	0;
	mul.lo.s32 	%r192, %r6, 12800;
	add.s32 	%r193, %r5, %r3;
	max.u32 	%r711, %r193, 128;
	sub.s32 	%r712, %r711, %r193;
	setp.lt.u32 	%p125, %r193, 128;
	selp.u32 	%r713, 1, 0, %p125;
	selp.s32 	%r714, -1, 0, %p125;
	add.s32 	%r715, %r712, %r714;
	div.u32 	%r716, %r715, %r3;
	add.s32 	%r194, %r716, %r713;
	and.b32  	%r195, %r194, 3;
	add.s32 	%r196, %r193, %r3;
	add.s32 	%r197, %r196, %r3;
	shl.b32 	%r198, %r3, 2;
	mul.wide.u32 	%rd50, %r3, 4;
	add.s64 	%rd4, %rd1, %rd50;
	mul.wide.u32 	%rd51, %r3, 8;
	add.s64 	%rd5, %rd1, %rd51;
	mul.wide.u32 	%rd52, %r3, 12;
	add.s64 	%rd6, %rd1, %rd52;
	shl.b32 	%r199, %r3, 1;
	mul.lo.s32 	%r200, %r3, 3;
	mov.b32 	%r765, 0;
	cvt.u64.u32 	%rd54, %r198;
$L__BB0_63:
	setp.gt.u32 	%p126, %r5, 127;
	@%p126 bra 	$L__BB0_71;
	setp.eq.s32 	%p127, %r195, 3;
	shl.b32 	%r717, %r765, 2;
	mov.u32 	%r718, shared_storage;
	add.s32 	%r719, %r718, %r717;
	ld.shared.u32 	%r720, [%r719+20480];
	shl.b32 	%r202, %r720, 7;
	shl.b32 	%r203, %r765, 7;
	mov.u32 	%r766, %r5;
	@%p127 bra 	$L__BB0_68;
	setp.eq.s32 	%p128, %r195, 0;
	add.s32 	%r204, %r202, %r5;
	add.s32 	%r721, %r203, %r192;
	add.s32 	%r722, %r721, %r5;
	mul.wide.s32 	%rd53, %r722, 4;
	add.s64 	%rd7, %rd1, %rd53;
	st.global.u32 	[%rd7], %r204;
	mov.u32 	%r766, %r193;
	@%p128 bra 	$L__BB0_68;
	setp.eq.s32 	%p129, %r195, 1;
	add.s32 	%r205, %r204, %r3;
	add.s64 	%rd8, %rd7, %rd54;
	st.global.u32 	[%rd8], %r205;
	mov.u32 	%r766, %r196;
	@%p129 bra 	$L__BB0_68;
	add.s32 	%r723, %r205, %r3;
	add.s64 	%rd56, %rd8, %rd54;
	st.global.u32 	[%rd56], %r723;
	mov.u32 	%r766, %r197;
$L__BB0_68:
	setp.lt.u32 	%p130, %r194, 3;
	@%p130 bra 	$L__BB0_71;
	add.s32 	%r724, %r192, %r766;
	add.s32 	%r771, %r724, %r203;
	add.s32 	%r767, %r766, %r202;
	add.s32 	%r770, %r767, %r3;
	add.s32 	%r769, %r767, %r199;
	add.s32 	%r768, %r767, %r200;
$L__BB0_70:
	mul.wide.s32 	%rd57, %r771, 4;
	add.s64 	%rd58, %rd4, %rd57;
	add.s64 	%rd59, %rd5, %rd57;
	add.s64 	%rd60, %rd6, %rd57;
	add.s64 	%rd61, %rd1, %rd57;
	st.global.u32 	[%rd61], %r767;
	st.global.u32 	[%rd58], %r770;
	st.global.u32 	[%rd59], %r769;
	st.global.u32 	[%rd60], %r768;
	add.s32 	%r766, %r766, %r198;
	add.s32 	%r771, %r771, %r198;
	add.s32 	%r770, %r770, %r198;
	add.s32 	%r769, %r769, %r198;
	add.s32 	%r768, %r768, %r198;
	add.s32 	%r767, %r767, %r198;
	setp.lt.u32 	%p131, %r766, 128;
	@%p131 bra 	$L__BB0_70;
$L__BB0_71:
	add.s32 	%r765, %r765, 1;
	setp.ne.s32 	%p132, %r765, 100;
	@%p132 bra 	$L__BB0_63;
$L__BB0_72:
	ret;

}
	// .globl	_Z20MHAFlashDecodeKernelP6__halfS0_S0_S0_Pi
.visible .entry _Z20MHAFlashDecodeKernelP6__halfS0_S0_S0_Pi(
	.param .u64 .ptr .align 1 _Z20MHAFlashDecodeKernelP6__halfS0_S0_S0_Pi_param_0,
	.param .u64 .ptr .align 1 _Z20MHAFlashDecodeKernelP6__halfS0_S0_S0_Pi_param_1,
	.param .u64 .ptr .align 1 _Z20MHAFlashDecodeKernelP6__halfS0_S0_S0_Pi_param_2,
	.param .u64 .ptr .align 1 _Z20MHAFlashDecodeKernelP6__halfS0_S0_S0_Pi_param_3,
	.param .u64 .ptr .align 1 _Z20MHAFlashDecodeKernelP6__halfS0_S0_S0_Pi_param_4
)
.explicitcluster
.reqnctapercluster 5, 1, 1
{
	.reg .pred 	%p<76>;
	.reg .b16 	%rs<227>;
	.reg .b32 	%r<401>;
	.reg .b32 	%f<905>;
	.reg .b64 	%rd<138>;
	// demoted variable
	.shared .align 4 .f32 _ZZ20MHAFlashDecodeKernelP6__halfS0_S0_S0_PiE17cluster_local_sum;
	// demoted variable
	.shared .align 4 .f32 _ZZ20MHAFlashDecodeKernelP6__halfS0_S0_S0_PiE17cluster_local_max;
	ld.param.u64 	%rd46, [_Z20MHAFlashDecodeKernelP6__halfS0_S0_S0_Pi_param_1];
	ld.param.u64 	%rd36, [_Z20MHAFlashDecodeKernelP6__halfS0_S0_S0_Pi_param_2];
	ld.param.u64 	%rd37, [_Z20MHAFlashDecodeKernelP6__halfS0_S0_S0_Pi_param_3];
	ld.param.u64 	%rd47, [_Z20MHAFlashDecodeKernelP6__halfS0_S0_S0_Pi_param_4];
	cvta.to.global.u64 	%rd1, %rd47;
	mov.u32 	%r77, %clusterid.x;
	mov.u32 	%r78, %clusterid.y;
	mov.u32 	%r79, %clusterid.z;
	mov.u32 	%r80, %nclusterid.x;
	mov.u32 	%r81, %nclusterid.y;
	mad.lo.s32 	%r82, %r79, %r81, %r78;
	mad.lo.s32 	%r83, %r82, %r80, %r77;
	and.b32  	%r84, %r83, 31;
	mov.u32 	%r1, %cluster_ctarank;
	mov.u32 	%r85, %tid.x;
	mov.u32 	%r86, %tid.y;
	mov.u32 	%r87, %tid.z;
	mov.u32 	%r88, %ntid.x;
	mov.u32 	%r89, %ntid.y;
	mad.lo.s32 	%r90, %r87, %r89, %r86;
	mad.lo.s32 	%r2, %r90, %r88, %r85;
	mov.u32 	%r91, shmem_base;
	cvt.u64.u32 	%rd48, %r91;
	cvta.shared.u64 	%rd49, %rd48;
	add.s64 	%rd50, %rd49, 127;
	and.b64  	%rd2, %rd50, -128;
	barrier.sync 	0;
	mov.f32 	%f95, 0f3F000000;
	rsqrt.approx.ftz.f32 	%f96, %f95;
	mul.f32 	%f97, %f96, %f96;
	neg.f32 	%f98, %f97;
	fma.rn.f32 	%f99, %f96, %f96, %f98;
	fma.rn.f32 	%f100, %f97, 0fBF000000, 0f3F800000;
	fma.rn.f32 	%f101, %f99, 0fBF000000, %f100;
	fma.rn.f32 	%f102, %f101, 0f3EC00000, 0f3F000000;
	mul.f32 	%f103, %f96, %f101;
	fma.rn.f32 	%f104, %f102, %f103, %f96;
	mov.b32 	%r92, %f104;
	add.s32 	%r93, %r92, -33554432;
	mov.b32 	%f105, %r93;
	mul.f32 	%f1, %f105, 0f3FB8AA3B;
	shl.b32 	%r3, %r2, 3;
	and.b32  	%r4, %r3, 120;
	shr.u32 	%r94, %r2, 2;
	and.b32  	%r95, %r94, 1073741816;
	and.b32  	%r96, %r94, 4;
	or.b32  	%r97, %r95, %r96;
	shl.b32 	%r98, %r83, 7;
	and.b32  	%r5, %r98, 3968;
	cvta.to.global.u64 	%rd51, %rd46;
	or.b32  	%r6, %r5, %r4;
	mul.wide.u32 	%rd52, %r6, 2;
	add.s64 	%rd53, %rd51, %rd52;
	ld.global.v4.u32 	{%r99, %r100, %r101, %r102}, [%rd53];
	barrier.sync 	0;
	mul.lo.s32 	%r103, %r1, 2560;
	mad.lo.s32 	%r104, %r84, 12800, %r103;
	add.s32 	%r386, %r104, %r97;
	cvta.to.shared.u64 	%rd54, %rd2;
	cvt.u32.u64 	%r7, %rd54;
	shl.b32 	%r8, %r97, 7;
	or.b32  	%r9, %r8, %r4;
	mul.wide.u32 	%rd55, %r386, 4;
	add.s64 	%rd56, %rd1, %rd55;
	ld.global.u32 	%r105, [%rd56];
	shl.b32 	%r106, %r105, 12;
	or.b32  	%r107, %r6, %r106;
	mul.wide.u32 	%rd57, %r107, 2;
	add.s64 	%rd38, %rd36, %rd57;
	shl.b32 	%r108, %r9, 1;
	add.s32 	%r60, %r7, %r108;
	mov.b32 	%r75, 16;
	// begin inline asm
	cp.async.cg.shared.global [%r60], [%rd38], 16, %r75;

	// end inline asm
	ld.global.u32 	%r109, [%rd56+4];
	shl.b32 	%r110, %r109, 12;
	or.b32  	%r111, %r6, %r110;
	mul.wide.u32 	%rd58, %r111, 2;
	add.s64 	%rd39, %rd36, %rd58;
	add.s32 	%r62, %r60, 256;
	// begin inline asm
	cp.async.cg.shared.global [%r62], [%rd39], 16, %r75;

	// end inline asm
	ld.global.u32 	%r112, [%rd56+8];
	shl.b32 	%r113, %r112, 12;
	or.b32  	%r114, %r6, %r113;
	mul.wide.u32 	%rd59, %r114, 2;
	add.s64 	%rd40, %rd36, %rd59;
	add.s32 	%r64, %r60, 512;
	// begin inline asm
	cp.async.cg.shared.global [%r64], [%rd40], 16, %r75;

	// end inline asm
	ld.global.u32 	%r115, [%rd56+12];
	shl.b32 	%r116, %r115, 12;
	or.b32  	%r117, %r6, %r116;
	mul.wide.u32 	%rd60, %r117, 2;
	add.s64 	%rd41, %rd36, %rd60;
	add.s32 	%r66, %r60, 768;
	// begin inline asm
	cp.async.cg.shared.global [%r66], [%rd41], 16, %r75;

	// end inline asm
	// begin inline asm
	cp.async.commit_group;

	// end inline asm
	ld.global.u32 	%r118, [%rd56];
	shl.b32 	%r119, %r118, 12;
	or.b32  	%r120, %r6, %r119;
	mul.wide.u32 	%rd61, %r120, 2;
	add.s64 	%rd42, %rd37, %rd61;
	add.s32 	%r68, %r60, 8192;
	// begin inline asm
	cp.async.cg.shared.global [%r68], [%rd42], 16, %r75;

	// end inline asm
	ld.global.u32 	%r121, [%rd56+4];
	shl.b32 	%r122, %r121, 12;
	or.b32  	%r123, %r6, %r122;
	mul.wide.u32 	%rd62, %r123, 2;
	add.s64 	%rd43, %rd37, %rd62;
	add.s32 	%r70, %r60, 8448;
	// begin inline asm
	cp.async.cg.shared.global [%r70], [%rd43], 16, %r75;

	// end inline asm
	ld.global.u32 	%r124, [%rd56+8];
	shl.b32 	%r125, %r124, 12;
	or.b32  	%r126, %r6, %r125;
	mul.wide.u32 	%rd63, %r126, 2;
	add.s64 	%rd44, %rd37, %rd63;
	add.s32 	%r72, %r60, 8704;
	// begin inline asm
	cp.async.cg.shared.global [%r72], [%rd44], 16, %r75;

	// end inline asm
	ld.global.u32 	%r127, [%rd56+12];
	shl.b32 	%r128, %r127, 12;
	or.b32  	%r129, %r6, %r128;
	mul.wide.u32 	%rd64, %r129, 2;
	add.s64 	%rd45, %rd37, %rd64;
	add.s32 	%r74, %r60, 8960;
	// begin inline asm
	cp.async.cg.shared.global [%r74], [%rd45], 16, %r75;

	// end inline asm
	// begin inline asm
	cp.async.commit_group;

	// end inline asm
	add.s32 	%r10, %r97, %r103;
	mov.b32 	{%rs1, %rs2}, %r99;
	mov.b32 	{%rs3, %rs4}, %r100;
	mov.b32 	{%rs5, %rs6}, %r101;
	mov.b32 	{%rs7, %rs8}, %r102;
	add.s32 	%r130, %r103, %r95;
	or.b32  	%r131, %r130, %r96;
	add.s32 	%r387, %r131, 32;
	mov.b32 	%r388, 1;
	mov.f32 	%f888, 0fFF800000;
	mov.f32 	%f879, 0f00000000;
	mov.f32 	%f880, %f879;
	mov.f32 	%f881, %f879;
	mov.f32 	%f882, %f879;
	mov.f32 	%f883, %f879;
	mov.f32 	%f884, %f879;
	mov.f32 	%f885, %f879;
	mov.f32 	%f886, %f879;
	mov.f32 	%f892, %f879;
$L__BB1_1:
	shl.b32 	%r140, %r388, 13;
	and.b32  	%r141, %r140, 8192;
	or.b32  	%r142, %r141, %r4;
	add.s32 	%r386, %r386, 32;
	add.s32 	%r143, %r142, %r8;
	mul.wide.u32 	%rd69, %r386, 4;
	add.s64 	%rd3, %rd1, %rd69;
	ld.global.u32 	%r144, [%rd3];
	shl.b32 	%r145, %r144, 12;
	or.b32  	%r146, %r6, %r145;
	mul.wide.u32 	%rd70, %r146, 2;
	add.s64 	%rd65, %rd36, %rd70;
	shl.b32 	%r147, %r143, 1;
	add.s32 	%r132, %r7, %r147;
	mov.b32 	%r139, 16;
	// begin inline asm
	cp.async.cg.shared.global [%r132], [%rd65], 16, %r139;

	// end inline asm
	ld.global.u32 	%r148, [%rd3+4];
	shl.b32 	%r149, %r148, 12;
	or.b32  	%r150, %r6, %r149;
	mul.wide.u32 	%rd71, %r150, 2;
	add.s64 	%rd66, %rd36, %rd71;
	add.s32 	%r134, %r132, 256;
	// begin inline asm
	cp.async.cg.shared.global [%r134], [%rd66], 16, %r139;

	// end inline asm
	ld.global.u32 	%r151, [%rd3+8];
	shl.b32 	%r152, %r151, 12;
	or.b32  	%r153, %r6, %r152;
	mul.wide.u32 	%rd72, %r153, 2;
	add.s64 	%rd67, %rd36, %rd72;
	add.s32 	%r136, %r132, 512;
	// begin inline asm
	cp.async.cg.shared.global [%r136], [%rd67], 16, %r139;

	// end inline asm
	ld.global.u32 	%r154, [%rd3+12];
	shl.b32 	%r155, %r154, 12;
	or.b32  	%r156, %r6, %r155;
	mul.wide.u32 	%rd73, %r156, 2;
	add.s64 	%rd68, %rd36, %rd73;
	add.s32 	%r138, %r132, 768;
	// begin inline asm
	cp.async.cg.shared.global [%r138], [%rd68], 16, %r139;

	// end inline asm
	// begin inline asm
	cp.async.commit_group;

	// end inline asm
	// begin inline asm
	cp.async.wait_group 2;

	// end inline asm
	barrier.sync 	0;
	xor.b32  	%r157, %r141, 8192;
	or.b32  	%r158, %r157, %r4;
	add.s32 	%r159, %r9, %r157;
	mul.wide.u32 	%rd74, %r159, 2;
	add.s64 	%rd75, %rd2, %rd74;
	ld.v4.u32 	{%r160, %r161, %r162, %r163}, [%rd75];
	// begin inline asm
	{  cvt.f32.f16 %f106, %rs1;}

	// end inline asm
	mov.b32 	{%rs10, %rs12}, %r160;
	// begin inline asm
	{  cvt.f32.f16 %f107, %rs10;}

	// end inline asm
	fma.rn.f32 	%f148, %f106, %f107, 0f00000000;
	// begin inline asm
	{  cvt.f32.f16 %f108, %rs2;}

	// end inline asm
	// begin inline asm
	{  cvt.f32.f16 %f109, %rs12;}

	// end inline asm
	fma.rn.f32 	%f149, %f108, %f109, %f148;
	// begin inline asm
	{  cvt.f32.f16 %f110, %rs3;}

	// end inline asm
	mov.b32 	{%rs14, %rs16}, %r161;
	// begin inline asm
	{  cvt.f32.f16 %f111, %rs14;}

	// end inline asm
	fma.rn.f32 	%f150, %f110, %f111, %f149;
	// begin inline asm
	{  cvt.f32.f16 %f112, %rs4;}

	// end inline asm
	// begin inline asm
	{  cvt.f32.f16 %f113, %rs16;}

	// end inline asm
	fma.rn.f32 	%f151, %f112, %f113, %f150;
	// begin inline asm
	{  cvt.f32.f16 %f114, %rs5;}

	// end inline asm
	mov.b32 	{%rs18, %rs20}, %r162;
	// begin inline asm
	{  cvt.f32.f16 %f115, %rs18;}

	// end inline asm
	fma.rn.f32 	%f152, %f114, %f115, %f151;
	// begin inline asm
	{  cvt.f32.f16 %f116, %rs6;}

	// end inline asm
	// begin inline asm
	{  cvt.f32.f16 %f117, %rs20;}

	// end inline asm
	fma.rn.f32 	%f153, %f116, %f117, %f152;
	// begin inline asm
	{  cvt.f32.f16 %f118, %rs7;}

	// end inline asm
	mov.b32 	{%rs22, %rs24}, %r163;
	// begin inline asm
	{  cvt.f32.f16 %f119, %rs22;}

	// end inline asm
	fma.rn.f32 	%f154, %f118, %f119, %f153;
	// begin inline asm
	{  cvt.f32.f16 %f120, %rs8;}

	// end inline asm
	// begin inline asm
	{  cvt.f32.f16 %f121, %rs24;}

	// end inline asm
	fma.rn.f32 	%f155, %f120, %f121, %f154;
	mov.b32 	%r164, %f155;
	shfl.sync.bfly.b32	%r165|%p1, %r164, 8, 31, -1;
	mov.b32 	%f156, %r165;
	add.f32 	%f157, %f155, %f156;
	mov.b32 	%r166, %f157;
	shfl.sync.bfly.b32	%r167|%p2, %r166, 4, 31, -1;
	mov.b32 	%f158, %r167;
	add.f32 	%f159, %f157, %f158;
	mov.b32 	%r168, %f159;
	shfl.sync.bfly.b32	%r169|%p3, %r168, 2, 31, -1;
	mov.b32 	%f160, %r169;
	add.f32 	%f161, %f159, %f160;
	mov.b32 	%r170, %f161;
	shfl.sync.bfly.b32	%r171|%p4, %r170, 1, 31, -1;
	mov.b32 	%f162, %r171;
	add.f32 	%f163, %f161, %f162;
	mul.f32 	%f889, %f1, %f163;
	max.f32 	%f164, %f888, %f889;
	add.s32 	%r172, %r158, %r8;
	mul.wide.u32 	%rd76, %r172, 2;
	add.s64 	%rd4, %rd2, %rd76;
	ld.v4.u32 	{%r173, %r174, %r175, %r176}, [%rd4+256];
	mov.b32 	{%rs25, %rs26}, %r173;
	// begin inline asm
	{  cvt.f32.f16 %f122, %rs25;}

	// end inline asm
	fma.rn.f32 	%f165, %f106, %f122, 0f00000000;
	// begin inline asm
	{  cvt.f32.f16 %f123, %rs26;}

	// end inline asm
	fma.rn.f32 	%f166, %f108, %f123, %f165;
	mov.b32 	{%rs27, %rs28}, %r174;
	// begin inline asm
	{  cvt.f32.f16 %f124, %rs27;}

	// end inline asm
	fma.rn.f32 	%f167, %f110, %f124, %f166;
	// begin inline asm
	{  cvt.f32.f16 %f125, %rs28;}

	// end inline asm
	fma.rn.f32 	%f168, %f112, %f125, %f167;
	mov.b32 	{%rs29, %rs30}, %r175;
	// begin inline asm
	{  cvt.f32.f16 %f126, %rs29;}

	// end inline asm
	fma.rn.f32 	%f169, %f114, %f126, %f168;
	// begin inline asm
	{  cvt.f32.f16 %f127, %rs30;}

	// end inline asm
	fma.rn.f32 	%f170, %f116, %f127, %f169;
	mov.b32 	{%rs31, %rs32}, %r176;
	// begin inline asm
	{  cvt.f32.f16 %f128, %rs31;}

	// end inline asm
	fma.rn.f32 	%f171, %f118, %f128, %f170;
	// begin inline asm
	{  cvt.f32.f16 %f129, %rs32;}

	// end inline asm
	fma.rn.f32 	%f172, %f120, %f129, %f171;
	mov.b32 	%r177, %f172;
	shfl.sync.bfly.b32	%r178|%p5, %r177, 8, 31, -1;
	mov.b32 	%f173, %r178;
	add.f32 	%f174, %f172, %f173;
	mov.b32 	%r179, %f174;
	shfl.sync.bfly.b32	%r180|%p6, %r179, 4, 31, -1;
	mov.b32 	%f175, %r180;
	add.f32 	%f176, %f174, %f175;
	mov.b32 	%r181, %f176;
	shfl.sync.bfly.b32	%r182|%p7, %r181, 2, 31, -1;
	mov.b32 	%f177, %r182;
	add.f32 	%f178, %f176, %f177;
	mov.b32 	%r183, %f178;
	shfl.sync.bfly.b32	%r184|%p8, %r183, 1, 31, -1;
	mov.b32 	%f179, %r184;
	add.f32 	%f180, %f178, %f179;
	mul.f32 	%f891, %f1, %f180;
	max.f32 	%f181, %f164, %f891;
	ld.v4.u32 	{%r185, %r186, %r187, %r188}, [%rd4+512];
	mov.b32 	{%rs33, %rs34}, %r185;
	// begin inline asm
	{  cvt.f32.f16 %f130, %rs33;}

	// end inline asm
	fma.rn.f32 	%f182, %f106, %f130, 0f00000000;
	// begin inline asm
	{  cvt.f32.f16 %f131, %rs34;}

	// end inline asm
	fma.rn.f32 	%f183, %f108, %f131, %f182;
	mov.b32 	{%rs35, %rs36}, %r186;
	// begin inline asm
	{  cvt.f32.f16 %f132, %rs35;}

	// end inline asm
	fma.rn.f32 	%f184, %f110, %f132, %f183;
	// begin inline asm
	{  cvt.f32.f16 %f133, %rs36;}

	// end inline asm
	fma.rn.f32 	%f185, %f112, %f133, %f184;
	mov.b32 	{%rs37, %rs38}, %r187;
	// begin inline asm
	{  cvt.f32.f16 %f134, %rs37;}

	// end inline asm
	fma.rn.f32 	%f186, %f114, %f134, %f185;
	// begin inline asm
	{  cvt.f32.f16 %f135, %rs38;}

	// end inline asm
	fma.rn.f32 	%f187, %f116, %f135, %f186;
	mov.b32 	{%rs39, %rs40}, %r188;
	// begin inline asm
	{  cvt.f32.f16 %f136, %rs39;}

	// end inline asm
	fma.rn.f32 	%f188, %f118, %f136, %f187;
	// begin inline asm
	{  cvt.f32.f16 %f137, %rs40;}

	// end inline asm
	fma.rn.f32 	%f189, %f120, %f137, %f188;
	mov.b32 	%r189, %f189;
	shfl.sync.bfly.b32	%r190|%p9, %r189, 8, 31, -1;
	mov.b32 	%f190, %r190;
	add.f32 	%f191, %f189, %f190;
	mov.b32 	%r191, %f191;
	shfl.sync.bfly.b32	%r192|%p10, %r191, 4, 31, -1;
	mov.b32 	%f192, %r192;
	add.f32 	%f193, %f191, %f192;
	mov.b32 	%r193, %f193;
	shfl.sync.bfly.b32	%r194|%p11, %r193, 2, 31, -1;
	mov.b32 	%f194, %r194;
	add.f32 	%f195, %f193, %f194;
	mov.b32 	%r195, %f195;
	shfl.sync.bfly.b32	%r196|%p12, %r195, 1, 31, -1;
	mov.b32 	%f196, %r196;
	add.f32 	%f197, %f195, %f196;
	mul.f32 	%f893, %f1, %f197;
	max.f32 	%f198, %f181, %f893;
	ld.v4.u32 	{%r197, %r198, %r199, %r200}, [%rd4+768];
	mov.b32 	{%rs41, %rs42}, %r197;
	// begin inline asm
	{  cvt.f32.f16 %f138, %rs41;}

	// end inline asm
	fma.rn.f32 	%f199, %f106, %f138, 0f00000000;
	// begin inline asm
	{  cvt.f32.f16 %f139, %rs42;}

	// end inline asm
	fma.rn.f32 	%f200, %f108, %f139, %f199;
	mov.b32 	{%rs43, %rs44}, %r198;
	// begin inline asm
	{  cvt.f32.f16 %f140, %rs43;}

	// end inline asm
	fma.rn.f32 	%f201, %f110, %f140, %f200;
	// begin inline asm
	{  cvt.f32.f16 %f141, %rs44;}

	// end inline asm
	fma.rn.f32 	%f202, %f112, %f141, %f201;
	mov.b32 	{%rs45, %rs46}, %r199;
	// begin inline asm
	{  cvt.f32.f16 %f142, %rs45;}

	// end inline asm
	fma.rn.f32 	%f203, %f114, %f142, %f202;
	// begin inline asm
	{  cvt.f32.f16 %f143, %rs46;}

	// end inline asm
	fma.rn.f32 	%f204, %f116, %f143, %f203;
	mov.b32 	{%rs47, %rs48}, %r200;
	// begin inline asm
	{  cvt.f32.f16 %f144, %rs47;}

	// end inline asm
	fma.rn.f32 	%f205, %f118, %f144, %f204;
	// begin inline asm
	{  cvt.f32.f16 %f145, %rs48;}

	// end inline asm
	fma.rn.f32 	%f206, %f120, %f145, %f205;
	mov.b32 	%r201, %f206;
	shfl.sync.bfly.b32	%r202|%p13, %r201, 8, 31, -1;
	mov.b32 	%f207, %r202;
	add.f32 	%f208, %f206, %f207;
	mov.b32 	%r203, %f208;
	shfl.sync.bfly.b32	%r204|%p14, %r203, 4, 31, -1;
	mov.b32 	%f209, %r204;
	add.f32 	%f210, %f208, %f209;
	mov.b32 	%r205, %f210;
	shfl.sync.bfly.b32	%r206|%p15, %r205, 2, 31, -1;
	mov.b32 	%f211, %r206;
	add.f32 	%f212, %f210, %f211;
	mov.b32 	%r207, %f212;
	shfl.sync.bfly.b32	%r208|%p16, %r207, 1, 31, -1;
	mov.b32 	%f213, %r208;
	add.f32 	%f214, %f212, %f213;
	mul.f32 	%f895, %f1, %f214;
	max.f32 	%f24, %f198, %f895;
	sub.f32 	%f147, %f888, %f24;
	// begin inline asm
	ex2.approx.ftz.f32 %f146, %f147;
	// end inline asm
	mul.f32 	%f892, %f892, %f146;
	add.s32 	%r18, %r387, -32;
	setp.gt.u32 	%p17, %r18, 12799;
	@%p17 bra 	$L__BB1_3;
	sub.f32 	%f216, %f889, %f24;
	// begin inline asm
	ex2.approx.ftz.f32 %f889, %f216;
	// end inline asm
	add.f32 	%f892, %f892, %f889;
$L__BB1_3:
	setp.gt.u32 	%p18, %r18, 12798;
	@%p18 bra 	$L__BB1_5;
	sub.f32 	%f218, %f891, %f24;
	// begin inline asm
	ex2.approx.ftz.f32 %f891, %f218;
	// end inline asm
	add.f32 	%f892, %f892, %f891;
$L__BB1_5:
	setp.gt.u32 	%p19, %r18, 12797;
	@%p19 bra 	$L__BB1_7;
	sub.f32 	%f220, %f893, %f24;
	// begin inline asm
	ex2.approx.ftz.f32 %f893, %f220;
	// end inline asm
	add.f32 	%f892, %f892, %f893;
$L__BB1_7:
	setp.gt.u32 	%p20, %r18, 12796;
	@%p20 bra 	$L__BB1_9;
	sub.f32 	%f222, %f895, %f24;
	// begin inline asm
	ex2.approx.ftz.f32 %f895, %f222;
	// end inline asm
	add.f32 	%f892, %f892, %f895;
$L__BB1_9:
	ld.global.u32 	%r217, [%rd3];
	shl.b32 	%r218, %r217, 12;
	or.b32  	%r219, %r6, %r218;
	mul.wide.u32 	%rd81, %r219, 2;
	add.s64 	%rd77, %rd37, %rd81;
	add.s32 	%r209, %r132, 8192;
	mov.b32 	%r216, 16;
	// begin inline asm
	cp.async.cg.shared.global [%r209], [%rd77], 16, %r216;

	// end inline asm
	ld.global.u32 	%r220, [%rd3+4];
	shl.b32 	%r221, %r220, 12;
	or.b32  	%r222, %r6, %r221;
	mul.wide.u32 	%rd82, %r222, 2;
	add.s64 	%rd78, %rd37, %rd82;
	add.s32 	%r211, %r132, 8448;
	// begin inline asm
	cp.async.cg.shared.global [%r211], [%rd78], 16, %r216;

	// end inline asm
	ld.global.u32 	%r223, [%rd3+8];
	shl.b32 	%r224, %r223, 12;
	or.b32  	%r225, %r6, %r224;
	mul.wide.u32 	%rd83, %r225, 2;
	add.s64 	%rd79, %rd37, %rd83;
	add.s32 	%r213, %r132, 8704;
	// begin inline asm
	cp.async.cg.shared.global [%r213], [%rd79], 16, %r216;

	// end inline asm
	ld.global.u32 	%r226, [%rd3+12];
	shl.b32 	%r227, %r226, 12;
	or.b32  	%r228, %r6, %r227;
	mul.wide.u32 	%rd84, %r228, 2;
	add.s64 	%rd80, %rd37, %rd84;
	add.s32 	%r215, %r132, 8960;
	// begin inline asm
	cp.async.cg.shared.global [%r215], [%rd80], 16, %r216;

	// end inline asm
	// begin inline asm
	cp.async.commit_group;

	// end inline asm
	// begin inline asm
	cp.async.wait_group 2;

	// end inline asm
	barrier.sync 	0;
	ld.v4.u32 	{%r229, %r230, %r231, %r232}, [%rd4+8192];
	mov.b32 	{%rs49, %rs50}, %r229;
	// begin inline asm
	{  cvt.f32.f16 %f223, %rs49;}

	// end inline asm
	mul.f32 	%f255, %f889, %f223;
	fma.rn.f32 	%f256, %f146, %f886, %f255;
	// begin inline asm
	{  cvt.f32.f16 %f224, %rs50;}

	// end inline asm
	mul.f32 	%f257, %f889, %f224;
	fma.rn.f32 	%f258, %f146, %f885, %f257;
	mov.b32 	{%rs51, %rs52}, %r230;
	// begin inline asm
	{  cvt.f32.f16 %f225, %rs51;}

	// end inline asm
	mul.f32 	%f259, %f889, %f225;
	fma.rn.f32 	%f260, %f146, %f884, %f259;
	// begin inline asm
	{  cvt.f32.f16 %f226, %rs52;}

	// end inline asm
	mul.f32 	%f261, %f889, %f226;
	fma.rn.f32 	%f262, %f146, %f883, %f261;
	mov.b32 	{%rs53, %rs54}, %r231;
	// begin inline asm
	{  cvt.f32.f16 %f227, %rs53;}

	// end inline asm
	mul.f32 	%f263, %f889, %f227;
	fma.rn.f32 	%f264, %f146, %f882, %f263;
	// begin inline asm
	{  cvt.f32.f16 %f228, %rs54;}

	// end inline asm
	mul.f32 	%f265, %f889, %f228;
	fma.rn.f32 	%f266, %f146, %f881, %f265;
	mov.b32 	{%rs55, %rs56}, %r232;
	// begin inline asm
	{  cvt.f32.f16 %f229, %rs55;}

	// end inline asm
	mul.f32 	%f267, %f889, %f229;
	fma.rn.f32 	%f268, %f146, %f880, %f267;
	// begin inline asm
	{  cvt.f32.f16 %f230, %rs56;}

	// end inline asm
	mul.f32 	%f269, %f889, %f230;
	fma.rn.f32 	%f270, %f146, %f879, %f269;
	ld.v4.u32 	{%r233, %r234, %r235, %r236}, [%rd4+8448];
	mov.b32 	{%rs57, %rs58}, %r233;
	// begin inline asm
	{  cvt.f32.f16 %f231, %rs57;}

	// end inline asm
	fma.rn.f32 	%f271, %f891, %f231, %f256;
	// begin inline asm
	{  cvt.f32.f16 %f232, %rs58;}

	// end inline asm
	fma.rn.f32 	%f272, %f891, %f232, %f258;
	mov.b32 	{%rs59, %rs60}, %r234;
	// begin inline asm
	{  cvt.f32.f16 %f233, %rs59;}

	// end inline asm
	fma.rn.f32 	%f273, %f891, %f233, %f260;
	// begin inline asm
	{  cvt.f32.f16 %f234, %rs60;}

	// end inline asm
	fma.rn.f32 	%f274, %f891, %f234, %f262;
	mov.b32 	{%rs61, %rs62}, %r235;
	// begin inline asm
	{  cvt.f32.f16 %f235, %rs61;}

	// end inline asm
	fma.rn.f32 	%f275, %f891, %f235, %f264;
	// begin inline asm
	{  cvt.f32.f16 %f236, %rs62;}

	// end inline asm
	fma.rn.f32 	%f276, %f891, %f236, %f266;
	mov.b32 	{%rs63, %rs64}, %r236;
	// begin inline asm
	{  cvt.f32.f16 %f237, %rs63;}

	// end inline asm
	fma.rn.f32 	%f277, %f891, %f237, %f268;
	// begin inline asm
	{  cvt.f32.f16 %f238, %rs64;}

	// end inline asm
	fma.rn.f32 	%f278, %f891, %f238, %f270;
	ld.v4.u32 	{%r237, %r238, %r239, %r240}, [%rd4+8704];
	mov.b32 	{%rs65, %rs66}, %r237;
	// begin inline asm
	{  cvt.f32.f16 %f239, %rs65;}

	// end inline asm
	fma.rn.f32 	%f279, %f893, %f239, %f271;
	// begin inline asm
	{  cvt.f32.f16 %f240, %rs66;}

	// end inline asm
	fma.rn.f32 	%f280, %f893, %f240, %f272;
	mov.b32 	{%rs67, %rs68}, %r238;
	// begin inline asm
	{  cvt.f32.f16 %f241, %rs67;}

	// end inline asm
	fma.rn.f32 	%f281, %f893, %f241, %f273;
	// begin inline asm
	{  cvt.f32.f16 %f242, %rs68;}

	// end inline asm
	fma.rn.f32 	%f282, %f893, %f242, %f274;
	mov.b32 	{%rs69, %rs70}, %r239;
	// begin inline asm
	{  cvt.f32.f16 %f243, %rs69;}

	// end inline asm
	fma.rn.f32 	%f283, %f893, %f243, %f275;
	// begin inline asm
	{  cvt.f32.f16 %f244, %rs70;}

	// end inline asm
	fma.rn.f32 	%f284, %f893, %f244, %f276;
	mov.b32 	{%rs71, %rs72}, %r240;
	// begin inline asm
	{  cvt.f32.f16 %f245, %rs71;}

	// end inline asm
	fma.rn.f32 	%f285, %f893, %f245, %f277;
	// begin inline asm
	{  cvt.f32.f16 %f246, %rs72;}

	// end inline asm
	fma.rn.f32 	%f286, %f893, %f246, %f278;
	ld.v4.u32 	{%r241, %r242, %r243, %r244}, [%rd4+8960];
	mov.b32 	{%rs73, %rs74}, %r241;
	// begin inline asm
	{  cvt.f32.f16 %f247, %rs73;}

	// end inline asm
	fma.rn.f32 	%f886, %f895, %f247, %f279;
	// begin inline asm
	{  cvt.f32.f16 %f248, %rs74;}

	// end inline asm
	fma.rn.f32 	%f885, %f895, %f248, %f280;
	mov.b32 	{%rs75, %rs76}, %r242;
	// begin inline asm
	{  cvt.f32.f16 %f249, %rs75;}

	// end inline asm
	fma.rn.f32 	%f884, %f895, %f249, %f281;
	// begin inline asm
	{  cvt.f32.f16 %f250, %rs76;}

	// end inline asm
	fma.rn.f32 	%f883, %f895, %f250, %f282;
	mov.b32 	{%rs77, %rs78}, %r243;
	// begin inline asm
	{  cvt.f32.f16 %f251, %rs77;}

	// end inline asm
	fma.rn.f32 	%f882, %f895, %f251, %f283;
	// begin inline asm
	{  cvt.f32.f16 %f252, %rs78;}

	// end inline asm
	fma.rn.f32 	%f881, %f895, %f252, %f284;
	mov.b32 	{%rs79, %rs80}, %r244;
	// begin inline asm
	{  cvt.f32.f16 %f253, %rs79;}

	// end inline asm
	fma.rn.f32 	%f880, %f895, %f253, %f285;
	// begin inline asm
	{  cvt.f32.f16 %f254, %rs80;}

	// end inline asm
	fma.rn.f32 	%f879, %f895, %f254, %f286;
	add.s32 	%r388, %r388, 1;
	add.s32 	%r387, %r387, 32;
	setp.ne.s32 	%p21, %r388, 80;
	mov.f32 	%f888, %f24;
	@%p21 bra 	$L__BB1_1;
	// begin inline asm
	cp.async.wait_group 1;

	// end inline asm
	barrier.sync 	0;
	mul.wide.u32 	%rd85, %r9, 2;
	add.s64 	%rd5, %rd2, %rd85;
	ld.v4.u32 	{%r245, %r246, %r247, %r248}, [%rd5+16384];
	mov.b32 	{%rs81, %rs82}, %r245;
	// begin inline asm
	{  cvt.f32.f16 %f287, %rs81;}

	// end inline asm
	fma.rn.f32 	%f321, %f106, %f287, 0f00000000;
	// begin inline asm
	{  cvt.f32.f16 %f288, %rs82;}

	// end inline asm
	fma.rn.f32 	%f322, %f108, %f288, %f321;
	mov.b32 	{%rs83, %rs84}, %r246;
	// begin inline asm
	{  cvt.f32.f16 %f289, %rs83;}

	// end inline asm
	fma.rn.f32 	%f323, %f110, %f289, %f322;
	// begin inline asm
	{  cvt.f32.f16 %f290, %rs84;}

	// end inline asm
	fma.rn.f32 	%f324, %f112, %f290, %f323;
	mov.b32 	{%rs85, %rs86}, %r247;
	// begin inline asm
	{  cvt.f32.f16 %f291, %rs85;}

	// end inline asm
	fma.rn.f32 	%f325, %f114, %f291, %f324;
	// begin inline asm
	{  cvt.f32.f16 %f292, %rs86;}

	// end inline asm
	fma.rn.f32 	%f326, %f116, %f292, %f325;
	mov.b32 	{%rs87, %rs88}, %r248;
	// begin inline asm
	{  cvt.f32.f16 %f293, %rs87;}

	// end inline asm
	fma.rn.f32 	%f327, %f118, %f293, %f326;
	// begin inline asm
	{  cvt.f32.f16 %f294, %rs88;}

	// end inline asm
	fma.rn.f32 	%f328, %f120, %f294, %f327;
	mov.b32 	%r249, %f328;
	shfl.sync.bfly.b32	%r250|%p22, %r249, 8, 31, -1;
	mov.b32 	%f329, %r250;
	add.f32 	%f330, %f328, %f329;
	mov.b32 	%r251, %f330;
	shfl.sync.bfly.b32	%r252|%p23, %r251, 4, 31, -1;
	mov.b32 	%f331, %r252;
	add.f32 	%f332, %f330, %f331;
	mov.b32 	%r253, %f332;
	shfl.sync.bfly.b32	%r254|%p24, %r253, 2, 31, -1;
	mov.b32 	%f333, %r254;
	add.f32 	%f334, %f332, %f333;
	mov.b32 	%r255, %f334;
	shfl.sync.bfly.b32	%r256|%p25, %r255, 1, 31, -1;
	mov.b32 	%f335, %r256;
	add.f32 	%f336, %f334, %f335;
	mul.f32 	%f897, %f1, %f336;
	max.f32 	%f337, %f24, %f897;
	ld.v4.u32 	{%r257, %r258, %r259, %r260}, [%rd5+16640];
	mov.b32 	{%rs89, %rs90}, %r257;
	// begin inline asm
	{  cvt.f32.f16 %f295, %rs89;}

	// end inline asm
	fma.rn.f32 	%f338, %f106, %f295, 0f00000000;
	// begin inline asm
	{  cvt.f32.f16 %f296, %rs90;}

	// end inline asm
	fma.rn.f32 	%f339, %f108, %f296, %f338;
	mov.b32 	{%rs91, %rs92}, %r258;
	// begin inline asm
	{  cvt.f32.f16 %f297, %rs91;}

	// end inline asm
	fma.rn.f32 	%f340, %f110, %f297, %f339;
	// begin inline asm
	{  cvt.f32.f16 %f298, %rs92;}

	// end inline asm
	fma.rn.f32 	%f341, %f112, %f298, %f340;
	mov.b32 	{%rs93, %rs94}, %r259;
	// begin inline asm
	{  cvt.f32.f16 %f299, %rs93;}

	// end inline asm
	fma.rn.f32 	%f342, %f114, %f299, %f341;
	// begin inline asm
	{  cvt.f32.f16 %f300, %rs94;}

	// end inline asm
	fma.rn.f32 	%f343, %f116, %f300, %f342;
	mov.b32 	{%rs95, %rs96}, %r260;
	// begin inline asm
	{  cvt.f32.f16 %f301, %rs95;}

	// end inline asm
	fma.rn.f32 	%f344, %f118, %f301, %f343;
	// begin inline asm
	{  cvt.f32.f16 %f302, %rs96;}

	// end inline asm
	fma.rn.f32 	%f345, %f120, %f302, %f344;
	mov.b32 	%r261, %f345;
	shfl.sync.bfly.b32	%r262|%p26, %r261, 8, 31, -1;
	mov.b32 	%f346, %r262;
	add.f32 	%f347, %f345, %f346;
	mov.b32 	%r263, %f347;
	shfl.sync.bfly.b32	%r264|%p27, %r263, 4, 31, -1;
	mov.b32 	%f348, %r264;
	add.f32 	%f349, %f347, %f348;
	mov.b32 	%r265, %f349;
	shfl.sync.bfly.b32	%r266|%p28, %r265, 2, 31, -1;
	mov.b32 	%f350, %r266;
	add.f32 	%f351, %f349, %f350;
	mov.b32 	%r267, %f351;
	shfl.sync.bfly.b32	%r268|%p29, %r267, 1, 31, -1;
	mov.b32 	%f352, %r268;
	add.f32 	%f353, %f351, %f352;
	mul.f32 	%f899, %f1, %f353;
	max.f32 	%f354, %f337, %f899;
	ld.v4.u32 	{%r269, %r270, %r271, %r272}, [%rd5+16896];
	mov.b32 	{%rs97, %rs98}, %r269;
	// begin inline asm
	{  cvt.f32.f16 %f303, %rs97;}

	// end inline asm
	fma.rn.f32 	%f355, %f106, %f303, 0f00000000;
	// begin inline asm
	{  cvt.f32.f16 %f304, %rs98;}

	// end inline asm
	fma.rn.f32 	%f356, %f108, %f304, %f355;
	mov.b32 	{%rs99, %rs100}, %r270;
	// begin inline asm
	{  cvt.f32.f16 %f305, %rs99;}

	// end inline asm
	fma.rn.f32 	%f357, %f110, %f305, %f356;
	// begin inline asm
	{  cvt.f32.f16 %f306, %rs100;}

	// end inline asm
	fma.rn.f32 	%f358, %f112, %f306, %f357;
	mov.b32 	{%rs101, %rs102}, %r271;
	// begin inline asm
	{  cvt.f32.f16 %f307, %rs101;}

	// end inline asm
	fma.rn.f32 	%f359, %f114, %f307, %f358;
	// begin inline asm
	{  cvt.f32.f16 %f308, %rs102;}

	// end inline asm
	fma.rn.f32 	%f360, %f116, %f308, %f359;
	mov.b32 	{%rs103, %rs104}, %r272;
	// begin inline asm
	{  cvt.f32.f16 %f309, %rs103;}

	// end inline asm
	fma.rn.f32 	%f361, %f118, %f309, %f360;
	// begin inline asm
	{  cvt.f32.f16 %f310, %rs104;}

	// end inline asm
	fma.rn.f32 	%f362, %f120, %f310, %f361;
	mov.b32 	%r273, %f362;
	shfl.sync.bfly.b32	%r274|%p30, %r273, 8, 31, -1;
	mov.b32 	%f363, %r274;
	add.f32 	%f364, %f362, %f363;
	mov.b32 	%r275, %f364;
	shfl.sync.bfly.b32	%r276|%p31, %r275, 4, 31, -1;
	mov.b32 	%f365, %r276;
	add.f32 	%f366, %f364, %f365;
	mov.b32 	%r277, %f366;
	shfl.sync.bfly.b32	%r278|%p32, %r277, 2, 31, -1;
	mov.b32 	%f367, %r278;
	add.f32 	%f368, %f366, %f367;
	mov.b32 	%r279, %f368;
	shfl.sync.bfly.b32	%r280|%p33, %r279, 1, 31, -1;
	mov.b32 	%f369, %r280;
	add.f32 	%f370, %f368, %f369;
	mul.f32 	%f901, %f1, %f370;
	max.f32 	%f371, %f354, %f901;
	ld.v4.u32 	{%r281, %r282, %r283, %r284}, [%rd5+17152];
	mov.b32 	{%rs105, %rs106}, %r281;
	// begin inline asm
	{  cvt.f32.f16 %f311, %rs105;}

	// end inline asm
	fma.rn.f32 	%f372, %f106, %f311, 0f00000000;
	// begin inline asm
	{  cvt.f32.f16 %f312, %rs106;}

	// end inline asm
	fma.rn.f32 	%f373, %f108, %f312, %f372;
	mov.b32 	{%rs107, %rs108}, %r282;
	// begin inline asm
	{  cvt.f32.f16 %f313, %rs107;}

	// end inline asm
	fma.rn.f32 	%f374, %f110, %f313, %f373;
	// begin inline asm
	{  cvt.f32.f16 %f314, %rs108;}

	// end inline asm
	fma.rn.f32 	%f375, %f112, %f314, %f374;
	mov.b32 	{%rs109, %rs110}, %r283;
	// begin inline asm
	{  cvt.f32.f16 %f315, %rs109;}

	// end inline asm
	fma.rn.f32 	%f376, %f114, %f315, %f375;
	// begin inline asm
	{  cvt.f32.f16 %f316, %rs110;}

	// end inline asm
	fma.rn.f32 	%f377, %f116, %f316, %f376;
	mov.b32 	{%rs111, %rs112}, %r284;
	// begin inline asm
	{  cvt.f32.f16 %f317, %rs111;}

	// end inline asm
	fma.rn.f32 	%f378, %f118, %f317, %f377;
	// begin inline asm
	{  cvt.f32.f16 %f318, %rs112;}

	// end inline asm
	fma.rn.f32 	%f379, %f120, %f318, %f378;
	mov.b32 	%r285, %f379;
	shfl.sync.bfly.b32	%r286|%p34, %r285, 8, 31, -1;
	mov.b32 	%f380, %r286;
	add.f32 	%f381, %f379, %f380;
	mov.b32 	%r287, %f381;
	shfl.sync.bfly.b32	%r288|%p35, %r287, 4, 31, -1;
	mov.b32 	%f382, %r288;
	add.f32 	%f383, %f381, %f382;
	mov.b32 	%r289, %f383;
	shfl.sync.bfly.b32	%r290|%p36, %r289, 2, 31, -1;
	mov.b32 	%f384, %r290;
	add.f32 	%f385, %f383, %f384;
	mov.b32 	%r291, %f385;
	shfl.sync.bfly.b32	%r292|%p37, %r291, 1, 31, -1;
	mov.b32 	%f386, %r292;
	add.f32 	%f387, %f385, %f386;
	mul.f32 	%f903, %f1, %f387;
	max.f32 	%f55, %f371, %f903;
	sub.f32 	%f320, %f24, %f55;
	// begin inline asm
	ex2.approx.ftz.f32 %f319, %f320;
	// end inline asm
	mul.f32 	%f900, %f892, %f319;
	add.s32 	%r21, %r10, 2528;
	setp.gt.u32 	%p38, %r21, 12799;
	@%p38 bra 	$L__BB1_12;
	sub.f32 	%f389, %f897, %f55;
	// begin inline asm
	ex2.approx.ftz.f32 %f897, %f389;
	// end inline asm
	add.f32 	%f900, %f900, %f897;
$L__BB1_12:
	setp.gt.u32 	%p39, %r21, 12798;
	@%p39 bra 	$L__BB1_14;
	sub.f32 	%f391, %f899, %f55;
	// begin inline asm
	ex2.approx.ftz.f32 %f899, %f391;
	// end inline asm
	add.f32 	%f900, %f900, %f899;
$L__BB1_14:
	setp.gt.u32 	%p40, %r21, 12797;
	@%p40 bra 	$L__BB1_16;
	sub.f32 	%f393, %f901, %f55;
	// begin inline asm
	ex2.approx.ftz.f32 %f901, %f393;
	// end inline asm
	add.f32 	%f900, %f900, %f901;
$L__BB1_16:
	setp.gt.u32 	%p41, %r21, 12796;
	@%p41 bra 	$L__BB1_18;
	sub.f32 	%f395, %f903, %f55;
	// begin inline asm
	ex2.approx.ftz.f32 %f903, %f395;
	// end inline asm
	add.f32 	%f900, %f900, %f903;
$L__BB1_18:
	// begin inline asm
	cp.async.wait_group 0;

	// end inline asm
	barrier.sync 	0;
	ld.v4.u32 	{%r293, %r294, %r295, %r296}, [%rd5+24576];
	mov.b32 	{%rs113, %rs114}, %r293;
	// begin inline asm
	{  cvt.f32.f16 %f396, %rs113;}

	// end inline asm
	mul.f32 	%f436, %f897, %f396;
	fma.rn.f32 	%f437, %f319, %f886, %f436;
	// begin inline asm
	{  cvt.f32.f16 %f397, %rs114;}

	// end inline asm
	mul.f32 	%f438, %f897, %f397;
	fma.rn.f32 	%f439, %f319, %f885, %f438;
	mov.b32 	{%rs115, %rs116}, %r294;
	// begin inline asm
	{  cvt.f32.f16 %f398, %rs115;}

	// end inline asm
	mul.f32 	%f440, %f897, %f398;
	fma.rn.f32 	%f441, %f319, %f884, %f440;
	// begin inline asm
	{  cvt.f32.f16 %f399, %rs116;}

	// end inline asm
	mul.f32 	%f442, %f897, %f399;
	fma.rn.f32 	%f443, %f319, %f883, %f442;
	mov.b32 	{%rs117, %rs118}, %r295;
	// begin inline asm
	{  cvt.f32.f16 %f400, %rs117;}

	// end inline asm
	mul.f32 	%f444, %f897, %f400;
	fma.rn.f32 	%f445, %f319, %f882, %f444;
	// begin inline asm
	{  cvt.f32.f16 %f401, %rs118;}

	// end inline asm
	mul.f32 	%f446, %f897, %f401;
	fma.rn.f32 	%f447, %f319, %f881, %f446;
	mov.b32 	{%rs119, %rs120}, %r296;
	// begin inline asm
	{  cvt.f32.f16 %f402, %rs119;}

	// end inline asm
	mul.f32 	%f448, %f897, %f402;
	fma.rn.f32 	%f449, %f319, %f880, %f448;
	// begin inline asm
	{  cvt.f32.f16 %f403, %rs120;}

	// end inline asm
	mul.f32 	%f450, %f897, %f403;
	fma.rn.f32 	%f451, %f319, %f879, %f450;
	ld.v4.u32 	{%r297, %r298, %r299, %r300}, [%rd5+24832];
	mov.b32 	{%rs121, %rs122}, %r297;
	// begin inline asm
	{  cvt.f32.f16 %f404, %rs121;}

	// end inline asm
	fma.rn.f32 	%f452, %f899, %f404, %f437;
	// begin inline asm
	{  cvt.f32.f16 %f405, %rs122;}

	// end inline asm
	fma.rn.f32 	%f453, %f899, %f405, %f439;
	mov.b32 	{%rs123, %rs124}, %r298;
	// begin inline asm
	{  cvt.f32.f16 %f406, %rs123;}

	// end inline asm
	fma.rn.f32 	%f454, %f899, %f406, %f441;
	// begin inline asm
	{  cvt.f32.f16 %f407, %rs124;}

	// end inline asm
	fma.rn.f32 	%f455, %f899, %f407, %f443;
	mov.b32 	{%rs125, %rs126}, %r299;
	// begin inline asm
	{  cvt.f32.f16 %f408, %rs125;}

	// end inline asm
	fma.rn.f32 	%f456, %f899, %f408, %f445;
	// begin inline asm
	{  cvt.f32.f16 %f409, %rs126;}

	// end inline asm
	fma.rn.f32 	%f457, %f899, %f409, %f447;
	mov.b32 	{%rs127, %rs128}, %r300;
	// begin inline asm
	{  cvt.f32.f16 %f410, %rs127;}

	// end inline asm
	fma.rn.f32 	%f458, %f899, %f410, %f449;
	// begin inline asm
	{  cvt.f32.f16 %f411, %rs128;}

	// end inline asm
	fma.rn.f32 	%f459, %f899, %f411, %f451;
	ld.v4.u32 	{%r301, %r302, %r303, %r304}, [%rd5+25088];
	mov.b32 	{%rs129, %rs130}, %r301;
	// begin inline asm
	{  cvt.f32.f16 %f412, %rs129;}

	// end inline asm
	fma.rn.f32 	%f460, %f901, %f412, %f452;
	// begin inline asm
	{  cvt.f32.f16 %f413, %rs130;}

	// end inline asm
	fma.rn.f32 	%f461, %f901, %f413, %f453;
	mov.b32 	{%rs131, %rs132}, %r302;
	// begin inline asm
	{  cvt.f32.f16 %f414, %rs131;}

	// end inline asm
	fma.rn.f32 	%f462, %f901, %f414, %f454;
	// begin inline asm
	{  cvt.f32.f16 %f415, %rs132;}

	// end inline asm
	fma.rn.f32 	%f463, %f901, %f415, %f455;
	mov.b32 	{%rs133, %rs134}, %r303;
	// begin inline asm
	{  cvt.f32.f16 %f416, %rs133;}

	// end inline asm
	fma.rn.f32 	%f464, %f901, %f416, %f456;
	// begin inline asm
	{  cvt.f32.f16 %f417, %rs134;}

	// end inline asm
	fma.rn.f32 	%f465, %f901, %f417, %f457;
	mov.b32 	{%rs135, %rs136}, %r304;
	// begin inline asm
	{  cvt.f32.f16 %f418, %rs135;}

	// end inline asm
	fma.rn.f32 	%f466, %f901, %f418, %f458;
	// begin inline asm
	{  cvt.f32.f16 %f419, %rs136;}

	// end inline asm
	fma.rn.f32 	%f467, %f901, %f419, %f459;
	ld.v4.u32 	{%r305, %r306, %r307, %r308}, [%rd5+25344];
	mov.b32 	{%rs137, %rs138}, %r305;
	// begin inline asm
	{  cvt.f32.f16 %f420, %rs137;}

	// end inline asm
	fma.rn.f32 	%f428, %f903, %f420, %f460;
	// begin inline asm
	{  cvt.f32.f16 %f421, %rs138;}

	// end inline asm
	fma.rn.f32 	%f429, %f903, %f421, %f461;
	mov.b32 	{%rs139, %rs140}, %r306;
	// begin inline asm
	{  cvt.f32.f16 %f422, %rs139;}

	// end inline asm
	fma.rn.f32 	%f430, %f903, %f422, %f462;
	// begin inline asm
	{  cvt.f32.f16 %f423, %rs140;}

	// end inline asm
	fma.rn.f32 	%f431, %f903, %f423, %f463;
	mov.b32 	{%rs141, %rs142}, %r307;
	// begin inline asm
	{  cvt.f32.f16 %f424, %rs141;}

	// end inline asm
	fma.rn.f32 	%f432, %f903, %f424, %f464;
	// begin inline asm
	{  cvt.f32.f16 %f425, %rs142;}

	// end inline asm
	fma.rn.f32 	%f433, %f903, %f425, %f465;
	mov.b32 	{%rs143, %rs144}, %r308;
	// begin inline asm
	{  cvt.f32.f16 %f426, %rs143;}

	// end inline asm
	fma.rn.f32 	%f434, %f903, %f426, %f466;
	// begin inline asm
	{  cvt.f32.f16 %f427, %rs144;}

	// end inline asm
	fma.rn.f32 	%f435, %f903, %f427, %f467;
	barrier.sync 	0;
	// begin inline asm
	{  cvt.rn.f16.f32 %rs145, %f428;}

	// end inline asm
	mul.wide.u32 	%rd86, %r3, 2;
	add.s64 	%rd6, %rd2, %rd86;
	// begin inline asm
	{  cvt.rn.f16.f32 %rs146, %f429;}

	// end inline asm
	// begin inline asm
	{  cvt.rn.f16.f32 %rs147, %f430;}

	// end inline asm
	// begin inline asm
	{  cvt.rn.f16.f32 %rs148, %f431;}

	// end inline asm
	// begin inline asm
	{  cvt.rn.f16.f32 %rs149, %f432;}

	// end inline asm
	// begin inline asm
	{  cvt.rn.f16.f32 %rs150, %f433;}

	// end inline asm
	// begin inline asm
	{  cvt.rn.f16.f32 %rs151, %f434;}

	// end inline asm
	// begin inline asm
	{  cvt.rn.f16.f32 %rs152, %f435;}

	// end inline asm
	mov.b32 	%r309, {%rs151, %rs152};
	mov.b32 	%r310, {%rs149, %rs150};
	mov.b32 	%r311, {%rs147, %rs148};
	mov.b32 	%r312, {%rs145, %rs146};
	st.v4.b32 	[%rd6], {%r312, %r311, %r310, %r309};
	and.b32  	%r22, %r2, 15;
	setp.ne.s32 	%p42, %r22, 0;
	@%p42 bra 	$L__BB1_20;
	shr.u32 	%r313, %r2, 3;
	mul.wide.u32 	%rd87, %r313, 4;
	add.s64 	%rd88, %rd2, %rd87;
	st.v2.f32 	[%rd88+33024], {%f55, %f900};
$L__BB1_20:
	barrier.sync 	0;
	shl.b32 	%r314, %r22, 3;
	mul.wide.u32 	%rd89, %r314, 2;
	add.s64 	%rd90, %rd2, %rd89;
	ld.v4.u32 	{%r315, %r316, %r317, %r318}, [%rd90];
	ld.v2.f32 	{%f692, %f693}, [%rd2+33024];
	max.f32 	%f694, %f692, 0f00000000;
	sub.f32 	%f469, %f692, %f694;
	// begin inline asm
	ex2.approx.ftz.f32 %f468, %f469;
	// end inline asm
	mov.f32 	%f695, 0f00000000;
	sub.f32 	%f494, %f695, %f694;
	// begin inline asm
	ex2.approx.ftz.f32 %f470, %f494;
	// end inline asm
	mul.f32 	%f696, %f470, 0f00000000;
	fma.rn.f32 	%f697, %f693, %f468, %f696;
	// begin inline asm
	ex2.approx.ftz.f32 %f472, %f494;
	// end inline asm
	mov.b32 	{%rs153, %rs154}, %r315;
	// begin inline asm
	{  cvt.f32.f16 %f474, %rs153;}

	// end inline asm
	mul.f32 	%f698, %f468, %f474;
	fma.rn.f32 	%f699, %f472, 0f00000000, %f698;
	// begin inline asm
	ex2.approx.ftz.f32 %f475, %f494;
	// end inline asm
	// begin inline asm
	{  cvt.f32.f16 %f477, %rs154;}

	// end inline asm
	mul.f32 	%f700, %f468, %f477;
	fma.rn.f32 	%f701, %f475, 0f00000000, %f700;
	// begin inline asm
	ex2.approx.ftz.f32 %f478, %f494;
	// end inline asm
	mov.b32 	{%rs155, %rs156}, %r316;
	// begin inline asm
	{  cvt.f32.f16 %f480, %rs155;}

	// end inline asm
	mul.f32 	%f702, %f468, %f480;
	fma.rn.f32 	%f703, %f478, 0f00000000, %f702;
	// begin inline asm
	ex2.approx.ftz.f32 %f481, %f494;
	// end inline asm
	// begin inline asm
	{  cvt.f32.f16 %f483, %rs156;}

	// end inline asm
	mul.f32 	%f704, %f468, %f483;
	fma.rn.f32 	%f705, %f481, 0f00000000, %f704;
	// begin inline asm
	ex2.approx.ftz.f32 %f484, %f494;
	// end inline asm
	mov.b32 	{%rs157, %rs158}, %r317;
	// begin inline asm
	{  cvt.f32.f16 %f486, %rs157;}

	// end inline asm
	mul.f32 	%f706, %f468, %f486;
	fma.rn.f32 	%f707, %f484, 0f00000000, %f706;
	// begin inline asm
	ex2.approx.ftz.f32 %f487, %f494;
	// end inline asm
	// begin inline asm
	{  cvt.f32.f16 %f489, %rs158;}

	// end inline asm
	mul.f32 	%f708, %f468, %f489;
	fma.rn.f32 	%f709, %f487, 0f00000000, %f708;
	// begin inline asm
	ex2.approx.ftz.f32 %f490, %f494;
	// end inline asm
	mov.b32 	{%rs159, %rs160}, %r318;
	// begin inline asm
	{  cvt.f32.f16 %f492, %rs159;}

	// end inline asm
	mul.f32 	%f710, %f468, %f492;
	fma.rn.f32 	%f711, %f490, 0f00000000, %f710;
	// begin inline asm
	ex2.approx.ftz.f32 %f493, %f494;
	// end inline asm
	// begin inline asm
	{  cvt.f32.f16 %f495, %rs160;}

	// end inline asm
	mul.f32 	%f712, %f468, %f495;
	fma.rn.f32 	%f713, %f493, 0f00000000, %f712;
	ld.v4.u32 	{%r319, %r320, %r321, %r322}, [%rd90+256];
	ld.v2.f32 	{%f714, %f715}, [%rd2+33032];
	max.f32 	%f716, %f714, %f694;
	sub.f32 	%f497, %f714, %f716;
	// begin inline asm
	ex2.approx.ftz.f32 %f496, %f497;
	// end inline asm
	sub.f32 	%f522, %f694, %f716;
	// begin inline asm
	ex2.approx.ftz.f32 %f498, %f522;
	// end inline asm
	mul.f32 	%f717, %f697, %f498;
	fma.rn.f32 	%f718, %f715, %f496, %f717;
	// begin inline asm
	ex2.approx.ftz.f32 %f500, %f522;
	// end inline asm
	mov.b32 	{%rs161, %rs162}, %r319;
	// begin inline asm
	{  cvt.f32.f16 %f502, %rs161;}

	// end inline asm
	mul.f32 	%f719, %f496, %f502;
	fma.rn.f32 	%f720, %f699, %f500, %f719;
	// begin inline asm
	ex2.approx.ftz.f32 %f503, %f522;
	// end inline asm
	// begin inline asm
	{  cvt.f32.f16 %f505, %rs162;}

	// end inline asm
	mul.f32 	%f721, %f496, %f505;
	fma.rn.f32 	%f722, %f701, %f503, %f721;
	// begin inline asm
	ex2.approx.ftz.f32 %f506, %f522;
	// end inline asm
	mov.b32 	{%rs163, %rs164}, %r320;
	// begin inline asm
	{  cvt.f32.f16 %f508, %rs163;}

	// end inline asm
	mul.f32 	%f723, %f496, %f508;
	fma.rn.f32 	%f724, %f703, %f506, %f723;
	// begin inline asm
	ex2.approx.ftz.f32 %f509, %f522;
	// end inline asm
	// begin inline asm
	{  cvt.f32.f16 %f511, %rs164;}

	// end inline asm
	mul.f32 	%f725, %f496, %f511;
	fma.rn.f32 	%f726, %f705, %f509, %f725;
	// begin inline asm
	ex2.approx.ftz.f32 %f512, %f522;
	// end inline asm
	mov.b32 	{%rs165, %rs166}, %r321;
	// begin inline asm
	{  cvt.f32.f16 %f514, %rs165;}

	// end inline asm
	mul.f32 	%f727, %f496, %f514;
	fma.rn.f32 	%f728, %f707, %f512, %f727;
	// begin inline asm
	ex2.approx.ftz.f32 %f515, %f522;
	// end inline asm
	// begin inline asm
	{  cvt.f32.f16 %f517, %rs166;}

	// end inline asm
	mul.f32 	%f729, %f496, %f517;
	fma.rn.f32 	%f730, %f709, %f515, %f729;
	// begin inline asm
	ex2.approx.ftz.f32 %f518, %f522;
	// end inline asm
	mov.b32 	{%rs167, %rs168}, %r322;
	// begin inline asm
	{  cvt.f32.f16 %f520, %rs167;}

	// end inline asm
	mul.f32 	%f731, %f496, %f520;
	fma.rn.f32 	%f732, %f711, %f518, %f731;
	// begin inline asm
	ex2.approx.ftz.f32 %f521, %f522;
	// end inline asm
	// begin inline asm
	{  cvt.f32.f16 %f523, %rs168;}

	// end inline asm
	mul.f32 	%f733, %f496, %f523;
	fma.rn.f32 	%f734, %f713, %f521, %f733;
	ld.v4.u32 	{%r323, %r324, %r325, %r326}, [%rd90+512];
	ld.v2.f32 	{%f735, %f736}, [%rd2+33040];
	max.f32 	%f737, %f735, %f716;
	sub.f32 	%f525, %f735, %f737;
	// begin inline asm
	ex2.approx.ftz.f32 %f524, %f525;
	// end inline asm
	sub.f32 	%f550, %f716, %f737;
	// begin inline asm
	ex2.approx.ftz.f32 %f526, %f550;
	// end inline asm
	mul.f32 	%f738, %f718, %f526;
	fma.rn.f32 	%f739, %f736, %f524, %f738;
	// begin inline asm
	ex2.approx.ftz.f32 %f528, %f550;
	// end inline asm
	mov.b32 	{%rs169, %rs170}, %r323;
	// begin inline asm
	{  cvt.f32.f16 %f530, %rs169;}

	// end inline asm
	mul.f32 	%f740, %f524, %f530;
	fma.rn.f32 	%f741, %f720, %f528, %f740;
	// begin inline asm
	ex2.approx.ftz.f32 %f531, %f550;
	// end inline asm
	// begin inline asm
	{  cvt.f32.f16 %f533, %rs170;}

	// end inline asm
	mul.f32 	%f742, %f524, %f533;
	fma.rn.f32 	%f743, %f722, %f531, %f742;
	// begin inline asm
	ex2.approx.ftz.f32 %f534, %f550;
	// end inline asm
	mov.b32 	{%rs171, %rs172}, %r324;
	// begin inline asm
	{  cvt.f32.f16 %f536, %rs171;}

	// end inline asm
	mul.f32 	%f744, %f524, %f536;
	fma.rn.f32 	%f745, %f724, %f534, %f744;
	// begin inline asm
	ex2.approx.ftz.f32 %f537, %f550;
	// end inline asm
	// begin inline asm
	{  cvt.f32.f16 %f539, %rs172;}

	// end inline asm
	mul.f32 	%f746, %f524, %f539;
	fma.rn.f32 	%f747, %f726, %f537, %f746;
	// begin inline asm
	ex2.approx.ftz.f32 %f540, %f550;
	// end inline asm
	mov.b32 	{%rs173, %rs174}, %r325;
	// begin inline asm
	{  cvt.f32.f16 %f542, %rs173;}

	// end inline asm
	mul.f32 	%f748, %f524, %f542;
	fma.rn.f32 	%f749, %f728, %f540, %f748;
	// begin inline asm
	ex2.approx.ftz.f32 %f543, %f550;
	// end inline asm
	// begin inline asm
	{  cvt.f32.f16 %f545, %rs174;}

	// end inline asm
	mul.f32 	%f750, %f524, %f545;
	fma.rn.f32 	%f751, %f730, %f543, %f750;
	// begin inline asm
	ex2.approx.ftz.f32 %f546, %f550;
	// end inline asm
	mov.b32 	{%rs175, %rs176}, %r326;
	// begin inline asm
	{  cvt.f32.f16 %f548, %rs175;}

	// end inline asm
	mul.f32 	%f752, %f524, %f548;
	fma.rn.f32 	%f753, %f732, %f546, %f752;
	// begin inline asm
	ex2.approx.ftz.f32 %f549, %f550;
	// end inline asm
	// begin inline asm
	{  cvt.f32.f16 %f551, %rs176;}

	// end inline asm
	mul.f32 	%f754, %f524, %f551;
	fma.rn.f32 	%f755, %f734, %f549, %f754;
	ld.v4.u32 	{%r327, %r328, %r329, %r330}, [%rd90+768];
	ld.v2.f32 	{%f756, %f757}, [%rd2+33048];
	max.f32 	%f758, %f756, %f737;
	sub.f32 	%f553, %f756, %f758;
	// begin inline asm
	ex2.approx.ftz.f32 %f552, %f553;
	// end inline asm
	sub.f32 	%f578, %f737, %f758;
	// begin inline asm
	ex2.approx.ftz.f32 %f554, %f578;
	// end inline asm
	mul.f32 	%f759, %f739, %f554;
	fma.rn.f32 	%f760, %f757, %f552, %f759;
	// begin inline asm
	ex2.approx.ftz.f32 %f556, %f578;
	// end inline asm
	mov.b32 	{%rs177, %rs178}, %r327;
	// begin inline asm
	{  cvt.f32.f16 %f558, %rs177;}

	// end inline asm
	mul.f32 	%f761, %f552, %f558;
	fma.rn.f32 	%f762, %f741, %f556, %f761;
	// begin inline asm
	ex2.approx.ftz.f32 %f559, %f578;
	// end inline asm
	// begin inline asm
	{  cvt.f32.f16 %f561, %rs178;}

	// end inline asm
	mul.f32 	%f763, %f552, %f561;
	fma.rn.f32 	%f764, %f743, %f559, %f763;
	// begin inline asm
	ex2.approx.ftz.f32 %f562, %f578;
	// end inline asm
	mov.b32 	{%rs179, %rs180}, %r328;
	// begin inline asm
	{  cvt.f32.f16 %f564, %rs179;}

	// end inline asm
	mul.f32 	%f765, %f552, %f564;
	fma.rn.f32 	%f766, %f745, %f562, %f765;
	// begin inline asm
	ex2.approx.ftz.f32 %f565, %f578;
	// end inline asm
	// begin inline asm
	{  cvt.f32.f16 %f567, %rs180;}

	// end inline asm
	mul.f32 	%f767, %f552, %f567;
	fma.rn.f32 	%f768, %f747, %f565, %f767;
	// begin inline asm
	ex2.approx.ftz.f32 %f568, %f578;
	// end inline asm
	mov.b32 	{%rs181, %rs182}, %r329;
	// begin inline asm
	{  cvt.f32.f16 %f570, %rs181;}

	// end inline asm
	mul.f32 	%f769, %f552, %f570;
	fma.rn.f32 	%f770, %f749, %f568, %f769;
	// begin inline asm
	ex2.approx.ftz.f32 %f571, %f578;
	// end inline asm
	// begin inline asm
	{  cvt.f32.f16 %f573, %rs182;}

	// end inline asm
	mul.f32 	%f771, %f552, %f573;
	fma.rn.f32 	%f772, %f751, %f571, %f771;
	// begin inline asm
	ex2.approx.ftz.f32 %f574, %f578;
	// end inline asm
	mov.b32 	{%rs183, %rs184}, %r330;
	// begin inline asm
	{  cvt.f32.f16 %f576, %rs183;}

	// end inline asm
	mul.f32 	%f773, %f552, %f576;
	fma.rn.f32 	%f774, %f753, %f574, %f773;
	// begin inline asm
	ex2.approx.ftz.f32 %f577, %f578;
	// end inline asm
	// begin inline asm
	{  cvt.f32.f16 %f579, %rs184;}

	// end inline asm
	mul.f32 	%f775, %f552, %f579;
	fma.rn.f32 	%f776, %f755, %f577, %f775;
	ld.v4.u32 	{%r331, %r332, %r333, %r334}, [%rd90+1024];
	ld.v2.f32 	{%f777, %f778}, [%rd2+33056];
	max.f32 	%f779, %f777, %f758;
	sub.f32 	%f581, %f777, %f779;
	// begin inline asm
	ex2.approx.ftz.f32 %f580, %f581;
	// end inline asm
	sub.f32 	%f606, %f758, %f779;
	// begin inline asm
	ex2.approx.ftz.f32 %f582, %f606;
	// end inline asm
	mul.f32 	%f780, %f760, %f582;
	fma.rn.f32 	%f781, %f778, %f580, %f780;
	// begin inline asm
	ex2.approx.ftz.f32 %f584, %f606;
	// end inline asm
	mov.b32 	{%rs185, %rs186}, %r331;
	// begin inline asm
	{  cvt.f32.f16 %f586, %rs185;}

	// end inline asm
	mul.f32 	%f782, %f580, %f586;
	fma.rn.f32 	%f783, %f762, %f584, %f782;
	// begin inline asm
	ex2.approx.ftz.f32 %f587, %f606;
	// end inline asm
	// begin inline asm
	{  cvt.f32.f16 %f589, %rs186;}

	// end inline asm
	mul.f32 	%f784, %f580, %f589;
	fma.rn.f32 	%f785, %f764, %f587, %f784;
	// begin inline asm
	ex2.approx.ftz.f32 %f590, %f606;
	// end inline asm
	mov.b32 	{%rs187, %rs188}, %r332;
	// begin inline asm
	{  cvt.f32.f16 %f592, %rs187;}

	// end inline asm
	mul.f32 	%f786, %f580, %f592;
	fma.rn.f32 	%f787, %f766, %f590, %f786;
	// begin inline asm
	ex2.approx.ftz.f32 %f593, %f606;
	// end inline asm
	// begin inline asm
	{  cvt.f32.f16 %f595, %rs188;}

	// end inline asm
	mul.f32 	%f788, %f580, %f595;
	fma.rn.f32 	%f789, %f768, %f593, %f788;
	// begin inline asm
	ex2.approx.ftz.f32 %f596, %f606;
	// end inline asm
	mov.b32 	{%rs189, %rs190}, %r333;
	// begin inline asm
	{  cvt.f32.f16 %f598, %rs189;}

	// end inline asm
	mul.f32 	%f790, %f580, %f598;
	fma.rn.f32 	%f791, %f770, %f596, %f790;
	// begin inline asm
	ex2.approx.ftz.f32 %f599, %f606;
	// end inline asm
	// begin inline asm
	{  cvt.f32.f16 %f601, %rs190;}

	// end inline asm
	mul.f32 	%f792, %f580, %f601;
	fma.rn.f32 	%f793, %f772, %f599, %f792;
	// begin inline asm
	ex2.approx.ftz.f32 %f602, %f606;
	// end inline asm
	mov.b32 	{%rs191, %rs192}, %r334;
	// begin inline asm
	{  cvt.f32.f16 %f604, %rs191;}

	// end inline asm
	mul.f32 	%f794, %f580, %f604;
	fma.rn.f32 	%f795, %f774, %f602, %f794;
	// begin inline asm
	ex2.approx.ftz.f32 %f605, %f606;
	// end inline asm
	// begin inline asm
	{  cvt.f32.f16 %f607, %rs192;}

	// end inline asm
	mul.f32 	%f796, %f580, %f607;
	fma.rn.f32 	%f797, %f776, %f605, %f796;
	ld.v4.u32 	{%r335, %r336, %r337, %r338}, [%rd90+1280];
	ld.v2.f32 	{%f798, %f799}, [%rd2+33064];
	max.f32 	%f800, %f798, %f779;
	sub.f32 	%f609, %f798, %f800;
	// begin inline asm
	ex2.approx.ftz.f32 %f608, %f609;
	// end inline asm
	sub.f32 	%f634, %f779, %f800;
	// begin inline asm
	ex2.approx.ftz.f32 %f610, %f634;
	// end inline asm
	mul.f32 	%f801, %f781, %f610;
	fma.rn.f32 	%f802, %f799, %f608, %f801;
	// begin inline asm
	ex2.approx.ftz.f32 %f612, %f634;
	// end inline asm
	mov.b32 	{%rs193, %rs194}, %r335;
	// begin inline asm
	{  cvt.f32.f16 %f614, %rs193;}

	// end inline asm
	mul.f32 	%f803, %f608, %f614;
	fma.rn.f32 	%f804, %f783, %f612, %f803;
	// begin inline asm
	ex2.approx.ftz.f32 %f615, %f634;
	// end inline asm
	// begin inline asm
	{  cvt.f32.f16 %f617, %rs194;}

	// end inline asm
	mul.f32 	%f805, %f608, %f617;
	fma.rn.f32 	%f806, %f785, %f615, %f805;
	// begin inline asm
	ex2.approx.ftz.f32 %f618, %f634;
	// end inline asm
	mov.b32 	{%rs195, %rs196}, %r336;
	// begin inline asm
	{  cvt.f32.f16 %f620, %rs195;}

	// end inline asm
	mul.f32 	%f807, %f608, %f620;
	fma.rn.f32 	%f808, %f787, %f618, %f807;
	// begin inline asm
	ex2.approx.ftz.f32 %f621, %f634;
	// end inline asm
	// begin inline asm
	{  cvt.f32.f16 %f623, %rs196;}

	// end inline asm
	mul.f32 	%f809, %f608, %f623;
	fma.rn.f32 	%f810, %f789, %f621, %f809;
	// begin inline asm
	ex2.approx.ftz.f32 %f624, %f634;
	// end inline asm
	mov.b32 	{%rs197, %rs198}, %r337;
	// begin inline asm
	{  cvt.f32.f16 %f626, %rs197;}

	// end inline asm
	mul.f32 	%f811, %f608, %f626;
	fma.rn.f32 	%f812, %f791, %f624, %f811;
	// begin inline asm
	ex2.approx.ftz.f32 %f627, %f634;
	// end inline asm
	// begin inline asm
	{  cvt.f32.f16 %f629, %rs198;}

	// end inline asm
	mul.f32 	%f813, %f608, %f629;
	fma.rn.f32 	%f814, %f793, %f627, %f813;
	// begin inline asm
	ex2.approx.ftz.f32 %f630, %f634;
	// end inline asm
	mov.b32 	{%rs199, %rs200}, %r338;
	// begin inline asm
	{  cvt.f32.f16 %f632, %rs199;}

	// end inline asm
	mul.f32 	%f815, %f608, %f632;
	fma.rn.f32 	%f816, %f795, %f630, %f815;
	// begin inline asm
	ex2.approx.ftz.f32 %f633, %f634;
	// end inline asm
	// begin inline asm
	{  cvt.f32.f16 %f635, %rs200;}

	// end inline asm
	mul.f32 	%f817, %f608, %f635;
	fma.rn.f32 	%f818, %f797, %f633, %f817;
	ld.v4.u32 	{%r339, %r340, %r341, %r342}, [%rd90+1536];
	ld.v2.f32 	{%f819, %f820}, [%rd2+33072];
	max.f32 	%f821, %f819, %f800;
	sub.f32 	%f637, %f819, %f821;
	// begin inline asm
	ex2.approx.ftz.f32 %f636, %f637;
	// end inline asm
	sub.f32 	%f662, %f800, %f821;
	// begin inline asm
	ex2.approx.ftz.f32 %f638, %f662;
	// end inline asm
	mul.f32 	%f822, %f802, %f638;
	fma.rn.f32 	%f823, %f820, %f636, %f822;
	// begin inline asm
	ex2.approx.ftz.f32 %f640, %f662;
	// end inline asm
	mov.b32 	{%rs201, %rs202}, %r339;
	// begin inline asm
	{  cvt.f32.f16 %f642, %rs201;}

	// end inline asm
	mul.f32 	%f824, %f636, %f642;
	fma.rn.f32 	%f825, %f804, %f640, %f824;
	// begin inline asm
	ex2.approx.ftz.f32 %f643, %f662;
	// end inline asm
	// begin inline asm
	{  cvt.f32.f16 %f645, %rs202;}

	// end inline asm
	mul.f32 	%f826, %f636, %f645;
	fma.rn.f32 	%f827, %f806, %f643, %f826;
	// begin inline asm
	ex2.approx.ftz.f32 %f646, %f662;
	// end inline asm
	mov.b32 	{%rs203, %rs204}, %r340;
	// begin inline asm
	{  cvt.f32.f16 %f648, %rs203;}

	// end inline asm
	mul.f32 	%f828, %f636, %f648;
	fma.rn.f32 	%f829, %f808, %f646, %f828;
	// begin inline asm
	ex2.approx.ftz.f32 %f649, %f662;
	// end inline asm
	// begin inline asm
	{  cvt.f32.f16 %f651, %rs204;}

	// end inline asm
	mul.f32 	%f830, %f636, %f651;
	fma.rn.f32 	%f831, %f810, %f649, %f830;
	// begin inline asm
	ex2.approx.ftz.f32 %f652, %f662;
	// end inline asm
	mov.b32 	{%rs205, %rs206}, %r341;
	// begin inline asm
	{  cvt.f32.f16 %f654, %rs205;}

	// end inline asm
	mul.f32 	%f832, %f636, %f654;
	fma.rn.f32 	%f833, %f812, %f652, %f832;
	// begin inline asm
	ex2.approx.ftz.f32 %f655, %f662;
	// end inline asm
	// begin inline asm
	{  cvt.f32.f16 %f657, %rs206;}

	// end inline asm
	mul.f32 	%f834, %f636, %f657;
	fma.rn.f32 	%f835, %f814, %f655, %f834;
	// begin inline asm
	ex2.approx.ftz.f32 %f658, %f662;
	// end inline asm
	mov.b32 	{%rs207, %rs208}, %r342;
	// begin inline asm
	{  cvt.f32.f16 %f660, %rs207;}

	// end inline asm
	mul.f32 	%f836, %f636, %f660;
	fma.rn.f32 	%f837, %f816, %f658, %f836;
	// begin inline asm
	ex2.approx.ftz.f32 %f661, %f662;
	// end inline asm
	// begin inline asm
	{  cvt.f32.f16 %f663, %rs208;}

	// end inline asm
	mul.f32 	%f838, %f636, %f663;
	fma.rn.f32 	%f839, %f818, %f661, %f838;
	ld.v4.u32 	{%r343, %r344, %r345, %r346}, [%rd90+1792];
	ld.v2.f32 	{%f840, %f841}, [%rd2+33080];
	max.f32 	%f74, %f840, %f821;
	sub.f32 	%f665, %f840, %f74;
	// begin inline asm
	ex2.approx.ftz.f32 %f664, %f665;
	// end inline asm
	sub.f32 	%f690, %f821, %f74;
	// begin inline asm
	ex2.approx.ftz.f32 %f666, %f690;
	// end inline asm
	mul.f32 	%f842, %f823, %f666;
	fma.rn.f32 	%f75, %f841, %f664, %f842;
	// begin inline asm
	ex2.approx.ftz.f32 %f668, %f690;
	// end inline asm
	mov.b32 	{%rs209, %rs210}, %r343;
	// begin inline asm
	{  cvt.f32.f16 %f670, %rs209;}

	// end inline asm
	mul.f32 	%f843, %f664, %f670;
	fma.rn.f32 	%f76, %f825, %f668, %f843;
	// begin inline asm
	ex2.approx.ftz.f32 %f671, %f690;
	// end inline asm
	// begin inline asm
	{  cvt.f32.f16 %f673, %rs210;}

	// end inline asm
	mul.f32 	%f844, %f664, %f673;
	fma.rn.f32 	%f77, %f827, %f671, %f844;
	// begin inline asm
	ex2.approx.ftz.f32 %f674, %f690;
	// end inline asm
	mov.b32 	{%rs211, %rs212}, %r344;
	// begin inline asm
	{  cvt.f32.f16 %f676, %rs211;}

	// end inline asm
	mul.f32 	%f845, %f664, %f676;
	fma.rn.f32 	%f78, %f829, %f674, %f845;
	// begin inline asm
	ex2.approx.ftz.f32 %f677, %f690;
	// end inline asm
	// begin inline asm
	{  cvt.f32.f16 %f679, %rs212;}

	// end inline asm
	mul.f32 	%f846, %f664, %f679;
	fma.rn.f32 	%f79, %f831, %f677, %f846;
	// begin inline asm
	ex2.approx.ftz.f32 %f680, %f690;
	// end inline asm
	mov.b32 	{%rs213, %rs214}, %r345;
	// begin inline asm
	{  cvt.f32.f16 %f682, %rs213;}

	// end inline asm
	mul.f32 	%f847, %f664, %f682;
	fma.rn.f32 	%f80, %f833, %f680, %f847;
	// begin inline asm
	ex2.approx.ftz.f32 %f683, %f690;
	// end inline asm
	// begin inline asm
	{  cvt.f32.f16 %f685, %rs214;}

	// end inline asm
	mul.f32 	%f848, %f664, %f685;
	fma.rn.f32 	%f81, %f835, %f683, %f848;
	// begin inline asm
	ex2.approx.ftz.f32 %f686, %f690;
	// end inline asm
	mov.b32 	{%rs215, %rs216}, %r346;
	// begin inline asm
	{  cvt.f32.f16 %f688, %rs215;}

	// end inline asm
	mul.f32 	%f849, %f664, %f688;
	fma.rn.f32 	%f82, %f837, %f686, %f849;
	// begin inline asm
	ex2.approx.ftz.f32 %f689, %f690;
	// end inline asm
	// begin inline asm
	{  cvt.f32.f16 %f691, %rs216;}

	// end inline asm
	mul.f32 	%f850, %f664, %f691;
	fma.rn.f32 	%f83, %f839, %f689, %f850;
	barrier.sync 	0;
	setp.ne.s32 	%p43, %r2, 0;
	@%p43 bra 	$L__BB1_22;
	st.shared.f32 	[_ZZ20MHAFlashDecodeKernelP6__halfS0_S0_S0_PiE17cluster_local_max], %f74;
$L__BB1_22:
	barrier.cluster.arrive;
	barrier.cluster.wait;
	mov.u32 	%r23, %cluster_nctarank;
	setp.lt.u32 	%p44, %r23, 2;
	@%p44 bra 	$L__BB1_50;
	add.s32 	%r24, %r23, -1;
	add.s32 	%r348, %r23, -2;
	and.b32  	%r25, %r24, 3;
	setp.lt.u32 	%p45, %r348, 3;
	mov.b32 	%r392, 1;
	@%p45 bra 	$L__BB1_43;
	add.s32 	%r390, %r1, 2;
	and.b32  	%r350, %r24, -4;
	neg.s32 	%r391, %r350;
	mov.b32 	%r389, 2;
$L__BB1_25:
	setp.ne.s32 	%p46, %r2, 0;
	@%p46 bra 	$L__BB1_27;
	add.s32 	%r351, %r390, -1;
	rem.u32 	%r352, %r351, %r23;
	mov.u32 	%r353, _ZZ20MHAFlashDecodeKernelP6__halfS0_S0_S0_PiE17cluster_local_max;
	cvt.u64.u32 	%rd95, %r353;
	cvta.shared.u64 	%rd96, %rd95;
	mapa.u64	%rd129, %rd96, %r352;
$L__BB1_27:
	setp.ne.s32 	%p47, %r2, 0;
	barrier.cluster.arrive;
	barrier.cluster.wait;
	@%p47 bra 	$L__BB1_29;
	ld.f32 	%f851, [%rd129];
	max.f32 	%f852, %f851, %f74;
	st.f32 	[%rd129], %f852;
$L__BB1_29:
	setp.ne.s32 	%p48, %r2, 0;
	barrier.cluster.arrive;
	barrier.cluster.wait;
	@%p48 bra 	$L__BB1_31;
	rem.u32 	%r354, %r390, %r23;
	mov.u32 	%r355, _ZZ20MHAFlashDecodeKernelP6__halfS0_S0_S0_PiE17cluster_local_max;
	cvt.u64.u32 	%rd97, %r355;
	cvta.shared.u64 	%rd98, %rd97;
	mapa.u64	%rd129, %rd98, %r354;
$L__BB1_31:
	setp.ne.s32 	%p49, %r2, 0;
	barrier.cluster.arrive;
	barrier.cluster.wait;
	@%p49 bra 	$L__BB1_33;
	ld.f32 	%f853, [%rd129];
	max.f32 	%f854, %f853, %f74;
	st.f32 	[%rd129], %f854;
$L__BB1_33:
	setp.ne.s32 	%p50, %r2, 0;
	barrier.cluster.arrive;
	barrier.cluster.wait;
	@%p50 bra 	$L__BB1_35;
	add.s32 	%r356, %r390, 1;
	rem.u32 	%r357, %r356, %r23;
	mov.u32 	%r358, _ZZ20MHAFlashDecodeKernelP6__halfS0_S0_S0_PiE17cluster_local_max;
	cvt.u64.u32 	%rd99, %r358;
	cvta.shared.u64 	%rd100, %rd99;
	mapa.u64	%rd129, %rd100, %r357;
$L__BB1_35:
	setp.ne.s32 	%p51, %r2, 0;
	barrier.cluster.arrive;
	barrier.cluster.wait;
	@%p51 bra 	$L__BB1_37;
	ld.f32 	%f855, [%rd129];
	max.f32 	%f856, %f855, %f74;
	st.f32 	[%rd129], %f856;
$L__BB1_37:
	setp.ne.s32 	%p52, %r2, 0;
	barrier.cluster.arrive;
	barrier.cluster.wait;
	@%p52 bra 	$L__BB1_39;
	add.s32 	%r359, %r390, 2;
	rem.u32 	%r360, %r359, %r23;
	mov.u32 	%r361, _ZZ20MHAFlashDecodeKernelP6__halfS0_S0_S0_PiE17cluster_local_max;
	cvt.u64.u32 	%rd101, %r361;
	cvta.shared.u64 	%rd102, %rd101;
	mapa.u64	%rd129, %rd102, %r360;
$L__BB1_39:
	setp.ne.s32 	%p53, %r2, 0;
	barrier.cluster.arrive;
	barrier.cluster.wait;
	@%p53 bra 	$L__BB1_41;
	ld.f32 	%f857, [%rd129];
	max.f32 	%f858, %f857, %f74;
	st.f32 	[%rd129], %f858;
$L__BB1_41:
	barrier.cluster.arrive;
	barrier.cluster.wait;
	add.s32 	%r391, %r391, 4;
	add.s32 	%r390, %r390, 4;
	add.s32 	%r389, %r389, 4;
	setp.ne.s32 	%p54, %r391, 0;
	@%p54 bra 	$L__BB1_25;
	add.s32 	%r392, %r389, -1;
$L__BB1_43:
	setp.eq.s32 	%p55, %r25, 0;
	@%p55 bra 	$L__BB1_50;
	add.s32 	%r394, %r1, %r392;
	neg.s32 	%r393, %r25;
$L__BB1_45:
	.pragma "nounroll";
	setp.ne.s32 	%p56, %r2, 0;
	@%p56 bra 	$L__BB1_47;
	rem.u32 	%r362, %r394, %r23;
	mov.u32 	%r363, _ZZ20MHAFlashDecodeKernelP6__halfS0_S0_S0_PiE17cluster_local_max;
	cvt.u64.u32 	%rd103, %r363;
	cvta.shared.u64 	%rd104, %rd103;
	mapa.u64	%rd129, %rd104, %r362;
$L__BB1_47:
	setp.ne.s32 	%p57, %r2, 0;
	barrier.cluster.arrive;
	barrier.cluster.wait;
	@%p57 bra 	$L__BB1_49;
	ld.f32 	%f859, [%rd129];
	max.f32 	%f860, %f859, %f74;
	st.f32 	[%rd129], %f860;
$L__BB1_49:
	barrier.cluster.arrive;
	barrier.cluster.wait;
	add.s32 	%r394, %r394, 1;
	add.s32 	%r393, %r393, 1;
	setp.ne.s32 	%p58, %r393, 0;
	@%p58 bra 	$L__BB1_45;
$L__BB1_50:
	setp.ne.s32 	%p59, %r2, 0;
	ld.shared.f32 	%f863, [_ZZ20MHAFlashDecodeKernelP6__halfS0_S0_S0_PiE17cluster_local_max];
	sub.f32 	%f862, %f74, %f863;
	// begin inline asm
	ex2.approx.ftz.f32 %f861, %f862;
	// end inline asm
	mul.f32 	%f84, %f75, %f861;
	mul.f32 	%f85, %f861, %f76;
	mul.f32 	%f86, %f861, %f77;
	mul.f32 	%f87, %f861, %f78;
	mul.f32 	%f88, %f861, %f79;
	mul.f32 	%f89, %f861, %f80;
	mul.f32 	%f90, %f861, %f81;
	mul.f32 	%f91, %f861, %f82;
	mul.f32 	%f92, %f861, %f83;
	@%p59 bra 	$L__BB1_52;
	st.shared.f32 	[_ZZ20MHAFlashDecodeKernelP6__halfS0_S0_S0_PiE17cluster_local_sum], %f84;
$L__BB1_52:
	setp.lt.u32 	%p60, %r23, 2;
	barrier.cluster.arrive;
	barrier.cluster.wait;
	@%p60 bra 	$L__BB1_80;
	add.s32 	%r42, %r23, -1;
	add.s32 	%r365, %r23, -2;
	and.b32  	%r43, %r42, 3;
	setp.lt.u32 	%p61, %r365, 3;
	mov.b32 	%r395, 1;
	@%p61 bra 	$L__BB1_73;
	add.s32 	%r399, %r1, 2;
	and.b32  	%r367, %r42, -4;
	neg.s32 	%r400, %r367;
	mov.b32 	%r398, 2;
$L__BB1_55:
	setp.ne.s32 	%p62, %r2, 0;
	@%p62 bra 	$L__BB1_57;
	add.s32 	%r368, %r399, -1;
	rem.u32 	%r369, %r368, %r23;
	mov.u32 	%r370, _ZZ20MHAFlashDecodeKernelP6__halfS0_S0_S0_PiE17cluster_local_sum;
	cvt.u64.u32 	%rd105, %r370;
	cvta.shared.u64 	%rd106, %rd105;
	mapa.u64	%rd129, %rd106, %r369;
$L__BB1_57:
	setp.ne.s32 	%p63, %r2, 0;
	barrier.cluster.arrive;
	barrier.cluster.wait;
	@%p63 bra 	$L__BB1_59;
	atom.add.f32 	%f864, [%rd129], %f84;
$L__BB1_59:
	setp.ne.s32 	%p64, %r2, 0;
	barrier.cluster.arrive;
	barrier.cluster.wait;
	@%p64 bra 	$L__BB1_61;
	rem.u32 	%r371, %r399, %r23;
	mov.u32 	%r372, _ZZ20MHAFlashDecodeKernelP6__halfS0_S0_S0_PiE17cluster_local_sum;
	cvt.u64.u32 	%rd107, %r372;
	cvta.shared.u64 	%rd108, %rd107;
	mapa.u64	%rd129, %rd108, %r371;
$L__BB1_61:
	setp.ne.s32 	%p65, %r2, 0;
	barrier.cluster.arrive;
	barrier.cluster.wait;
	@%p65 bra 	$L__BB1_63;
	atom.add.f32 	%f865, [%rd129], %f84;
$L__BB1_63:
	setp.ne.s32 	%p66, %r2, 0;
	barrier.cluster.arrive;
	barrier.cluster.wait;
	@%p66 bra 	$L__BB1_65;
	add.s32 	%r373, %r399, 1;
	rem.u32 	%r374, %r373, %r23;
	mov.u32 	%r375, _ZZ20MHAFlashDecodeKernelP6__halfS0_S0_S0_PiE17cluster_local_sum;
	cvt.u64.u32 	%rd109, %r375;
	cvta.shared.u64 	%rd110, %rd109;
	mapa.u64	%rd129, %rd110, %r374;
$L__BB1_65:
	setp.ne.s32 	%p67, %r2, 0;
	barrier.cluster.arrive;
	barrier.cluster.wait;
	@%p67 bra 	$L__BB1_67;
	atom.add.f32 	%f866, [%rd129], %f84;
$L__BB1_67:
	setp.ne.s32 	%p68, %r2, 0;
	barrier.cluster.arrive;
	barrier.cluster.wait;
	@%p68 bra 	$L__BB1_69;
	add.s32 	%r376, %r399, 2;
	rem.u32 	%r377, %r376, %r23;
	mov.u32 	%r378, _ZZ20MHAFlashDecodeKernelP6__halfS0_S0_S0_PiE17cluster_local_sum;
	cvt.u64.u32 	%rd111, %r378;
	cvta.shared.u64 	%rd112, %rd111;
	mapa.u64	%rd129, %rd112, %r377;
$L__BB1_69:
	setp.ne.s32 	%p69, %r2, 0;
	barrier.cluster.arrive;
	barrier.cluster.wait;
	@%p69 bra 	$L__BB1_71;
	atom.add.f32 	%f867, [%rd129], %f84;
$L__BB1_71:
	barrier.cluster.arrive;
	barrier.cluster.wait;
	add.s32 	%r400, %r400, 4;
	add.s32 	%r399, %r399, 4;
	add.s32 	%r398, %r398, 4;
	setp.eq.s32 	%p70, %r400, 0;
	@%p70 bra 	$L__BB1_72;
	bra.uni 	$L__BB1_55;
$L__BB1_72:
	add.s32 	%r395, %r398, -1;
$L__BB1_73:
	setp.eq.s32 	%p71, %r43, 0;
	@%p71 bra 	$L__BB1_80;
	add.s32 	%r397, %r1, %r395;
	neg.s32 	%r396, %r43;
$L__BB1_75:
	.pragma "nounroll";
	setp.ne.s32 	%p72, %r2, 0;
	@%p72 bra 	$L__BB1_77;
	rem.u32 	%r379, %r397, %r23;
	mov.u32 	%r380, _ZZ20MHAFlashDecodeKernelP6__halfS0_S0_S0_PiE17cluster_local_sum;
	cvt.u64.u32 	%rd113, %r380;
	cvta.shared.u64 	%rd114, %rd113;
	mapa.u64	%rd129, %rd114, %r379;
$L__BB1_77:
	setp.ne.s32 	%p73, %r2, 0;
	barrier.cluster.arrive;
	barrier.cluster.wait;
	@%p73 bra 	$L__BB1_79;
	atom.add.f32 	%f868, [%rd129], %f84;
$L__BB1_79:
	barrier.cluster.arrive;
	barrier.cluster.wait;
	add.s32 	%r397, %r397, 1;
	add.s32 	%r396, %r396, 1;
	setp.eq.s32 	%p74, %r396, 0;
	@%p74 bra 	$L__BB1_80;
	bra.uni 	$L__BB1_75;
$L__BB1_80:
	setp.gt.u32 	%p75, %r2, 15;
	@%p75 bra 	$L__BB1_82;
	ld.shared.f32 	%f877, [_ZZ20MHAFlashDecodeKernelP6__halfS0_S0_S0_PiE17cluster_local_sum];
	rcp.rn.f32 	%f878, %f877;
	mul.f32 	%f869, %f85, %f878;
	// begin inline asm
	{  cvt.rn.f16.f32 %rs217, %f869;}

	// end inline asm
	mul.f32 	%f870, %f86, %f878;
	// begin inline asm
	{  cvt.rn.f16.f32 %rs218, %f870;}

	// end inline asm
	mul.f32 	%f871, %f87, %f878;
	// begin inline asm
	{  cvt.rn.f16.f32 %rs219, %f871;}

	// end inline asm
	mul.f32 	%f872, %f88, %f878;
	// begin inline asm
	{  cvt.rn.f16.f32 %rs220, %f872;}

	// end inline asm
	mul.f32 	%f873, %f89, %f878;
	// begin inline asm
	{  cvt.rn.f16.f32 %rs221, %f873;}

	// end inline asm
	mul.f32 	%f874, %f90, %f878;
	// begin inline asm
	{  cvt.rn.f16.f32 %rs222, %f874;}

	// end inline asm
	mul.f32 	%f875, %f91, %f878;
	// begin inline asm
	{  cvt.rn.f16.f32 %rs223, %f875;}

	// end inline asm
	mul.f32 	%f876, %f92, %f878;
	// begin inline asm
	{  cvt.rn.f16.f32 %rs224, %f876;}

	// end inline asm
	mov.b32 	%r381, {%rs223, %rs224};
	mov.b32 	%r382, {%rs221, %rs222};
	mov.b32 	%r383, {%rs219, %rs220};
	mov.b32 	%r384, {%rs217, %rs218};
	st.v4.b32 	[%rd6+32768], {%r384, %r383, %r382, %r381};
$L__BB1_82:
	ld.param.u64 	%rd119, [_Z20MHAFlashDecodeKernelP6__halfS0_S0_S0_Pi_param_0];
	barrier.sync 	0;
	add.s32 	%r385, %r5, %r2;
	mul.wide.u32 	%rd116, %r385, 2;
	add.s64 	%rd115, %rd119, %rd116;
	mul.wide.u32 	%rd117, %r2, 2;
	add.s64 	%rd118, %rd2, %rd117;
	ld.u16 	%rs226, [%rd118+32768];
	// begin inline asm
	{ atom.add.noftz.f16 %rs225,[%rd115],%rs226; }

	// end inline asm
	ret;

}
	// .globl	_Z22topk_attn_fused_kernelP6__halfPKS_S2_S2_S2_
.visible .entry _Z22topk_attn_fused_kernelP6__halfPKS_S2_S2_S2_(
	.param .u64 .ptr .align 1 _Z22topk_attn_fused_kernelP6__halfPKS_S2_S2_S2__param_0,
	.param .u64 .ptr .align 1 _Z22topk_attn_fused_kernelP6__halfPKS_S2_S2_S2__param_1,
	.param .u64 .ptr .align 1 _Z22topk_attn_fused_kernelP6__halfPKS_S2_S2_S2__param_2,
	.param .u64 .ptr .align 1 _Z22topk_attn_fused_kernelP6__halfPKS_S2_S2_S2__param_3,
	.param .u64 .ptr .align 1 _Z22topk_attn_fused_kernelP6__halfPKS_S2_S2_S2__param_4
)
.explicitcluster
.reqnctapercluster 5, 1, 1
{
	.reg .pred 	%p<216>;
	.reg .b16 	%rs<330>;
	.reg .b32 	%r<1238>;
	.reg .b32 	%f<1074>;
	.reg .b64 	%rd<234>;
	// demoted variable
	.shared .align 4 .f32 _ZZ22topk_attn_fused_kernelP6__halfPKS_S2_S2_S2_E17cluster_local_sum;
	// demoted variable
	.shared .align 4 .f32 _ZZ22topk_attn_fused_kernelP6__halfPKS_S2_S2_S2_E17cluster_local_max;
	// demoted variable
	.shared .align 4 .b8 _ZZ22topk_attn_fused_kernelP6__halfPKS_S2_S2_S2_E10kv_indices[10240];
	// demoted variable
	.shared .align 16 .b8 _ZZ22topk_attn_fused_kernelP6__halfPKS_S2_S2_S2_E19center_sort_storage[4640];
	ld.param.u64 	%rd41, [_Z22topk_attn_fused_kernelP6__halfPKS_S2_S2_S2__param_1];
	ld.param.u64 	%rd42, [_Z22topk_attn_fused_kernelP6__halfPKS_S2_S2_S2__param_2];
	ld.param.u64 	%rd44, [_Z22topk_attn_fused_kernelP6__halfPKS_S2_S2_S2__param_3];
	ld.param.u64 	%rd43, [_Z22topk_attn_fused_kernelP6__halfPKS_S2_S2_S2__param_4];
	cvta.to.global.u64 	%rd45, %rd44;
	mov.u32 	%r311, %clusterid.x;
	mov.u32 	%r312, %clusterid.y;
	mov.u32 	%r313, %clusterid.z;
	mov.u32 	%r314, %nclusterid.x;
	mov.u32 	%r315, %nclusterid.y;
	mad.lo.s32 	%r316, %r313, %r315, %r312;
	mad.lo.s32 	%r317, %r316, %r314, %r311;
	and.b32  	%r1, %r317, 31;
	mov.u32 	%r2, %cluster_ctarank;
	mov.u32 	%r3, %tid.x;
	mov.u32 	%r318, %tid.y;
	mov.u32 	%r319, %tid.z;
	mov.u32 	%r4, %ntid.x;
	mov.u32 	%r320, %ntid.y;
	mad.lo.s32 	%r5, %r319, %r320, %r318;
	mad.lo.s32 	%r6, %r5, %r4, %r3;
	mov.u32 	%r1179, shmem_base;
	cvt.u64.u32 	%rd46, %r1179;
	cvta.shared.u64 	%rd47, %rd46;
	add.s64 	%rd48, %rd47, 127;
	and.b64  	%rd1, %rd48, -128;
	barrier.sync 	0;
	mov.f32 	%f67, 0f3F000000;
	rsqrt.approx.ftz.f32 	%f68, %f67;
	mul.f32 	%f69, %f68, %f68;
	neg.f32 	%f70, %f69;
	fma.rn.f32 	%f71, %f68, %f68, %f70;
	fma.rn.f32 	%f72, %f69, 0fBF000000, 0f3F800000;
	fma.rn.f32 	%f73, %f71, 0fBF000000, %f72;
	fma.rn.f32 	%f74, %f73, 0f3EC00000, 0f3F000000;
	mul.f32 	%f75, %f68, %f73;
	fma.rn.f32 	%f76, %f74, %f75, %f68;
	mov.b32 	%r322, %f76;
	add.s32 	%r323, %r322, -33554432;
	mov.b32 	%f77, %r323;
	mul.f32 	%f1, %f77, 0f3FB8AA3B;
	shl.b32 	%r7, %r6, 3;
	and.b32  	%r8, %r7, 120;
	shr.u32 	%r324, %r6, 2;
	and.b32  	%r9, %r324, 1073741820;
	shl.b32 	%r325, %r317, 7;
	and.b32  	%r10, %r325, 3968;
	or.b32  	%r11, %r10, %r8;
	mul.wide.u32 	%rd49, %r11, 2;
	add.s64 	%rd50, %rd45, %rd49;
	ld.global.nc.v4.u32 	{%r12, %r13, %r14, %r15}, [%rd50];
	mul.lo.s32 	%r16, %r2, 205;
	sub.s32 	%r326, 1024, %r16;
	min.s32 	%r17, %r326, 205;
	max.s32 	%r18, %r17, 0;
	setp.gt.s32 	%p1, %r2, 4;
	add.s32 	%r327, %r18, 31;
	shr.u32 	%r328, %r327, 5;
	selp.b32 	%r19, 0, %r328, %p1;
	setp.gt.u32 	%p2, %r6, 204;
	@%p2 bra 	$L__BB2_17;
	add.s32 	%r329, %r6, %r4;
	max.u32 	%r330, %r329, 205;
	sub.s32 	%r331, %r330, %r329;
	setp.lt.u32 	%p3, %r329, 205;
	selp.u32 	%r332, 1, 0, %p3;
	selp.s32 	%r333, -1, 0, %p3;
	add.s32 	%r334, %r331, %r333;
	div.u32 	%r335, %r334, %r4;
	add.s32 	%r20, %r335, %r332;
	and.b32  	%r336, %r20, 3;
	setp.eq.s32 	%p4, %r336, 3;
	mov.u32 	%r1170, %r6;
	@%p4 bra 	$L__BB2_6;
	add.s32 	%r337, %r20, 1;
	and.b32  	%r338, %r337, 3;
	add.s32 	%r1163, %r6, %r16;
	shl.b32 	%r339, %r1163, 2;
	mov.u32 	%r340, shmem_base;
	add.s32 	%r341, %r339, %r340;
	add.s32 	%r1162, %r341, 20480;
	shl.b32 	%r23, %r4, 2;
	neg.s32 	%r1161, %r338;
	add.s32 	%r342, %r5, %r338;
	mad.lo.s32 	%r1170, %r4, %r342, %r3;
$L__BB2_3:
	.pragma "nounroll";
	setp.gt.s32 	%p5, %r1163, 1023;
	@%p5 bra 	$L__BB2_5;
	mov.b32 	%r343, -8388608;
	st.shared.u32 	[%r1162+-4096], %r343;
	st.shared.u32 	[%r1162], %r1163;
$L__BB2_5:
	add.s32 	%r1163, %r1163, %r4;
	add.s32 	%r1162, %r1162, %r23;
	add.s32 	%r1161, %r1161, 1;
	setp.ne.s32 	%p6, %r1161, 0;
	@%p6 bra 	$L__BB2_3;
$L__BB2_6:
	setp.lt.u32 	%p7, %r20, 3;
	@%p7 bra 	$L__BB2_17;
	shl.b32 	%r33, %r4, 2;
	add.s32 	%r1165, %r1170, %r16;
	add.s32 	%r1169, %r1165, %r4;
	shl.b32 	%r35, %r1169, 2;
	shl.b32 	%r36, %r4, 4;
	shl.b32 	%r345, %r4, 1;
	add.s32 	%r1167, %r1165, %r345;
	shl.b32 	%r346, %r4, 3;
	shl.b32 	%r347, %r1170, 2;
	mad.lo.s32 	%r42, %r2, 820, %r347;
	add.s32 	%r39, %r42, %r346;
	mad.lo.s32 	%r1166, %r4, 3, %r1165;
	mad.lo.s32 	%r41, %r4, 12, %r42;
	mov.u32 	%r1168, shmem_base;
$L__BB2_8:
	setp.gt.s32 	%p8, %r1165, 1023;
	@%p8 bra 	$L__BB2_10;
	add.s32 	%r348, %r1168, %r42;
	mov.b32 	%r349, -8388608;
	st.shared.u32 	[%r348+16384], %r349;
	st.shared.u32 	[%r348+20480], %r1165;
$L__BB2_10:
	setp.gt.s32 	%p9, %r1169, 1023;
	@%p9 bra 	$L__BB2_12;
	add.s32 	%r350, %r1168, %r35;
	mov.b32 	%r351, -8388608;
	st.shared.u32 	[%r350+16384], %r351;
	st.shared.u32 	[%r350+20480], %r1169;
$L__BB2_12:
	setp.gt.s32 	%p10, %r1167, 1023;
	@%p10 bra 	$L__BB2_14;
	add.s32 	%r352, %r1168, %r39;
	mov.b32 	%r353, -8388608;
	st.shared.u32 	[%r352+16384], %r353;
	st.shared.u32 	[%r352+20480], %r1167;
$L__BB2_14:
	setp.gt.s32 	%p11, %r1166, 1023;
	@%p11 bra 	$L__BB2_16;
	add.s32 	%r354, %r1168, %r41;
	mov.b32 	%r355, -8388608;
	st.shared.u32 	[%r354+16384], %r355;
	st.shared.u32 	[%r354+20480], %r1166;
$L__BB2_16:
	add.s32 	%r1170, %r1170, %r33;
	add.s32 	%r1169, %r1169, %r33;
	add.s32 	%r1168, %r1168, %r36;
	add.s32 	%r1167, %r1167, %r33;
	add.s32 	%r1166, %r1166, %r33;
	add.s32 	%r1165, %r1165, %r33;
	setp.lt.u32 	%p12, %r1170, 205;
	@%p12 bra 	$L__BB2_8;
$L__BB2_17:
	setp.gt.s32 	%p13, %r2, 4;
	bar.sync 	0;
	@%p13 bra 	$L__BB2_36;
	add.s32 	%r55, %r9, %r16;
	mad.lo.s32 	%r56, %r1, 130944, %r11;
	shl.b32 	%r57, %r9, 7;
	or.b32  	%r365, %r57, %r8;
	shl.b32 	%r366, %r55, 7;
	add.s32 	%r367, %r56, %r366;
	mul.wide.u32 	%rd55, %r367, 2;
	add.s64 	%rd51, %rd43, %rd55;
	setp.gt.s32 	%p14, %r17, %r9;
	shl.b32 	%r368, %r365, 1;
	add.s32 	%r356, %r1179, %r368;
	selp.b32 	%r357, 16, 0, %p14;
	// begin inline asm
	cp.async.cg.shared.global [%r356], [%rd51], 16, %r357;

	// end inline asm
	add.s32 	%r370, %r9, 1;
	add.s32 	%r371, %r367, 128;
	mul.wide.u32 	%rd56, %r371, 2;
	add.s64 	%rd52, %rd43, %rd56;
	setp.gt.s32 	%p15, %r17, %r370;
	add.s32 	%r358, %r356, 256;
	selp.b32 	%r359, 16, 0, %p15;
	// begin inline asm
	cp.async.cg.shared.global [%r358], [%rd52], 16, %r359;

	// end inline asm
	add.s32 	%r372, %r9, 2;
	add.s32 	%r373, %r367, 256;
	mul.wide.u32 	%rd57, %r373, 2;
	add.s64 	%rd53, %rd43, %rd57;
	setp.gt.s32 	%p16, %r17, %r372;
	add.s32 	%r360, %r356, 512;
	selp.b32 	%r361, 16, 0, %p16;
	// begin inline asm
	cp.async.cg.shared.global [%r360], [%rd53], 16, %r361;

	// end inline asm
	add.s32 	%r374, %r9, 3;
	add.s32 	%r375, %r367, 384;
	mul.wide.u32 	%rd58, %r375, 2;
	add.s64 	%rd54, %rd43, %rd58;
	setp.gt.s32 	%p17, %r17, %r374;
	add.s32 	%r362, %r356, 768;
	selp.b32 	%r363, 16, 0, %p17;
	// begin inline asm
	cp.async.cg.shared.global [%r362], [%rd54], 16, %r363;

	// end inline asm
	// begin inline asm
	cp.async.commit_group;

	// end inline asm
	mov.b32 	{%rs1, %rs2}, %r12;
	mov.b32 	{%rs3, %rs4}, %r13;
	mov.b32 	{%rs5, %rs6}, %r14;
	mov.b32 	{%rs7, %rs8}, %r15;
	mov.b32 	%r1171, 1;
$L__BB2_19:
	shl.b32 	%r384, %r1171, 13;
	and.b32  	%r385, %r384, 8192;
	shl.b32 	%r386, %r1171, 5;
	add.s32 	%r387, %r55, %r386;
	add.s32 	%r388, %r386, %r9;
	shl.b32 	%r389, %r387, 7;
	add.s32 	%r390, %r56, %r389;
	mul.wide.u32 	%rd63, %r390, 2;
	add.s64 	%rd59, %rd43, %rd63;
	setp.gt.s32 	%p18, %r17, %r388;
	add.s32 	%r376, %r356, %r385;
	selp.b32 	%r377, 16, 0, %p18;
	// begin inline asm
	cp.async.cg.shared.global [%r376], [%rd59], 16, %r377;

	// end inline asm
	add.s32 	%r391, %r390, 128;
	mul.wide.u32 	%rd64, %r391, 2;
	add.s64 	%rd60, %rd43, %rd64;
	add.s32 	%r392, %r388, 1;
	setp.gt.s32 	%p19, %r17, %r392;
	add.s32 	%r378, %r376, 256;
	selp.b32 	%r379, 16, 0, %p19;
	// begin inline asm
	cp.async.cg.shared.global [%r378], [%rd60], 16, %r379;

	// end inline asm
	add.s32 	%r393, %r390, 256;
	mul.wide.u32 	%rd65, %r393, 2;
	add.s64 	%rd61, %rd43, %rd65;
	add.s32 	%r394, %r388, 2;
	setp.gt.s32 	%p20, %r17, %r394;
	add.s32 	%r380, %r376, 512;
	selp.b32 	%r381, 16, 0, %p20;
	// begin inline asm
	cp.async.cg.shared.global [%r380], [%rd61], 16, %r381;

	// end inline asm
	add.s32 	%r395, %r390, 384;
	mul.wide.u32 	%rd66, %r395, 2;
	add.s64 	%rd62, %rd43, %rd66;
	add.s32 	%r396, %r388, 3;
	setp.gt.s32 	%p21, %r17, %r396;
	add.s32 	%r382, %r376, 768;
	selp.b32 	%r383, 16, 0, %p21;
	// begin inline asm
	cp.async.cg.shared.global [%r382], [%rd62], 16, %r383;

	// end inline asm
	// begin inline asm
	cp.async.commit_group;

	// end inline asm
	// begin inline asm
	cp.async.wait_group 1;

	// end inline asm
	bar.sync 	0;
	add.s32 	%r397, %r388, -32;
	shl.b32 	%r398, %r1171, 12;
	not.b32 	%r399, %r398;
	and.b32  	%r400, %r399, 4096;
	add.s32 	%r401, %r400, %r57;
	add.s32 	%r402, %r401, %r8;
	shl.b32 	%r403, %r402, 1;
	add.s32 	%r61, %r1179, %r403;
	ld.shared.v4.u32 	{%r405, %r406, %r407, %r408}, [%r61];
	// begin inline asm
	{  cvt.f32.f16 %f78, %rs1;}

	// end inline asm
	mov.b32 	{%rs26, %rs28}, %r405;
	// begin inline asm
	{  cvt.f32.f16 %f79, %rs26;}

	// end inline asm
	fma.rn.f32 	%f94, %f78, %f79, 0f00000000;
	// begin inline asm
	{  cvt.f32.f16 %f80, %rs2;}

	// end inline asm
	// begin inline asm
	{  cvt.f32.f16 %f81, %rs28;}

	// end inline asm
	fma.rn.f32 	%f95, %f80, %f81, %f94;
	// begin inline asm
	{  cvt.f32.f16 %f82, %rs3;}

	// end inline asm
	mov.b32 	{%rs30, %rs32}, %r406;
	// begin inline asm
	{  cvt.f32.f16 %f83, %rs30;}

	// end inline asm
	fma.rn.f32 	%f96, %f82, %f83, %f95;
	// begin inline asm
	{  cvt.f32.f16 %f84, %rs4;}

	// end inline asm
	// begin inline asm
	{  cvt.f32.f16 %f85, %rs32;}

	// end inline asm
	fma.rn.f32 	%f97, %f84, %f85, %f96;
	// begin inline asm
	{  cvt.f32.f16 %f86, %rs5;}

	// end inline asm
	mov.b32 	{%rs34, %rs36}, %r407;
	// begin inline asm
	{  cvt.f32.f16 %f87, %rs34;}

	// end inline asm
	fma.rn.f32 	%f98, %f86, %f87, %f97;
	// begin inline asm
	{  cvt.f32.f16 %f88, %rs6;}

	// end inline asm
	// begin inline asm
	{  cvt.f32.f16 %f89, %rs36;}

	// end inline asm
	fma.rn.f32 	%f99, %f88, %f89, %f98;
	// begin inline asm
	{  cvt.f32.f16 %f90, %rs7;}

	// end inline asm
	mov.b32 	{%rs38, %rs40}, %r408;
	// begin inline asm
	{  cvt.f32.f16 %f91, %rs38;}

	// end inline asm
	fma.rn.f32 	%f100, %f90, %f91, %f99;
	// begin inline asm
	{  cvt.f32.f16 %f92, %rs8;}

	// end inline asm
	// begin inline asm
	{  cvt.f32.f16 %f93, %rs40;}

	// end inline asm
	fma.rn.f32 	%f101, %f92, %f93, %f100;
	mov.b32 	%r409, %f101;
	shfl.sync.bfly.b32	%r410|%p22, %r409, 8, 31, -1;
	mov.b32 	%f102, %r410;
	add.f32 	%f103, %f101, %f102;
	mov.b32 	%r411, %f103;
	shfl.sync.bfly.b32	%r412|%p23, %r411, 4, 31, -1;
	mov.b32 	%f104, %r412;
	add.f32 	%f105, %f103, %f104;
	mov.b32 	%r413, %f105;
	shfl.sync.bfly.b32	%r414|%p24, %r413, 2, 31, -1;
	mov.b32 	%f106, %r414;
	add.f32 	%f107, %f105, %f106;
	mov.b32 	%r415, %f107;
	shfl.sync.bfly.b32	%r416|%p25, %r415, 1, 31, -1;
	mov.b32 	%f108, %r416;
	add.f32 	%f10, %f107, %f108;
	add.s32 	%r62, %r397, %r16;
	setp.ge.u32 	%p26, %r397, %r18;
	setp.gt.s32 	%p27, %r62, 1023;
	shl.b32 	%r417, %r62, 2;
	add.s32 	%r418, %r1179, %r417;
	add.s32 	%r63, %r418, 16384;
	or.pred  	%p28, %p26, %p27;
	@%p28 bra 	$L__BB2_21;
	st.shared.f32 	[%r63], %f10;
	st.shared.u32 	[%r63+4096], %r62;
$L__BB2_21:
	ld.shared.v4.u32 	{%r419, %r420, %r421, %r422}, [%r61+256];
	mov.b32 	{%rs41, %rs42}, %r419;
	// begin inline asm
	{  cvt.f32.f16 %f109, %rs41;}

	// end inline asm
	fma.rn.f32 	%f117, %f78, %f109, 0f00000000;
	// begin inline asm
	{  cvt.f32.f16 %f110, %rs42;}

	// end inline asm
	fma.rn.f32 	%f118, %f80, %f110, %f117;
	mov.b32 	{%rs43, %rs44}, %r420;
	// begin inline asm
	{  cvt.f32.f16 %f111, %rs43;}

	// end inline asm
	fma.rn.f32 	%f119, %f82, %f111, %f118;
	// begin inline asm
	{  cvt.f32.f16 %f112, %rs44;}

	// end inline asm
	fma.rn.f32 	%f120, %f84, %f112, %f119;
	mov.b32 	{%rs45, %rs46}, %r421;
	// begin inline asm
	{  cvt.f32.f16 %f113, %rs45;}

	// end inline asm
	fma.rn.f32 	%f121, %f86, %f113, %f120;
	// begin inline asm
	{  cvt.f32.f16 %f114, %rs46;}

	// end inline asm
	fma.rn.f32 	%f122, %f88, %f114, %f121;
	mov.b32 	{%rs47, %rs48}, %r422;
	// begin inline asm
	{  cvt.f32.f16 %f115, %rs47;}

	// end inline asm
	fma.rn.f32 	%f123, %f90, %f115, %f122;
	// begin inline asm
	{  cvt.f32.f16 %f116, %rs48;}

	// end inline asm
	fma.rn.f32 	%f124, %f92, %f116, %f123;
	mov.b32 	%r423, %f124;
	shfl.sync.bfly.b32	%r424|%p29, %r423, 8, 31, -1;
	mov.b32 	%f125, %r424;
	add.f32 	%f126, %f124, %f125;
	mov.b32 	%r425, %f126;
	shfl.sync.bfly.b32	%r426|%p30, %r425, 4, 31, -1;
	mov.b32 	%f127, %r426;
	add.f32 	%f128, %f126, %f127;
	mov.b32 	%r427, %f128;
	shfl.sync.bfly.b32	%r428|%p31, %r427, 2, 31, -1;
	mov.b32 	%f129, %r428;
	add.f32 	%f130, %f128, %f129;
	mov.b32 	%r429, %f130;
	shfl.sync.bfly.b32	%r430|%p32, %r429, 1, 31, -1;
	mov.b32 	%f131, %r430;
	add.f32 	%f11, %f130, %f131;
	add.s32 	%r431, %r388, -31;
	add.s32 	%r64, %r62, 1;
	setp.ge.u32 	%p33, %r431, %r18;
	setp.gt.s32 	%p34, %r64, 1023;
	or.pred  	%p35, %p33, %p34;
	@%p35 bra 	$L__BB2_23;
	st.shared.f32 	[%r63+4], %f11;
	st.shared.u32 	[%r63+4100], %r64;
$L__BB2_23:
	ld.shared.v4.u32 	{%r432, %r433, %r434, %r435}, [%r61+512];
	mov.b32 	{%rs49, %rs50}, %r432;
	// begin inline asm
	{  cvt.f32.f16 %f132, %rs49;}

	// end inline asm
	fma.rn.f32 	%f140, %f78, %f132, 0f00000000;
	// begin inline asm
	{  cvt.f32.f16 %f133, %rs50;}

	// end inline asm
	fma.rn.f32 	%f141, %f80, %f133, %f140;
	mov.b32 	{%rs51, %rs52}, %r433;
	// begin inline asm
	{  cvt.f32.f16 %f134, %rs51;}

	// end inline asm
	fma.rn.f32 	%f142, %f82, %f134, %f141;
	// begin inline asm
	{  cvt.f32.f16 %f135, %rs52;}

	// end inline asm
	fma.rn.f32 	%f143, %f84, %f135, %f142;
	mov.b32 	{%rs53, %rs54}, %r434;
	// begin inline asm
	{  cvt.f32.f16 %f136, %rs53;}

	// end inline asm
	fma.rn.f32 	%f144, %f86, %f136, %f143;
	// begin inline asm
	{  cvt.f32.f16 %f137, %rs54;}

	// end inline asm
	fma.rn.f32 	%f145, %f88, %f137, %f144;
	mov.b32 	{%rs55, %rs56}, %r435;
	// begin inline asm
	{  cvt.f32.f16 %f138, %rs55;}

	// end inline asm
	fma.rn.f32 	%f146, %f90, %f138, %f145;
	// begin inline asm
	{  cvt.f32.f16 %f139, %rs56;}

	// end inline asm
	fma.rn.f32 	%f147, %f92, %f139, %f146;
	mov.b32 	%r436, %f147;
	shfl.sync.bfly.b32	%r437|%p36, %r436, 8, 31, -1;
	mov.b32 	%f148, %r437;
	add.f32 	%f149, %f147, %f148;
	mov.b32 	%r438, %f149;
	shfl.sync.bfly.b32	%r439|%p37, %r438, 4, 31, -1;
	mov.b32 	%f150, %r439;
	add.f32 	%f151, %f149, %f150;
	mov.b32 	%r440, %f151;
	shfl.sync.bfly.b32	%r441|%p38, %r440, 2, 31, -1;
	mov.b32 	%f152, %r441;
	add.f32 	%f153, %f151, %f152;
	mov.b32 	%r442, %f153;
	shfl.sync.bfly.b32	%r443|%p39, %r442, 1, 31, -1;
	mov.b32 	%f154, %r443;
	add.f32 	%f12, %f153, %f154;
	add.s32 	%r444, %r388, -30;
	add.s32 	%r65, %r62, 2;
	setp.ge.u32 	%p40, %r444, %r18;
	setp.gt.s32 	%p41, %r65, 1023;
	or.pred  	%p42, %p40, %p41;
	@%p42 bra 	$L__BB2_25;
	st.shared.f32 	[%r63+8], %f12;
	st.shared.u32 	[%r63+4104], %r65;
$L__BB2_25:
	ld.shared.v4.u32 	{%r445, %r446, %r447, %r448}, [%r61+768];
	mov.b32 	{%rs57, %rs58}, %r445;
	// begin inline asm
	{  cvt.f32.f16 %f155, %rs57;}

	// end inline asm
	fma.rn.f32 	%f163, %f78, %f155, 0f00000000;
	// begin inline asm
	{  cvt.f32.f16 %f156, %rs58;}

	// end inline asm
	fma.rn.f32 	%f164, %f80, %f156, %f163;
	mov.b32 	{%rs59, %rs60}, %r446;
	// begin inline asm
	{  cvt.f32.f16 %f157, %rs59;}

	// end inline asm
	fma.rn.f32 	%f165, %f82, %f157, %f164;
	// begin inline asm
	{  cvt.f32.f16 %f158, %rs60;}

	// end inline asm
	fma.rn.f32 	%f166, %f84, %f158, %f165;
	mov.b32 	{%rs61, %rs62}, %r447;
	// begin inline asm
	{  cvt.f32.f16 %f159, %rs61;}

	// end inline asm
	fma.rn.f32 	%f167, %f86, %f159, %f166;
	// begin inline asm
	{  cvt.f32.f16 %f160, %rs62;}

	// end inline asm
	fma.rn.f32 	%f168, %f88, %f160, %f167;
	mov.b32 	{%rs63, %rs64}, %r448;
	// begin inline asm
	{  cvt.f32.f16 %f161, %rs63;}

	// end inline asm
	fma.rn.f32 	%f169, %f90, %f161, %f168;
	// begin inline asm
	{  cvt.f32.f16 %f162, %rs64;}

	// end inline asm
	fma.rn.f32 	%f170, %f92, %f162, %f169;
	mov.b32 	%r449, %f170;
	shfl.sync.bfly.b32	%r450|%p43, %r449, 8, 31, -1;
	mov.b32 	%f171, %r450;
	add.f32 	%f172, %f170, %f171;
	mov.b32 	%r451, %f172;
	shfl.sync.bfly.b32	%r452|%p44, %r451, 4, 31, -1;
	mov.b32 	%f173, %r452;
	add.f32 	%f174, %f172, %f173;
	mov.b32 	%r453, %f174;
	shfl.sync.bfly.b32	%r454|%p45, %r453, 2, 31, -1;
	mov.b32 	%f175, %r454;
	add.f32 	%f176, %f174, %f175;
	mov.b32 	%r455, %f176;
	shfl.sync.bfly.b32	%r456|%p46, %r455, 1, 31, -1;
	mov.b32 	%f177, %r456;
	add.f32 	%f13, %f176, %f177;
	add.s32 	%r457, %r388, -29;
	add.s32 	%r66, %r62, 3;
	setp.ge.u32 	%p47, %r457, %r18;
	setp.gt.s32 	%p48, %r66, 1023;
	or.pred  	%p49, %p47, %p48;
	@%p49 bra 	$L__BB2_27;
	st.shared.f32 	[%r63+12], %f13;
	st.shared.u32 	[%r63+4108], %r66;
$L__BB2_27:
	add.s32 	%r1171, %r1171, 1;
	setp.ne.s32 	%p50, %r1171, %r19;
	@%p50 bra 	$L__BB2_19;
	// begin inline asm
	cp.async.wait_group 0;

	// end inline asm
	bar.sync 	0;
	add.s32 	%r458, %r19, -1;
	shl.b32 	%r459, %r458, 5;
	cvt.u16.u32 	%rs73, %r458;
	shr.u32 	%r460, %r458, 31;
	cvt.u16.u32 	%rs74, %r460;
	add.s16 	%rs75, %rs73, %rs74;
	shr.s16 	%rs76, %rs75, 1;
	mul.wide.s16 	%r461, %rs76, 2;
	sub.s32 	%r462, %r458, %r461;
	add.s32 	%r463, %r459, %r9;
	shl.b32 	%r464, %r462, 12;
	add.s32 	%r465, %r464, %r57;
	add.s32 	%r466, %r465, %r8;
	shl.b32 	%r467, %r466, 1;
	add.s32 	%r69, %r1179, %r467;
	ld.shared.v4.u32 	{%r469, %r470, %r471, %r472}, [%r69];
	mov.b32 	{%rs65, %rs66}, %r469;
	// begin inline asm
	{  cvt.f32.f16 %f178, %rs65;}

	// end inline asm
	fma.rn.f32 	%f186, %f78, %f178, 0f00000000;
	// begin inline asm
	{  cvt.f32.f16 %f179, %rs66;}

	// end inline asm
	fma.rn.f32 	%f187, %f80, %f179, %f186;
	mov.b32 	{%rs67, %rs68}, %r470;
	// begin inline asm
	{  cvt.f32.f16 %f180, %rs67;}

	// end inline asm
	fma.rn.f32 	%f188, %f82, %f180, %f187;
	// begin inline asm
	{  cvt.f32.f16 %f181, %rs68;}

	// end inline asm
	fma.rn.f32 	%f189, %f84, %f181, %f188;
	mov.b32 	{%rs69, %rs70}, %r471;
	// begin inline asm
	{  cvt.f32.f16 %f182, %rs69;}

	// end inline asm
	fma.rn.f32 	%f190, %f86, %f182, %f189;
	// begin inline asm
	{  cvt.f32.f16 %f183, %rs70;}

	// end inline asm
	fma.rn.f32 	%f191, %f88, %f183, %f190;
	mov.b32 	{%rs71, %rs72}, %r472;
	// begin inline asm
	{  cvt.f32.f16 %f184, %rs71;}

	// end inline asm
	fma.rn.f32 	%f192, %f90, %f184, %f191;
	// begin inline asm
	{  cvt.f32.f16 %f185, %rs72;}

	// end inline asm
	fma.rn.f32 	%f193, %f92, %f185, %f192;
	mov.b32 	%r473, %f193;
	shfl.sync.bfly.b32	%r474|%p51, %r473, 8, 31, -1;
	mov.b32 	%f194, %r474;
	add.f32 	%f195, %f193, %f194;
	mov.b32 	%r475, %f195;
	shfl.sync.bfly.b32	%r476|%p52, %r475, 4, 31, -1;
	mov.b32 	%f196, %r476;
	add.f32 	%f197, %f195, %f196;
	mov.b32 	%r477, %f197;
	shfl.sync.bfly.b32	%r478|%p53, %r477, 2, 31, -1;
	mov.b32 	%f198, %r478;
	add.f32 	%f199, %f197, %f198;
	mov.b32 	%r479, %f199;
	shfl.sync.bfly.b32	%r480|%p54, %r479, 1, 31, -1;
	mov.b32 	%f200, %r480;
	add.f32 	%f14, %f199, %f200;
	add.s32 	%r70, %r463, %r16;
	setp.ge.s32 	%p55, %r463, %r18;
	setp.gt.s32 	%p56, %r70, 1023;
	shl.b32 	%r481, %r70, 2;
	add.s32 	%r482, %r1179, %r481;
	add.s32 	%r71, %r482, 16384;
	or.pred  	%p57, %p55, %p56;
	@%p57 bra 	$L__BB2_30;
	st.shared.f32 	[%r71], %f14;
	st.shared.u32 	[%r71+4096], %r70;
$L__BB2_30:
	ld.shared.v4.u32 	{%r483, %r484, %r485, %r486}, [%r69+256];
	mov.b32 	{%rs77, %rs78}, %r483;
	// begin inline asm
	{  cvt.f32.f16 %f201, %rs77;}

	// end inline asm
	fma.rn.f32 	%f209, %f78, %f201, 0f00000000;
	// begin inline asm
	{  cvt.f32.f16 %f202, %rs78;}

	// end inline asm
	fma.rn.f32 	%f210, %f80, %f202, %f209;
	mov.b32 	{%rs79, %rs80}, %r484;
	// begin inline asm
	{  cvt.f32.f16 %f203, %rs79;}

	// end inline asm
	fma.rn.f32 	%f211, %f82, %f203, %f210;
	// begin inline asm
	{  cvt.f32.f16 %f204, %rs80;}

	// end inline asm
	fma.rn.f32 	%f212, %f84, %f204, %f211;
	mov.b32 	{%rs81, %rs82}, %r485;
	// begin inline asm
	{  cvt.f32.f16 %f205, %rs81;}

	// end inline asm
	fma.rn.f32 	%f213, %f86, %f205, %f212;
	// begin inline asm
	{  cvt.f32.f16 %f206, %rs82;}

	// end inline asm
	fma.rn.f32 	%f214, %f88, %f206, %f213;
	mov.b32 	{%rs83, %rs84}, %r486;
	// begin inline asm
	{  cvt.f32.f16 %f207, %rs83;}

	// end inline asm
	fma.rn.f32 	%f215, %f90, %f207, %f214;
	// begin inline asm
	{  cvt.f32.f16 %f208, %rs84;}

	// end inline asm
	fma.rn.f32 	%f216, %f92, %f208, %f215;
	mov.b32 	%r487, %f216;
	shfl.sync.bfly.b32	%r488|%p58, %r487, 8, 31, -1;
	mov.b32 	%f217, %r488;
	add.f32 	%f218, %f216, %f217;
	mov.b32 	%r489, %f218;
	shfl.sync.bfly.b32	%r490|%p59, %r489, 4, 31, -1;
	mov.b32 	%f219, %r490;
	add.f32 	%f220, %f218, %f219;
	mov.b32 	%r491, %f220;
	shfl.sync.bfly.b32	%r492|%p60, %r491, 2, 31, -1;
	mov.b32 	%f221, %r492;
	add.f32 	%f222, %f220, %f221;
	mov.b32 	%r493, %f222;
	shfl.sync.bfly.b32	%r494|%p61, %r493, 1, 31, -1;
	mov.b32 	%f223, %r494;
	add.f32 	%f15, %f222, %f223;
	add.s32 	%r495, %r463, 1;
	add.s32 	%r72, %r70, 1;
	setp.ge.s32 	%p62, %r495, %r18;
	setp.gt.s32 	%p63, %r72, 1023;
	or.pred  	%p64, %p62, %p63;
	@%p64 bra 	$L__BB2_32;
	st.shared.f32 	[%r71+4], %f15;
	st.shared.u32 	[%r71+4100], %r72;
$L__BB2_32:
	ld.shared.v4.u32 	{%r496, %r497, %r498, %r499}, [%r69+512];
	mov.b32 	{%rs85, %rs86}, %r496;
	// begin inline asm
	{  cvt.f32.f16 %f224, %rs85;}

	// end inline asm
	fma.rn.f32 	%f232, %f78, %f224, 0f00000000;
	// begin inline asm
	{  cvt.f32.f16 %f225, %rs86;}

	// end inline asm
	fma.rn.f32 	%f233, %f80, %f225, %f232;
	mov.b32 	{%rs87, %rs88}, %r497;
	// begin inline asm
	{  cvt.f32.f16 %f226, %rs87;}

	// end inline asm
	fma.rn.f32 	%f234, %f82, %f226, %f233;
	// begin inline asm
	{  cvt.f32.f16 %f227, %rs88;}

	// end inline asm
	fma.rn.f32 	%f235, %f84, %f227, %f234;
	mov.b32 	{%rs89, %rs90}, %r498;
	// begin inline asm
	{  cvt.f32.f16 %f228, %rs89;}

	// end inline asm
	fma.rn.f32 	%f236, %f86, %f228, %f235;
	// begin inline asm
	{  cvt.f32.f16 %f229, %rs90;}

	// end inline asm
	fma.rn.f32 	%f237, %f88, %f229, %f236;
	mov.b32 	{%rs91, %rs92}, %r499;
	// begin inline asm
	{  cvt.f32.f16 %f230, %rs91;}

	// end inline asm
	fma.rn.f32 	%f238, %f90, %f230, %f237;
	// begin inline asm
	{  cvt.f32.f16 %f231, %rs92;}

	// end inline asm
	fma.rn.f32 	%f239, %f92, %f231, %f238;
	mov.b32 	%r500, %f239;
	shfl.sync.bfly.b32	%r501|%p65, %r500, 8, 31, -1;
	mov.b32 	%f240, %r501;
	add.f32 	%f241, %f239, %f240;
	mov.b32 	%r502, %f241;
	shfl.sync.bfly.b32	%r503|%p66, %r502, 4, 31, -1;
	mov.b32 	%f242, %r503;
	add.f32 	%f243, %f241, %f242;
	mov.b32 	%r504, %f243;
	shfl.sync.bfly.b32	%r505|%p67, %r504, 2, 31, -1;
	mov.b32 	%f244, %r505;
	add.f32 	%f245, %f243, %f244;
	mov.b32 	%r506, %f245;
	shfl.sync.bfly.b32	%r507|%p68, %r506, 1, 31, -1;
	mov.b32 	%f246, %r507;
	add.f32 	%f16, %f245, %f246;
	add.s32 	%r508, %r463, 2;
	add.s32 	%r73, %r70, 2;
	setp.ge.s32 	%p69, %r508, %r18;
	setp.gt.s32 	%p70, %r73, 1023;
	or.pred  	%p71, %p69, %p70;
	@%p71 bra 	$L__BB2_34;
	st.shared.f32 	[%r71+8], %f16;
	st.shared.u32 	[%r71+4104], %r73;
$L__BB2_34:
	ld.shared.v4.u32 	{%r509, %r510, %r511, %r512}, [%r69+768];
	mov.b32 	{%rs93, %rs94}, %r509;
	// begin inline asm
	{  cvt.f32.f16 %f247, %rs93;}

	// end inline asm
	fma.rn.f32 	%f255, %f78, %f247, 0f00000000;
	// begin inline asm
	{  cvt.f32.f16 %f248, %rs94;}

	// end inline asm
	fma.rn.f32 	%f256, %f80, %f248, %f255;
	mov.b32 	{%rs95, %rs96}, %r510;
	// begin inline asm
	{  cvt.f32.f16 %f249, %rs95;}

	// end inline asm
	fma.rn.f32 	%f257, %f82, %f249, %f256;
	// begin inline asm
	{  cvt.f32.f16 %f250, %rs96;}

	// end inline asm
	fma.rn.f32 	%f258, %f84, %f250, %f257;
	mov.b32 	{%rs97, %rs98}, %r511;
	// begin inline asm
	{  cvt.f32.f16 %f251, %rs97;}

	// end inline asm
	fma.rn.f32 	%f259, %f86, %f251, %f258;
	// begin inline asm
	{  cvt.f32.f16 %f252, %rs98;}

	// end inline asm
	fma.rn.f32 	%f260, %f88, %f252, %f259;
	mov.b32 	{%rs99, %rs100}, %r512;
	// begin inline asm
	{  cvt.f32.f16 %f253, %rs99;}

	// end inline asm
	fma.rn.f32 	%f261, %f90, %f253, %f260;
	// begin inline asm
	{  cvt.f32.f16 %f254, %rs100;}

	// end inline asm
	fma.rn.f32 	%f262, %f92, %f254, %f261;
	mov.b32 	%r513, %f262;
	shfl.sync.bfly.b32	%r514|%p72, %r513, 8, 31, -1;
	mov.b32 	%f263, %r514;
	add.f32 	%f264, %f262, %f263;
	mov.b32 	%r515, %f264;
	shfl.sync.bfly.b32	%r516|%p73, %r515, 4, 31, -1;
	mov.b32 	%f265, %r516;
	add.f32 	%f266, %f264, %f265;
	mov.b32 	%r517, %f266;
	shfl.sync.bfly.b32	%r518|%p74, %r517, 2, 31, -1;
	mov.b32 	%f267, %r518;
	add.f32 	%f268, %f266, %f267;
	mov.b32 	%r519, %f268;
	shfl.sync.bfly.b32	%r520|%p75, %r519, 1, 31, -1;
	mov.b32 	%f269, %r520;
	add.f32 	%f17, %f268, %f269;
	add.s32 	%r521, %r463, 3;
	add.s32 	%r74, %r70, 3;
	setp.ge.s32 	%p76, %r521, %r18;
	setp.gt.s32 	%p77, %r74, 1023;
	or.pred  	%p78, %p76, %p77;
	@%p78 bra 	$L__BB2_36;
	st.shared.f32 	[%r71+12], %f17;
	st.shared.u32 	[%r71+4108], %r74;
$L__BB2_36:
	bar.sync 	0;
	barrier.cluster.arrive;
	barrier.cluster.wait;
	setp.eq.s32 	%p79, %r2, 0;
	@%p79 bra 	$L__BB2_54;
	setp.gt.u32 	%p80, %r6, 204;
	cvta.shared.u64 	%rd68, %rd46;
	add.s64 	%rd69, %rd68, 16384;
	mapa.u64	%rd2, %rd69, 0;
	add.s64 	%rd70, %rd68, 20480;
	mapa.u64	%rd3, %rd70, 0;
	@%p80 bra 	$L__BB2_54;
	add.s32 	%r523, %r6, %r4;
	max.u32 	%r524, %r523, 205;
	sub.s32 	%r525, %r524, %r523;
	setp.lt.u32 	%p81, %r523, 205;
	selp.u32 	%r526, 1, 0, %p81;
	selp.s32 	%r527, -1, 0, %p81;
	add.s32 	%r528, %r525, %r527;
	div.u32 	%r529, %r528, %r4;
	add.s32 	%r75, %r529, %r526;
	and.b32  	%r530, %r75, 3;
	setp.eq.s32 	%p82, %r530, 3;
	mov.u32 	%r1181, %r6;
	@%p82 bra 	$L__BB2_43;
	add.s32 	%r531, %r75, 1;
	and.b32  	%r532, %r531, 3;
	add.s32 	%r1174, %r6, %r16;
	shl.b32 	%r533, %r1174, 2;
	add.s32 	%r535, %r533, %r1179;
	add.s32 	%r1173, %r535, 20480;
	shl.b32 	%r78, %r4, 2;
	neg.s32 	%r1172, %r532;
	add.s32 	%r536, %r5, %r532;
	mad.lo.s32 	%r1181, %r4, %r536, %r3;
$L__BB2_40:
	.pragma "nounroll";
	setp.gt.s32 	%p83, %r1174, 1023;
	@%p83 bra 	$L__BB2_42;
	mul.wide.s32 	%rd71, %r1174, 4;
	ld.shared.f32 	%f270, [%r1173+-4096];
	add.s64 	%rd72, %rd2, %rd71;
	st.f32 	[%rd72], %f270;
	ld.shared.u32 	%r537, [%r1173];
	add.s64 	%rd73, %rd3, %rd71;
	st.u32 	[%rd73], %r537;
$L__BB2_42:
	add.s32 	%r1174, %r1174, %r4;
	add.s32 	%r1173, %r1173, %r78;
	add.s32 	%r1172, %r1172, 1;
	setp.ne.s32 	%p84, %r1172, 0;
	@%p84 bra 	$L__BB2_40;
$L__BB2_43:
	setp.lt.u32 	%p85, %r75, 3;
	@%p85 bra 	$L__BB2_54;
	shl.b32 	%r88, %r4, 2;
	add.s32 	%r1176, %r1181, %r16;
	add.s32 	%r1180, %r1176, %r4;
	shl.b32 	%r90, %r1180, 2;
	shl.b32 	%r91, %r4, 4;
	shl.b32 	%r539, %r4, 1;
	add.s32 	%r1178, %r1176, %r539;
	shl.b32 	%r540, %r4, 3;
	shl.b32 	%r541, %r1181, 2;
	mad.lo.s32 	%r97, %r2, 820, %r541;
	add.s32 	%r94, %r97, %r540;
	mad.lo.s32 	%r1177, %r4, 3, %r1176;
	mad.lo.s32 	%r96, %r4, 12, %r97;
$L__BB2_45:
	setp.gt.s32 	%p86, %r1176, 1023;
	@%p86 bra 	$L__BB2_47;
	mul.wide.s32 	%rd74, %r1176, 4;
	add.s32 	%r542, %r1179, %r97;
	ld.shared.f32 	%f271, [%r542+16384];
	add.s64 	%rd75, %rd2, %rd74;
	st.f32 	[%rd75], %f271;
	ld.shared.u32 	%r543, [%r542+20480];
	add.s64 	%rd76, %rd3, %rd74;
	st.u32 	[%rd76], %r543;
$L__BB2_47:
	setp.gt.s32 	%p87, %r1180, 1023;
	@%p87 bra 	$L__BB2_49;
	mul.wide.s32 	%rd77, %r1180, 4;
	add.s32 	%r544, %r1179, %r90;
	ld.shared.f32 	%f272, [%r544+16384];
	add.s64 	%rd78, %rd2, %rd77;
	st.f32 	[%rd78], %f272;
	ld.shared.u32 	%r545, [%r544+20480];
	add.s64 	%rd79, %rd3, %rd77;
	st.u32 	[%rd79], %r545;
$L__BB2_49:
	setp.gt.s32 	%p88, %r1178, 1023;
	@%p88 bra 	$L__BB2_51;
	mul.wide.s32 	%rd80, %r1178, 4;
	add.s32 	%r546, %r1179, %r94;
	ld.shared.f32 	%f273, [%r546+16384];
	add.s64 	%rd81, %rd2, %rd80;
	st.f32 	[%rd81], %f273;
	ld.shared.u32 	%r547, [%r546+20480];
	add.s64 	%rd82, %rd3, %rd80;
	st.u32 	[%rd82], %r547;
$L__BB2_51:
	setp.gt.s32 	%p89, %r1177, 1023;
	@%p89 bra 	$L__BB2_53;
	mul.wide.s32 	%rd83, %r1177, 4;
	add.s32 	%r548, %r1179, %r96;
	ld.shared.f32 	%f274, [%r548+16384];
	add.s64 	%rd84, %rd2, %rd83;
	st.f32 	[%rd84], %f274;
	ld.shared.u32 	%r549, [%r548+20480];
	add.s64 	%rd85, %rd3, %rd83;
	st.u32 	[%rd85], %r549;
$L__BB2_53:
	add.s32 	%r1181, %r1181, %r88;
	add.s32 	%r1180, %r1180, %r88;
	add.s32 	%r1179, %r1179, %r91;
	add.s32 	%r1178, %r1178, %r88;
	add.s32 	%r1177, %r1177, %r88;
	add.s32 	%r1176, %r1176, %r88;
	setp.lt.u32 	%p90, %r1181, 205;
	@%p90 bra 	$L__BB2_45;
$L__BB2_54:
	setp.ne.s32 	%p91, %r2, 0;
	barrier.cluster.arrive;
	barrier.cluster.wait;
	@%p91 bra 	$L__BB2_108;
	shl.b32 	%r555, %r7, 2;
	mov.u32 	%r556, shmem_base;
	add.s32 	%r557, %r556, %r555;
	add.s32 	%r110, %r557, 16384;
	ld.shared.v4.u32 	{%r558, %r559, %r560, %r561}, [%r557+16384];
	ld.shared.v4.u32 	{%r1197, %r1196, %r1195, %r1194}, [%r557+20480];
	ld.shared.v4.u32 	{%r562, %r563, %r564, %r565}, [%r557+16400];
	ld.shared.v4.u32 	{%r1193, %r1192, %r1191, %r1190}, [%r557+20496];
	setp.gt.s32 	%p92, %r558, -1;
	selp.b32 	%r566, -2147483648, -1, %p92;
	xor.b32  	%r1189, %r566, %r558;
	setp.gt.s32 	%p93, %r559, -1;
	selp.b32 	%r567, -2147483648, -1, %p93;
	xor.b32  	%r1188, %r567, %r559;
	setp.gt.s32 	%p94, %r560, -1;
	selp.b32 	%r568, -2147483648, -1, %p94;
	xor.b32  	%r1187, %r568, %r560;
	setp.gt.s32 	%p95, %r561, -1;
	selp.b32 	%r569, -2147483648, -1, %p95;
	xor.b32  	%r1186, %r569, %r561;
	setp.gt.s32 	%p96, %r562, -1;
	selp.b32 	%r570, -2147483648, -1, %p96;
	xor.b32  	%r1185, %r570, %r562;
	setp.gt.s32 	%p97, %r563, -1;
	selp.b32 	%r571, -2147483648, -1, %p97;
	xor.b32  	%r1184, %r571, %r563;
	setp.gt.s32 	%p98, %r564, -1;
	selp.b32 	%r572, -2147483648, -1, %p98;
	xor.b32  	%r1183, %r572, %r564;
	setp.gt.s32 	%p99, %r565, -1;
	selp.b32 	%r573, -2147483648, -1, %p99;
	xor.b32  	%r1182, %r573, %r565;
	shr.u32 	%r127, %r3, 5;
	shl.b32 	%r574, %r3, 3;
	shl.b32 	%r575, %r3, 2;
	mov.u32 	%r576, _ZZ22topk_attn_fused_kernelP6__halfPKS_S2_S2_S2_E19center_sort_storage;
	add.s32 	%r128, %r576, %r575;
	mov.b32 	%r1199, 0;
	mov.b32 	%r552, 4;
	// begin inline asm
	bmsk.clamp.b32 %r550, %r1199, %r552;
	// end inline asm
	shl.b32 	%r577, %r3, 5;
	add.s32 	%r130, %r128, %r577;
	shr.u32 	%r578, %r574, 5;
	add.s32 	%r579, %r578, %r574;
	shl.b32 	%r580, %r579, 2;
	add.s32 	%r131, %r576, %r580;
$L__BB2_56:
	mov.b32 	%r633, 0;
	st.shared.u32 	[%r128], %r633;
	st.shared.u32 	[%r128+512], %r633;
	st.shared.u32 	[%r128+1024], %r633;
	st.shared.u32 	[%r128+1536], %r633;
	st.shared.u32 	[%r128+2048], %r633;
	st.shared.u32 	[%r128+2560], %r633;
	st.shared.u32 	[%r128+3072], %r633;
	st.shared.u32 	[%r128+3584], %r633;
	st.shared.u32 	[%r128+4096], %r633;
	setp.eq.s32 	%p100, %r1189, 2147483647;
	selp.b32 	%r582, -2147483648, %r1189, %p100;
	// begin inline asm
	shr.b32 %r581, %r582, %r1199;
	// end inline asm
	and.b32  	%r636, %r550, %r581;
	shl.b32 	%r637, %r636, 9;
	not.b32 	%r638, %r637;
	and.b32  	%r639, %r638, 3584;
	add.s32 	%r640, %r128, %r639;
	shr.u32 	%r641, %r636, 2;
	and.b32  	%r642, %r641, 1073741822;
	sub.s32 	%r155, %r640, %r642;
	ld.shared.u16 	%rs9, [%r155+2];
	add.s16 	%rs101, %rs9, 1;
	st.shared.u16 	[%r155+2], %rs101;
	setp.eq.s32 	%p101, %r1188, 2147483647;
	selp.b32 	%r585, -2147483648, %r1188, %p101;
	// begin inline asm
	shr.b32 %r584, %r585, %r1199;
	// end inline asm
	and.b32  	%r643, %r550, %r584;
	shl.b32 	%r644, %r643, 9;
	not.b32 	%r645, %r644;
	and.b32  	%r646, %r645, 3584;
	add.s32 	%r647, %r128, %r646;
	shr.u32 	%r648, %r643, 2;
	and.b32  	%r649, %r648, 1073741822;
	sub.s32 	%r156, %r647, %r649;
	ld.shared.u16 	%rs10, [%r156+2];
	add.s16 	%rs102, %rs10, 1;
	st.shared.u16 	[%r156+2], %rs102;
	setp.eq.s32 	%p102, %r1187, 2147483647;
	selp.b32 	%r588, -2147483648, %r1187, %p102;
	// begin inline asm
	shr.b32 %r587, %r588, %r1199;
	// end inline asm
	and.b32  	%r650, %r550, %r587;
	shl.b32 	%r651, %r650, 9;
	not.b32 	%r652, %r651;
	and.b32  	%r653, %r652, 3584;
	add.s32 	%r654, %r128, %r653;
	shr.u32 	%r655, %r650, 2;
	and.b32  	%r656, %r655, 1073741822;
	sub.s32 	%r157, %r654, %r656;
	ld.shared.u16 	%rs11, [%r157+2];
	add.s16 	%rs103, %rs11, 1;
	st.shared.u16 	[%r157+2], %rs103;
	setp.eq.s32 	%p103, %r1186, 2147483647;
	selp.b32 	%r591, -2147483648, %r1186, %p103;
	// begin inline asm
	shr.b32 %r590, %r591, %r1199;
	// end inline asm
	and.b32  	%r657, %r550, %r590;
	shl.b32 	%r658, %r657, 9;
	not.b32 	%r659, %r658;
	and.b32  	%r660, %r659, 3584;
	add.s32 	%r661, %r128, %r660;
	shr.u32 	%r662, %r657, 2;
	and.b32  	%r663, %r662, 1073741822;
	sub.s32 	%r158, %r661, %r663;
	ld.shared.u16 	%rs12, [%r158+2];
	add.s16 	%rs104, %rs12, 1;
	st.shared.u16 	[%r158+2], %rs104;
	setp.eq.s32 	%p104, %r1185, 2147483647;
	selp.b32 	%r594, -2147483648, %r1185, %p104;
	// begin inline asm
	shr.b32 %r593, %r594, %r1199;
	// end inline asm
	and.b32  	%r664, %r550, %r593;
	shl.b32 	%r665, %r664, 9;
	not.b32 	%r666, %r665;
	and.b32  	%r667, %r666, 3584;
	add.s32 	%r668, %r128, %r667;
	shr.u32 	%r669, %r664, 2;
	and.b32  	%r670, %r669, 1073741822;
	sub.s32 	%r159, %r668, %r670;
	ld.shared.u16 	%rs13, [%r159+2];
	add.s16 	%rs105, %rs13, 1;
	st.shared.u16 	[%r159+2], %rs105;
	setp.eq.s32 	%p105, %r1184, 2147483647;
	selp.b32 	%r597, -2147483648, %r1184, %p105;
	// begin inline asm
	shr.b32 %r596, %r597, %r1199;
	// end inline asm
	and.b32  	%r671, %r550, %r596;
	shl.b32 	%r672, %r671, 9;
	not.b32 	%r673, %r672;
	and.b32  	%r674, %r673, 3584;
	add.s32 	%r675, %r128, %r674;
	shr.u32 	%r676, %r671, 2;
	and.b32  	%r677, %r676, 1073741822;
	sub.s32 	%r160, %r675, %r677;
	ld.shared.u16 	%rs14, [%r160+2];
	add.s16 	%rs106, %rs14, 1;
	st.shared.u16 	[%r160+2], %rs106;
	setp.eq.s32 	%p106, %r1183, 2147483647;
	selp.b32 	%r600, -2147483648, %r1183, %p106;
	// begin inline asm
	shr.b32 %r599, %r600, %r1199;
	// end inline asm
	and.b32  	%r678, %r550, %r599;
	shl.b32 	%r679, %r678, 9;
	not.b32 	%r680, %r679;
	and.b32  	%r681, %r680, 3584;
	add.s32 	%r682, %r128, %r681;
	shr.u32 	%r683, %r678, 2;
	and.b32  	%r684, %r683, 1073741822;
	sub.s32 	%r161, %r682, %r684;
	ld.shared.u16 	%rs15, [%r161+2];
	add.s16 	%rs107, %rs15, 1;
	st.shared.u16 	[%r161+2], %rs107;
	setp.eq.s32 	%p107, %r1182, 2147483647;
	selp.b32 	%r603, -2147483648, %r1182, %p107;
	// begin inline asm
	shr.b32 %r602, %r603, %r1199;
	// end inline asm
	and.b32  	%r685, %r550, %r602;
	shl.b32 	%r686, %r685, 9;
	not.b32 	%r687, %r686;
	and.b32  	%r688, %r687, 3584;
	add.s32 	%r689, %r128, %r688;
	shr.u32 	%r690, %r685, 2;
	and.b32  	%r691, %r690, 1073741822;
	sub.s32 	%r162, %r689, %r691;
	ld.shared.u16 	%rs16, [%r162+2];
	add.s16 	%rs108, %rs16, 1;
	st.shared.u16 	[%r162+2], %rs108;
	bar.sync 	0;
	ld.shared.u32 	%r163, [%r130];
	ld.shared.u32 	%r692, [%r130+4];
	ld.shared.u32 	%r693, [%r130+8];
	ld.shared.u32 	%r694, [%r130+12];
	ld.shared.u32 	%r695, [%r130+16];
	ld.shared.u32 	%r696, [%r130+20];
	ld.shared.u32 	%r697, [%r130+24];
	ld.shared.u32 	%r698, [%r130+28];
	ld.shared.u32 	%r699, [%r130+32];
	add.s32 	%r164, %r692, %r163;
	add.s32 	%r165, %r693, %r164;
	add.s32 	%r166, %r694, %r165;
	add.s32 	%r167, %r695, %r166;
	add.s32 	%r168, %r696, %r167;
	add.s32 	%r169, %r697, %r168;
	add.s32 	%r170, %r698, %r169;
	add.s32 	%r610, %r699, %r170;
	// begin inline asm
	mov.u32 %r605, %laneid;
	// end inline asm
	mov.b32 	%r608, 1;
	mov.b32 	%r635, -1;
	// begin inline asm
	{  .reg .u32 r0;  .reg .pred p;  shfl.sync.up.b32 r0|p, %r610, %r608, %r633, %r635;  @p add.u32 r0, r0, %r610;  mov.u32 %r606, r0;}
	// end inline asm
	mov.b32 	%r614, 2;
	// begin inline asm
	{  .reg .u32 r0;  .reg .pred p;  shfl.sync.up.b32 r0|p, %r606, %r614, %r633, %r635;  @p add.u32 r0, r0, %r606;  mov.u32 %r612, r0;}
	// end inline asm
	mov.b32 	%r620, 4;
	// begin inline asm
	{  .reg .u32 r0;  .reg .pred p;  shfl.sync.up.b32 r0|p, %r612, %r620, %r633, %r635;  @p add.u32 r0, r0, %r612;  mov.u32 %r618, r0;}
	// end inline asm
	mov.b32 	%r626, 8;
	// begin inline asm
	{  .reg .u32 r0;  .reg .pred p;  shfl.sync.up.b32 r0|p, %r618, %r626, %r633, %r635;  @p add.u32 r0, r0, %r618;  mov.u32 %r624, r0;}
	// end inline asm
	mov.b32 	%r632, 16;
	// begin inline asm
	{  .reg .u32 r0;  .reg .pred p;  shfl.sync.up.b32 r0|p, %r624, %r632, %r633, %r635;  @p add.u32 r0, r0, %r624;  mov.u32 %r630, r0;}
	// end inline asm
	setp.ne.s32 	%p108, %r605, 31;
	@%p108 bra 	$L__BB2_58;
	shl.b32 	%r700, %r127, 2;
	mov.u32 	%r701, _ZZ22topk_attn_fused_kernelP6__halfPKS_S2_S2_S2_E19center_sort_storage;
	add.s32 	%r702, %r701, %r700;
	st.shared.u32 	[%r702+4608], %r630;
$L__BB2_58:
	sub.s32 	%r703, %r630, %r610;
	setp.gt.u32 	%p109, %r3, 31;
	setp.eq.s32 	%p110, %r127, 3;
	setp.eq.s32 	%p111, %r127, 2;
	setp.eq.s32 	%p112, %r127, 1;
	bar.sync 	0;
	ld.shared.v4.u32 	{%r704, %r705, %r706, %r707}, [_ZZ22topk_attn_fused_kernelP6__halfPKS_S2_S2_S2_E19center_sort_storage+4608];
	selp.b32 	%r708, %r704, %r1198, %p112;
	add.s32 	%r709, %r705, %r704;
	selp.b32 	%r710, %r709, %r708, %p111;
	add.s32 	%r711, %r709, %r706;
	selp.b32 	%r1198, %r711, %r710, %p110;
	add.s32 	%r175, %r711, %r707;
	setp.ne.s32 	%p113, %r605, 0;
	selp.b32 	%r712, %r703, 0, %p113;
	add.s32 	%r713, %r1198, %r712;
	or.pred  	%p114, %p109, %p113;
	selp.b32 	%r1200, %r713, %r703, %p109;
	@%p114 bra 	$L__BB2_60;
	shl.b32 	%r1200, %r175, 16;
	st.shared.u32 	[_ZZ22topk_attn_fused_kernelP6__halfPKS_S2_S2_S2_E19center_sort_storage+4628], %r1200;
$L__BB2_60:
	setp.eq.s32 	%p115, %r3, 0;
	bar.sync 	0;
	mov.u32 	%r714, _ZZ22topk_attn_fused_kernelP6__halfPKS_S2_S2_S2_E19center_sort_storage;
	ld.shared.u32 	%r715, [_ZZ22topk_attn_fused_kernelP6__halfPKS_S2_S2_S2_E19center_sort_storage+4628];
	selp.b32 	%r716, 0, %r715, %p115;
	add.s32 	%r717, %r1200, %r716;
	add.s32 	%r718, %r163, %r717;
	add.s32 	%r719, %r164, %r717;
	add.s32 	%r720, %r165, %r717;
	add.s32 	%r721, %r166, %r717;
	add.s32 	%r722, %r167, %r717;
	add.s32 	%r723, %r168, %r717;
	add.s32 	%r724, %r169, %r717;
	add.s32 	%r725, %r170, %r717;
	st.shared.u32 	[%r130], %r717;
	st.shared.u32 	[%r130+4], %r718;
	st.shared.u32 	[%r130+8], %r719;
	st.shared.u32 	[%r130+12], %r720;
	st.shared.u32 	[%r130+16], %r721;
	st.shared.u32 	[%r130+20], %r722;
	st.shared.u32 	[%r130+24], %r723;
	st.shared.u32 	[%r130+28], %r724;
	st.shared.u32 	[%r130+32], %r725;
	bar.sync 	0;
	cvt.u32.u16 	%r726, %rs9;
	ld.shared.u16 	%r727, [%r155+2];
	add.s32 	%r728, %r727, %r726;
	cvt.u32.u16 	%r729, %rs10;
	ld.shared.u16 	%r730, [%r156+2];
	add.s32 	%r731, %r730, %r729;
	cvt.u32.u16 	%r732, %rs11;
	ld.shared.u16 	%r733, [%r157+2];
	add.s32 	%r734, %r733, %r732;
	cvt.u32.u16 	%r735, %rs12;
	ld.shared.u16 	%r736, [%r158+2];
	add.s32 	%r737, %r736, %r735;
	cvt.u32.u16 	%r738, %rs13;
	ld.shared.u16 	%r739, [%r159+2];
	add.s32 	%r740, %r739, %r738;
	cvt.u32.u16 	%r741, %rs14;
	ld.shared.u16 	%r742, [%r160+2];
	add.s32 	%r743, %r742, %r741;
	cvt.u32.u16 	%r744, %rs15;
	ld.shared.u16 	%r745, [%r161+2];
	add.s32 	%r746, %r745, %r744;
	cvt.u32.u16 	%r747, %rs16;
	ld.shared.u16 	%r748, [%r162+2];
	add.s32 	%r749, %r748, %r747;
	bar.sync 	0;
	shr.u32 	%r750, %r728, 5;
	add.s32 	%r751, %r750, %r728;
	shl.b32 	%r752, %r751, 2;
	add.s32 	%r753, %r714, %r752;
	st.shared.u32 	[%r753], %r1189;
	shr.u32 	%r754, %r731, 5;
	add.s32 	%r755, %r754, %r731;
	shl.b32 	%r756, %r755, 2;
	add.s32 	%r757, %r714, %r756;
	st.shared.u32 	[%r757], %r1188;
	shr.u32 	%r758, %r734, 5;
	add.s32 	%r759, %r758, %r734;
	shl.b32 	%r760, %r759, 2;
	add.s32 	%r761, %r714, %r760;
	st.shared.u32 	[%r761], %r1187;
	shr.u32 	%r762, %r737, 5;
	add.s32 	%r763, %r762, %r737;
	shl.b32 	%r764, %r763, 2;
	add.s32 	%r765, %r714, %r764;
	st.shared.u32 	[%r765], %r1186;
	shr.u32 	%r766, %r740, 5;
	add.s32 	%r767, %r766, %r740;
	shl.b32 	%r768, %r767, 2;
	add.s32 	%r769, %r714, %r768;
	st.shared.u32 	[%r769], %r1185;
	shr.u32 	%r770, %r743, 5;
	add.s32 	%r771, %r770, %r743;
	shl.b32 	%r772, %r771, 2;
	add.s32 	%r773, %r714, %r772;
	st.shared.u32 	[%r773], %r1184;
	shr.u32 	%r774, %r746, 5;
	add.s32 	%r775, %r774, %r746;
	shl.b32 	%r776, %r775, 2;
	add.s32 	%r777, %r714, %r776;
	st.shared.u32 	[%r777], %r1183;
	shr.u32 	%r778, %r749, 5;
	add.s32 	%r779, %r778, %r749;
	shl.b32 	%r780, %r779, 2;
	add.s32 	%r781, %r714, %r780;
	st.shared.u32 	[%r781], %r1182;
	bar.sync 	0;
	shr.u32 	%r782, %r3, 2;
	shl.b32 	%r783, %r3, 3;
	add.s32 	%r784, %r782, %r783;
	shl.b32 	%r785, %r784, 2;
	add.s32 	%r786, %r714, %r785;
	ld.shared.u32 	%r1189, [%r786];
	ld.shared.u32 	%r1188, [%r131+4];
	ld.shared.u32 	%r1187, [%r131+8];
	ld.shared.u32 	%r1186, [%r131+12];
	ld.shared.u32 	%r1185, [%r131+16];
	ld.shared.u32 	%r1184, [%r131+20];
	ld.shared.u32 	%r1183, [%r131+24];
	shr.u32 	%r787, %r783, 5;
	add.s32 	%r788, %r787, %r783;
	shl.b32 	%r789, %r788, 2;
	add.s32 	%r790, %r714, %r789;
	ld.shared.u32 	%r1182, [%r790+28];
	bar.sync 	0;
	st.shared.u32 	[%r753], %r1197;
	st.shared.u32 	[%r757], %r1196;
	st.shared.u32 	[%r761], %r1195;
	st.shared.u32 	[%r765], %r1194;
	st.shared.u32 	[%r769], %r1193;
	st.shared.u32 	[%r773], %r1192;
	st.shared.u32 	[%r777], %r1191;
	st.shared.u32 	[%r781], %r1190;
	bar.sync 	0;
	ld.shared.u32 	%r1197, [%r786];
	ld.shared.u32 	%r1196, [%r131+4];
	ld.shared.u32 	%r1195, [%r131+8];
	ld.shared.u32 	%r1194, [%r131+12];
	ld.shared.u32 	%r1193, [%r131+16];
	ld.shared.u32 	%r1192, [%r131+20];
	ld.shared.u32 	%r1191, [%r131+24];
	ld.shared.u32 	%r1190, [%r790+28];
	setp.gt.u32 	%p116, %r1199, 27;
	@%p116 bra 	$L__BB2_62;
	add.s32 	%r1199, %r1199, 4;
	bar.sync 	0;
	bra.uni 	$L__BB2_56;
$L__BB2_62:
	setp.gt.s32 	%p117, %r1189, -1;
	selp.b32 	%r791, -1, -2147483648, %p117;
	xor.b32  	%r792, %r791, %r1189;
	setp.gt.s32 	%p118, %r1188, -1;
	selp.b32 	%r793, -1, -2147483648, %p118;
	xor.b32  	%r794, %r793, %r1188;
	setp.gt.s32 	%p119, %r1187, -1;
	selp.b32 	%r795, -1, -2147483648, %p119;
	xor.b32  	%r796, %r795, %r1187;
	setp.gt.s32 	%p120, %r1186, -1;
	selp.b32 	%r797, -1, -2147483648, %p120;
	xor.b32  	%r798, %r797, %r1186;
	setp.gt.s32 	%p121, %r1185, -1;
	selp.b32 	%r799, -1, -2147483648, %p121;
	xor.b32  	%r800, %r799, %r1185;
	setp.gt.s32 	%p122, %r1184, -1;
	selp.b32 	%r801, -1, -2147483648, %p122;
	xor.b32  	%r802, %r801, %r1184;
	setp.gt.s32 	%p123, %r1183, -1;
	selp.b32 	%r803, -1, -2147483648, %p123;
	xor.b32  	%r804, %r803, %r1183;
	setp.gt.s32 	%p124, %r1182, -1;
	selp.b32 	%r805, -1, -2147483648, %p124;
	xor.b32  	%r806, %r805, %r1182;
	bar.sync 	0;
	st.shared.v4.u32 	[%r110], {%r792, %r794, %r796, %r798};
	st.shared.v4.u32 	[%r110+4096], {%r1197, %r1196, %r1195, %r1194};
	st.shared.v4.u32 	[%r110+16], {%r800, %r802, %r804, %r806};
	st.shared.v4.u32 	[%r110+4112], {%r1193, %r1192, %r1191, %r1190};
	bar.sync 	0;
	mov.u32 	%r196, %cluster_nctarank;
	setp.eq.s32 	%p125, %r196, 0;
	@%p125 bra 	$L__BB2_108;
	mul.wide.u32 	%rd4, %r6, 4;
	mul.wide.u32 	%rd5, %r4, 4;
	mov.b32 	%r1201, 0;
$L__BB2_64:
	mov.u32 	%r808, _ZZ22topk_attn_fused_kernelP6__halfPKS_S2_S2_S2_E10kv_indices;
	cvt.u64.u32 	%rd87, %r808;
	cvta.shared.u64 	%rd214, %rd87;
	setp.eq.s32 	%p126, %r1201, 0;
	@%p126 bra 	$L__BB2_66;
	cvta.shared.u64 	%rd89, %rd87;
	mapa.u64	%rd214, %rd89, %r1201;
$L__BB2_66:
	setp.gt.u32 	%p127, %r6, 127;
	@%p127 bra 	$L__BB2_107;
	mov.u32 	%r810, shmem_base;
	mad.lo.s32 	%r811, %r1201, 80, %r810;
	add.s32 	%r198, %r811, 20480;
	ld.shared.u32 	%r812, [%r811+20480];
	shl.b32 	%r813, %r812, 7;
	add.s64 	%rd215, %rd214, %rd4;
	add.s32 	%r1202, %r6, %r813;
	mov.u32 	%r1203, %r6;
$L__BB2_68:
	st.u32 	[%rd215], %r1202;
	add.s32 	%r1203, %r1203, %r4;
	add.s64 	%rd215, %rd215, %rd5;
	add.s32 	%r1202, %r1202, %r4;
	setp.lt.u32 	%p128, %r1203, 128;
	@%p128 bra 	$L__BB2_68;
	ld.shared.u32 	%r814, [%r198+4];
	shl.b32 	%r204, %r814, 7;
	mov.u32 	%r1204, %r6;
$L__BB2_70:
	add.s32 	%r815, %r204, %r1204;
	mul.wide.u32 	%rd90, %r1204, 4;
	add.s64 	%rd91, %rd214, %rd90;
	st.u32 	[%rd91+512], %r815;
	add.s32 	%r1204, %r1204, %r4;
	setp.lt.u32 	%p129, %r1204, 128;
	@%p129 bra 	$L__BB2_70;
	ld.shared.u32 	%r816, [%r198+8];
	shl.b32 	%r207, %r816, 7;
	mov.u32 	%r1205, %r6;
$L__BB2_72:
	add.s32 	%r817, %r207, %r1205;
	mul.wide.u32 	%rd92, %r1205, 4;
	add.s64 	%rd93, %rd214, %rd92;
	st.u32 	[%rd93+1024], %r817;
	add.s32 	%r1205, %r1205, %r4;
	setp.lt.u32 	%p130, %r1205, 128;
	@%p130 bra 	$L__BB2_72;
	ld.shared.u32 	%r818, [%r198+12];
	shl.b32 	%r210, %r818, 7;
	mov.u32 	%r1206, %r6;
$L__BB2_74:
	add.s32 	%r819, %r210, %r1206;
	mul.wide.u32 	%rd94, %r1206, 4;
	add.s64 	%rd95, %rd214, %rd94;
	st.u32 	[%rd95+1536], %r819;
	add.s32 	%r1206, %r1206, %r4;
	setp.lt.u32 	%p131, %r1206, 128;
	@%p131 bra 	$L__BB2_74;
	ld.shared.u32 	%r820, [%r198+16];
	shl.b32 	%r213, %r820, 7;
	mov.u32 	%r1207, %r6;
$L__BB2_76:
	add.s32 	%r821, %r213, %r1207;
	mul.wide.u32 	%rd96, %r1207, 4;
	add.s64 	%rd97, %rd214, %rd96;
	st.u32 	[%rd97+2048], %r821;
	add.s32 	%r1207, %r1207, %r4;
	setp.lt.u32 	%p132, %r1207, 128;
	@%p132 bra 	$L__BB2_76;
	ld.shared.u32 	%r822, [%r198+20];
	shl.b32 	%r216, %r822, 7;
	mov.u32 	%r1208, %r6;
$L__BB2_78:
	add.s32 	%r823, %r216, %r1208;
	mul.wide.u32 	%rd98, %r1208, 4;
	add.s64 	%rd99, %rd214, %rd98;
	st.u32 	[%rd99+2560], %r823;
	add.s32 	%r1208, %r1208, %r4;
	setp.lt.u32 	%p133, %r1208, 128;
	@%p133 bra 	$L__BB2_78;
	ld.shared.u32 	%r824, [%r198+24];
	shl.b32 	%r219, %r824, 7;
	mov.u32 	%r1209, %r6;
$L__BB2_80:
	add.s32 	%r825, %r219, %r1209;
	mul.wide.u32 	%rd100, %r1209, 4;
	add.s64 	%rd101, %rd214, %rd100;
	st.u32 	[%rd101+3072], %r825;
	add.s32 	%r1209, %r1209, %r4;
	setp.lt.u32 	%p134, %r1209, 128;
	@%p134 bra 	$L__BB2_80;
	ld.shared.u32 	%r826, [%r198+28];
	shl.b32 	%r222, %r826, 7;
	mov.u32 	%r1210, %r6;
$L__BB2_82:
	add.s32 	%r827, %r222, %r1210;
	mul.wide.u32 	%rd102, %r1210, 4;
	add.s64 	%rd103, %rd214, %rd102;
	st.u32 	[%rd103+3584], %r827;
	add.s32 	%r1210, %r1210, %r4;
	setp.lt.u32 	%p135, %r1210, 128;
	@%p135 bra 	$L__BB2_82;
	ld.shared.u32 	%r828, [%r198+32];
	shl.b32 	%r225, %r828, 7;
	mov.u32 	%r1211, %r6;
$L__BB2_84:
	add.s32 	%r829, %r225, %r1211;
	mul.wide.u32 	%rd104, %r1211, 4;
	add.s64 	%rd105, %rd214, %rd104;
	st.u32 	[%rd105+4096], %r829;
	add.s32 	%r1211, %r1211, %r4;
	setp.lt.u32 	%p136, %r1211, 128;
	@%p136 bra 	$L__BB2_84;
	ld.shared.u32 	%r830, [%r198+36];
	shl.b32 	%r228, %r830, 7;
	mov.u32 	%r1212, %r6;
$L__BB2_86:
	add.s32 	%r831, %r228, %r1212;
	mul.wide.u32 	%rd106, %r1212, 4;
	add.s64 	%rd107, %rd214, %rd106;
	st.u32 	[%rd107+4608], %r831;
	add.s32 	%r1212, %r1212, %r4;
	setp.lt.u32 	%p137, %r1212, 128;
	@%p137 bra 	$L__BB2_86;
	ld.shared.u32 	%r832, [%r198+40];
	shl.b32 	%r231, %r832, 7;
	mov.u32 	%r1213, %r6;
$L__BB2_88:
	add.s32 	%r833, %r231, %r1213;
	mul.wide.u32 	%rd108, %r1213, 4;
	add.s64 	%rd109, %rd214, %rd108;
	st.u32 	[%rd109+5120], %r833;
	add.s32 	%r1213, %r1213, %r4;
	setp.lt.u32 	%p138, %r1213, 128;
	@%p138 bra 	$L__BB2_88;
	ld.shared.u32 	%r834, [%r198+44];
	shl.b32 	%r234, %r834, 7;
	mov.u32 	%r1214, %r6;
$L__BB2_90:
	add.s32 	%r835, %r234, %r1214;
	mul.wide.u32 	%rd110, %r1214, 4;
	add.s64 	%rd111, %rd214, %rd110;
	st.u32 	[%rd111+5632], %r835;
	add.s32 	%r1214, %r1214, %r4;
	setp.lt.u32 	%p139, %r1214, 128;
	@%p139 bra 	$L__BB2_90;
	ld.shared.u32 	%r836, [%r198+48];
	shl.b32 	%r237, %r836, 7;
	mov.u32 	%r1215, %r6;
$L__BB2_92:
	add.s32 	%r837, %r237, %r1215;
	mul.wide.u32 	%rd112, %r1215, 4;
	add.s64 	%rd113, %rd214, %rd112;
	st.u32 	[%rd113+6144], %r837;
	add.s32 	%r1215, %r1215, %r4;
	setp.lt.u32 	%p140, %r1215, 128;
	@%p140 bra 	$L__BB2_92;
	ld.shared.u32 	%r838, [%r198+52];
	shl.b32 	%r240, %r838, 7;
	mov.u32 	%r1216, %r6;
$L__BB2_94:
	add.s32 	%r839, %r240, %r1216;
	mul.wide.u32 	%rd114, %r1216, 4;
	add.s64 	%rd115, %rd214, %rd114;
	st.u32 	[%rd115+6656], %r839;
	add.s32 	%r1216, %r1216, %r4;
	setp.lt.u32 	%p141, %r1216, 128;
	@%p141 bra 	$L__BB2_94;
	ld.shared.u32 	%r840, [%r198+56];
	shl.b32 	%r243, %r840, 7;
	mov.u32 	%r1217, %r6;
$L__BB2_96:
	add.s32 	%r841, %r243, %r1217;
	mul.wide.u32 	%rd116, %r1217, 4;
	add.s64 	%rd117, %rd214, %rd116;
	st.u32 	[%rd117+7168], %r841;
	add.s32 	%r1217, %r1217, %r4;
	setp.lt.u32 	%p142, %r1217, 128;
	@%p142 bra 	$L__BB2_96;
	ld.shared.u32 	%r842, [%r198+60];
	shl.b32 	%r246, %r842, 7;
	mov.u32 	%r1218, %r6;
$L__BB2_98:
	add.s32 	%r843, %r246, %r1218;
	mul.wide.u32 	%rd118, %r1218, 4;
	add.s64 	%rd119, %rd214, %rd118;
	st.u32 	[%rd119+7680], %r843;
	add.s32 	%r1218, %r1218, %r4;
	setp.lt.u32 	%p143, %r1218, 128;
	@%p143 bra 	$L__BB2_98;
	ld.shared.u32 	%r844, [%r198+64];
	shl.b32 	%r249, %r844, 7;
	mov.u32 	%r1219, %r6;
$L__BB2_100:
	add.s32 	%r845, %r249, %r1219;
	mul.wide.u32 	%rd120, %r1219, 4;
	add.s64 	%rd121, %rd214, %rd120;
	st.u32 	[%rd121+8192], %r845;
	add.s32 	%r1219, %r1219, %r4;
	setp.lt.u32 	%p144, %r1219, 128;
	@%p144 bra 	$L__BB2_100;
	ld.shared.u32 	%r846, [%r198+68];
	shl.b32 	%r252, %r846, 7;
	mov.u32 	%r1220, %r6;
$L__BB2_102:
	add.s32 	%r847, %r252, %r1220;
	mul.wide.u32 	%rd122, %r1220, 4;
	add.s64 	%rd123, %rd214, %rd122;
	st.u32 	[%rd123+8704], %r847;
	add.s32 	%r1220, %r1220, %r4;
	setp.lt.u32 	%p145, %r1220, 128;
	@%p145 bra 	$L__BB2_102;
	ld.shared.u32 	%r848, [%r198+72];
	shl.b32 	%r255, %r848, 7;
	mov.u32 	%r1221, %r6;
$L__BB2_104:
	add.s32 	%r849, %r255, %r1221;
	mul.wide.u32 	%rd124, %r1221, 4;
	add.s64 	%rd125, %rd214, %rd124;
	st.u32 	[%rd125+9216], %r849;
	add.s32 	%r1221, %r1221, %r4;
	setp.lt.u32 	%p146, %r1221, 128;
	@%p146 bra 	$L__BB2_104;
	ld.shared.u32 	%r850, [%r198+76];
	shl.b32 	%r258, %r850, 7;
	mov.u32 	%r1222, %r6;
$L__BB2_106:
	add.s32 	%r851, %r258, %r1222;
	mul.wide.u32 	%rd126, %r1222, 4;
	add.s64 	%rd127, %rd214, %rd126;
	st.u32 	[%rd127+9728], %r851;
	add.s32 	%r1222, %r1222, %r4;
	setp.lt.u32 	%p147, %r1222, 128;
	@%p147 bra 	$L__BB2_106;
$L__BB2_107:
	add.s32 	%r1201, %r1201, 1;
	setp.ne.s32 	%p148, %r1201, %r196;
	@%p148 bra 	$L__BB2_64;
$L__BB2_108:
	barrier.cluster.arrive;
	barrier.cluster.wait;
	barrier.sync 	0;
	cvta.to.shared.u64 	%rd136, %rd1;
	cvt.u32.u64 	%r262, %rd136;
	shl.b32 	%r263, %r9, 7;
	or.b32  	%r264, %r263, %r8;
	shl.b32 	%r870, %r9, 2;
	mov.u32 	%r871, _ZZ22topk_attn_fused_kernelP6__halfPKS_S2_S2_S2_E10kv_indices;
	add.s32 	%r872, %r871, %r870;
	ld.shared.u32 	%r873, [%r872];
	shl.b32 	%r874, %r873, 12;
	or.b32  	%r875, %r11, %r874;
	mul.wide.u32 	%rd137, %r875, 2;
	add.s64 	%rd128, %rd41, %rd137;
	shl.b32 	%r876, %r264, 1;
	add.s32 	%r852, %r262, %r876;
	mov.b32 	%r867, 16;
	// begin inline asm
	cp.async.cg.shared.global [%r852], [%rd128], 16, %r867;

	// end inline asm
	add.s32 	%r265, %r263, 128;
	ld.shared.u32 	%r877, [%r872+4];
	shl.b32 	%r878, %r877, 12;
	or.b32  	%r879, %r11, %r878;
	mul.wide.u32 	%rd138, %r879, 2;
	add.s64 	%rd129, %rd41, %rd138;
	add.s32 	%r854, %r852, 256;
	// begin inline asm
	cp.async.cg.shared.global [%r854], [%rd129], 16, %r867;

	// end inline asm
	ld.shared.u32 	%r880, [%r872+8];
	shl.b32 	%r881, %r880, 12;
	or.b32  	%r882, %r11, %r881;
	mul.wide.u32 	%rd139, %r882, 2;
	add.s64 	%rd130, %rd41, %rd139;
	add.s32 	%r856, %r852, 512;
	// begin inline asm
	cp.async.cg.shared.global [%r856], [%rd130], 16, %r867;

	// end inline asm
	ld.shared.u32 	%r883, [%r872+12];
	shl.b32 	%r884, %r883, 12;
	or.b32  	%r885, %r11, %r884;
	mul.wide.u32 	%rd140, %r885, 2;
	add.s64 	%rd131, %rd41, %rd140;
	add.s32 	%r858, %r852, 768;
	// begin inline asm
	cp.async.cg.shared.global [%r858], [%rd131], 16, %r867;

	// end inline asm
	// begin inline asm
	cp.async.commit_group;

	// end inline asm
	ld.shared.u32 	%r886, [%r872];
	shl.b32 	%r887, %r886, 12;
	or.b32  	%r888, %r11, %r887;
	mul.wide.u32 	%rd141, %r888, 2;
	add.s64 	%rd132, %rd42, %rd141;
	add.s32 	%r860, %r852, 8192;
	// begin inline asm
	cp.async.cg.shared.global [%r860], [%rd132], 16, %r867;

	// end inline asm
	ld.shared.u32 	%r889, [%r872+4];
	shl.b32 	%r890, %r889, 12;
	or.b32  	%r891, %r11, %r890;
	mul.wide.u32 	%rd142, %r891, 2;
	add.s64 	%rd133, %rd42, %rd142;
	add.s32 	%r862, %r852, 8448;
	// begin inline asm
	cp.async.cg.shared.global [%r862], [%rd133], 16, %r867;

	// end inline asm
	ld.shared.u32 	%r892, [%r872+8];
	shl.b32 	%r893, %r892, 12;
	or.b32  	%r894, %r11, %r893;
	mul.wide.u32 	%rd143, %r894, 2;
	add.s64 	%rd134, %rd42, %rd143;
	add.s32 	%r864, %r852, 8704;
	// begin inline asm
	cp.async.cg.shared.global [%r864], [%rd134], 16, %r867;

	// end inline asm
	ld.shared.u32 	%r895, [%r872+12];
	shl.b32 	%r896, %r895, 12;
	or.b32  	%r897, %r11, %r896;
	mul.wide.u32 	%rd144, %r897, 2;
	add.s64 	%rd135, %rd42, %rd144;
	add.s32 	%r866, %r852, 8960;
	// begin inline asm
	cp.async.cg.shared.global [%r866], [%rd135], 16, %r867;

	// end inline asm
	// begin inline asm
	cp.async.commit_group;

	// end inline asm
	mov.b32 	{%rs17, %rs18}, %r12;
	mov.b32 	{%rs19, %rs20}, %r13;
	mov.b32 	{%rs21, %rs22}, %r14;
	mov.b32 	{%rs23, %rs24}, %r15;
	and.b32  	%r898, %r6, -32;
	cvt.u16.u32 	%rs109, %r6;
	shr.u16 	%rs110, %rs109, 4;
	and.b16  	%rs111, %rs110, 1;
	mul.wide.u16 	%r899, %rs111, 16;
	or.b32  	%r900, %r898, %r899;
	add.s32 	%r901, %r900, %r871;
	add.s32 	%r1223, %r901, 140;
	mov.f32 	%f1073, 0fFF800000;
	mov.f32 	%f1064, 0f00000000;
	mov.b32 	%r1225, 128;
	mov.b32 	%r1224, -79;
	mov.f32 	%f1065, %f1064;
	mov.f32 	%f1066, %f1064;
	mov.f32 	%f1067, %f1064;
	mov.f32 	%f1068, %f1064;
	mov.f32 	%f1069, %f1064;
	mov.f32 	%f1070, %f1064;
	mov.f32 	%f1071, %f1064;
	mov.f32 	%f1072, %f1064;
$L__BB2_109:
	shl.b32 	%r918, %r1224, 13;
	add.s32 	%r919, %r918, 655360;
	and.b32  	%r920, %r919, 8192;
	or.b32  	%r921, %r920, %r8;
	add.s32 	%r922, %r921, %r263;
	ld.shared.u32 	%r923, [%r1223+-12];
	shl.b32 	%r924, %r923, 12;
	or.b32  	%r925, %r11, %r924;
	mul.wide.u32 	%rd153, %r925, 2;
	add.s64 	%rd145, %rd41, %rd153;
	shl.b32 	%r926, %r922, 1;
	add.s32 	%r902, %r262, %r926;
	mov.b32 	%r917, 16;
	// begin inline asm
	cp.async.cg.shared.global [%r902], [%rd145], 16, %r917;

	// end inline asm
	ld.shared.u32 	%r927, [%r1223+-8];
	shl.b32 	%r928, %r927, 12;
	or.b32  	%r929, %r11, %r928;
	mul.wide.u32 	%rd154, %r929, 2;
	add.s64 	%rd146, %rd41, %rd154;
	add.s32 	%r904, %r902, 256;
	// begin inline asm
	cp.async.cg.shared.global [%r904], [%rd146], 16, %r917;

	// end inline asm
	ld.shared.u32 	%r930, [%r1223+-4];
	shl.b32 	%r931, %r930, 12;
	or.b32  	%r932, %r11, %r931;
	mul.wide.u32 	%rd155, %r932, 2;
	add.s64 	%rd147, %rd41, %rd155;
	add.s32 	%r906, %r902, 512;
	// begin inline asm
	cp.async.cg.shared.global [%r906], [%rd147], 16, %r917;

	// end inline asm
	ld.shared.u32 	%r933, [%r1223];
	shl.b32 	%r934, %r933, 12;
	or.b32  	%r935, %r11, %r934;
	mul.wide.u32 	%rd156, %r935, 2;
	add.s64 	%rd148, %rd41, %rd156;
	add.s32 	%r908, %r902, 768;
	// begin inline asm
	cp.async.cg.shared.global [%r908], [%rd148], 16, %r917;

	// end inline asm
	// begin inline asm
	cp.async.commit_group;

	// end inline asm
	// begin inline asm
	cp.async.wait_group 2;

	// end inline asm
	barrier.sync 	0;
	xor.b32  	%r936, %r920, 8192;
	add.s32 	%r937, %r264, %r936;
	mul.wide.u32 	%rd157, %r937, 2;
	add.s64 	%rd158, %rd1, %rd157;
	ld.v4.u32 	{%r938, %r939, %r940, %r941}, [%rd158];
	// begin inline asm
	{  cvt.f32.f16 %f277, %rs17;}

	// end inline asm
	mov.b32 	{%rs113, %rs115}, %r938;
	// begin inline asm
	{  cvt.f32.f16 %f278, %rs113;}

	// end inline asm
	fma.rn.f32 	%f359, %f277, %f278, 0f00000000;
	// begin inline asm
	{  cvt.f32.f16 %f279, %rs18;}

	// end inline asm
	// begin inline asm
	{  cvt.f32.f16 %f280, %rs115;}

	// end inline asm
	fma.rn.f32 	%f360, %f279, %f280, %f359;
	// begin inline asm
	{  cvt.f32.f16 %f281, %rs19;}

	// end inline asm
	mov.b32 	{%rs117, %rs119}, %r939;
	// begin inline asm
	{  cvt.f32.f16 %f282, %rs117;}

	// end inline asm
	fma.rn.f32 	%f361, %f281, %f282, %f360;
	// begin inline asm
	{  cvt.f32.f16 %f283, %rs20;}

	// end inline asm
	// begin inline asm
	{  cvt.f32.f16 %f284, %rs119;}

	// end inline asm
	fma.rn.f32 	%f362, %f283, %f284, %f361;
	// begin inline asm
	{  cvt.f32.f16 %f285, %rs21;}

	// end inline asm
	mov.b32 	{%rs121, %rs123}, %r940;
	// begin inline asm
	{  cvt.f32.f16 %f286, %rs121;}

	// end inline asm
	fma.rn.f32 	%f363, %f285, %f286, %f362;
	// begin inline asm
	{  cvt.f32.f16 %f287, %rs22;}

	// end inline asm
	// begin inline asm
	{  cvt.f32.f16 %f288, %rs123;}

	// end inline asm
	fma.rn.f32 	%f364, %f287, %f288, %f363;
	// begin inline asm
	{  cvt.f32.f16 %f289, %rs23;}

	// end inline asm
	mov.b32 	{%rs125, %rs127}, %r941;
	// begin inline asm
	{  cvt.f32.f16 %f290, %rs125;}

	// end inline asm
	fma.rn.f32 	%f365, %f289, %f290, %f364;
	// begin inline asm
	{  cvt.f32.f16 %f291, %rs24;}

	// end inline asm
	// begin inline asm
	{  cvt.f32.f16 %f292, %rs127;}

	// end inline asm
	fma.rn.f32 	%f366, %f291, %f292, %f365;
	mov.b32 	%r942, %f366;
	shfl.sync.bfly.b32	%r943|%p149, %r942, 8, 31, -1;
	mov.b32 	%f367, %r943;
	add.f32 	%f368, %f366, %f367;
	mov.b32 	%r944, %f368;
	shfl.sync.bfly.b32	%r945|%p150, %r944, 4, 31, -1;
	mov.b32 	%f369, %r945;
	add.f32 	%f370, %f368, %f369;
	mov.b32 	%r946, %f370;
	shfl.sync.bfly.b32	%r947|%p151, %r946, 2, 31, -1;
	mov.b32 	%f371, %r947;
	add.f32 	%f372, %f370, %f371;
	mov.b32 	%r948, %f372;
	shfl.sync.bfly.b32	%r949|%p152, %r948, 1, 31, -1;
	mov.b32 	%f373, %r949;
	add.f32 	%f374, %f372, %f373;
	mul.f32 	%f375, %f1, %f374;
	max.f32 	%f376, %f1073, %f375;
	add.s32 	%r950, %r937, 128;
	mul.wide.u32 	%rd159, %r950, 2;
	add.s64 	%rd160, %rd1, %rd159;
	ld.v4.u32 	{%r951, %r952, %r953, %r954}, [%rd160];
	mov.b32 	{%rs128, %rs129}, %r951;
	// begin inline asm
	{  cvt.f32.f16 %f293, %rs128;}

	// end inline asm
	fma.rn.f32 	%f377, %f277, %f293, 0f00000000;
	// begin inline asm
	{  cvt.f32.f16 %f294, %rs129;}

	// end inline asm
	fma.rn.f32 	%f378, %f279, %f294, %f377;
	mov.b32 	{%rs130, %rs131}, %r952;
	// begin inline asm
	{  cvt.f32.f16 %f295, %rs130;}

	// end inline asm
	fma.rn.f32 	%f379, %f281, %f295, %f378;
	// begin inline asm
	{  cvt.f32.f16 %f296, %rs131;}

	// end inline asm
	fma.rn.f32 	%f380, %f283, %f296, %f379;
	mov.b32 	{%rs132, %rs133}, %r953;
	// begin inline asm
	{  cvt.f32.f16 %f297, %rs132;}

	// end inline asm
	fma.rn.f32 	%f381, %f285, %f297, %f380;
	// begin inline asm
	{  cvt.f32.f16 %f298, %rs133;}

	// end inline asm
	fma.rn.f32 	%f382, %f287, %f298, %f381;
	mov.b32 	{%rs134, %rs135}, %r954;
	// begin inline asm
	{  cvt.f32.f16 %f299, %rs134;}

	// end inline asm
	fma.rn.f32 	%f383, %f289, %f299, %f382;
	// begin inline asm
	{  cvt.f32.f16 %f300, %rs135;}

	// end inline asm
	fma.rn.f32 	%f384, %f291, %f300, %f383;
	mov.b32 	%r955, %f384;
	shfl.sync.bfly.b32	%r956|%p153, %r955, 8, 31, -1;
	mov.b32 	%f385, %r956;
	add.f32 	%f386, %f384, %f385;
	mov.b32 	%r957, %f386;
	shfl.sync.bfly.b32	%r958|%p154, %r957, 4, 31, -1;
	mov.b32 	%f387, %r958;
	add.f32 	%f388, %f386, %f387;
	mov.b32 	%r959, %f388;
	shfl.sync.bfly.b32	%r960|%p155, %r959, 2, 31, -1;
	mov.b32 	%f389, %r960;
	add.f32 	%f390, %f388, %f389;
	mov.b32 	%r961, %f390;
	shfl.sync.bfly.b32	%r962|%p156, %r961, 1, 31, -1;
	mov.b32 	%f391, %r962;
	add.f32 	%f392, %f390, %f391;
	mul.f32 	%f393, %f1, %f392;
	max.f32 	%f394, %f376, %f393;
	add.s32 	%r963, %r937, 256;
	mul.wide.u32 	%rd161, %r963, 2;
	add.s64 	%rd162, %rd1, %rd161;
	ld.v4.u32 	{%r964, %r965, %r966, %r967}, [%rd162];
	mov.b32 	{%rs136, %rs137}, %r964;
	// begin inline asm
	{  cvt.f32.f16 %f301, %rs136;}

	// end inline asm
	fma.rn.f32 	%f395, %f277, %f301, 0f00000000;
	// begin inline asm
	{  cvt.f32.f16 %f302, %rs137;}

	// end inline asm
	fma.rn.f32 	%f396, %f279, %f302, %f395;
	mov.b32 	{%rs138, %rs139}, %r965;
	// begin inline asm
	{  cvt.f32.f16 %f303, %rs138;}

	// end inline asm
	fma.rn.f32 	%f397, %f281, %f303, %f396;
	// begin inline asm
	{  cvt.f32.f16 %f304, %rs139;}

	// end inline asm
	fma.rn.f32 	%f398, %f283, %f304, %f397;
	mov.b32 	{%rs140, %rs141}, %r966;
	// begin inline asm
	{  cvt.f32.f16 %f305, %rs140;}

	// end inline asm
	fma.rn.f32 	%f399, %f285, %f305, %f398;
	// begin inline asm
	{  cvt.f32.f16 %f306, %rs141;}

	// end inline asm
	fma.rn.f32 	%f400, %f287, %f306, %f399;
	mov.b32 	{%rs142, %rs143}, %r967;
	// begin inline asm
	{  cvt.f32.f16 %f307, %rs142;}

	// end inline asm
	fma.rn.f32 	%f401, %f289, %f307, %f400;
	// begin inline asm
	{  cvt.f32.f16 %f308, %rs143;}

	// end inline asm
	fma.rn.f32 	%f402, %f291, %f308, %f401;
	mov.b32 	%r968, %f402;
	shfl.sync.bfly.b32	%r969|%p157, %r968, 8, 31, -1;
	mov.b32 	%f403, %r969;
	add.f32 	%f404, %f402, %f403;
	mov.b32 	%r970, %f404;
	shfl.sync.bfly.b32	%r971|%p158, %r970, 4, 31, -1;
	mov.b32 	%f405, %r971;
	add.f32 	%f406, %f404, %f405;
	mov.b32 	%r972, %f406;
	shfl.sync.bfly.b32	%r973|%p159, %r972, 2, 31, -1;
	mov.b32 	%f407, %r973;
	add.f32 	%f408, %f406, %f407;
	mov.b32 	%r974, %f408;
	shfl.sync.bfly.b32	%r975|%p160, %r974, 1, 31, -1;
	mov.b32 	%f409, %r975;
	add.f32 	%f410, %f408, %f409;
	mul.f32 	%f411, %f1, %f410;
	max.f32 	%f412, %f394, %f411;
	add.s32 	%r976, %r937, 384;
	mul.wide.u32 	%rd163, %r976, 2;
	add.s64 	%rd164, %rd1, %rd163;
	ld.v4.u32 	{%r977, %r978, %r979, %r980}, [%rd164];
	mov.b32 	{%rs144, %rs145}, %r977;
	// begin inline asm
	{  cvt.f32.f16 %f309, %rs144;}

	// end inline asm
	fma.rn.f32 	%f413, %f277, %f309, 0f00000000;
	// begin inline asm
	{  cvt.f32.f16 %f310, %rs145;}

	// end inline asm
	fma.rn.f32 	%f414, %f279, %f310, %f413;
	mov.b32 	{%rs146, %rs147}, %r978;
	// begin inline asm
	{  cvt.f32.f16 %f311, %rs146;}

	// end inline asm
	fma.rn.f32 	%f415, %f281, %f311, %f414;
	// begin inline asm
	{  cvt.f32.f16 %f312, %rs147;}

	// end inline asm
	fma.rn.f32 	%f416, %f283, %f312, %f415;
	mov.b32 	{%rs148, %rs149}, %r979;
	// begin inline asm
	{  cvt.f32.f16 %f313, %rs148;}

	// end inline asm
	fma.rn.f32 	%f417, %f285, %f313, %f416;
	// begin inline asm
	{  cvt.f32.f16 %f314, %rs149;}

	// end inline asm
	fma.rn.f32 	%f418, %f287, %f314, %f417;
	mov.b32 	{%rs150, %rs151}, %r980;
	// begin inline asm
	{  cvt.f32.f16 %f315, %rs150;}

	// end inline asm
	fma.rn.f32 	%f419, %f289, %f315, %f418;
	// begin inline asm
	{  cvt.f32.f16 %f316, %rs151;}

	// end inline asm
	fma.rn.f32 	%f420, %f291, %f316, %f419;
	mov.b32 	%r981, %f420;
	shfl.sync.bfly.b32	%r982|%p161, %r981, 8, 31, -1;
	mov.b32 	%f421, %r982;
	add.f32 	%f422, %f420, %f421;
	mov.b32 	%r983, %f422;
	shfl.sync.bfly.b32	%r984|%p162, %r983, 4, 31, -1;
	mov.b32 	%f423, %r984;
	add.f32 	%f424, %f422, %f423;
	mov.b32 	%r985, %f424;
	shfl.sync.bfly.b32	%r986|%p163, %r985, 2, 31, -1;
	mov.b32 	%f425, %r986;
	add.f32 	%f426, %f424, %f425;
	mov.b32 	%r987, %f426;
	shfl.sync.bfly.b32	%r988|%p164, %r987, 1, 31, -1;
	mov.b32 	%f427, %r988;
	add.f32 	%f428, %f426, %f427;
	mul.f32 	%f429, %f1, %f428;
	max.f32 	%f36, %f412, %f429;
	sub.f32 	%f318, %f1073, %f36;
	// begin inline asm
	ex2.approx.ftz.f32 %f317, %f318;
	// end inline asm
	sub.f32 	%f320, %f375, %f36;
	// begin inline asm
	ex2.approx.ftz.f32 %f319, %f320;
	// end inline asm
	fma.rn.f32 	%f430, %f1072, %f317, %f319;
	sub.f32 	%f322, %f393, %f36;
	// begin inline asm
	ex2.approx.ftz.f32 %f321, %f322;
	// end inline asm
	add.f32 	%f431, %f430, %f321;
	sub.f32 	%f324, %f411, %f36;
	// begin inline asm
	ex2.approx.ftz.f32 %f323, %f324;
	// end inline asm
	add.f32 	%f432, %f431, %f323;
	sub.f32 	%f326, %f429, %f36;
	// begin inline asm
	ex2.approx.ftz.f32 %f325, %f326;
	// end inline asm
	add.f32 	%f1072, %f432, %f325;
	ld.shared.u32 	%r989, [%r1223+-12];
	shl.b32 	%r990, %r989, 12;
	or.b32  	%r991, %r11, %r990;
	mul.wide.u32 	%rd165, %r991, 2;
	add.s64 	%rd149, %rd42, %rd165;
	add.s32 	%r910, %r902, 8192;
	// begin inline asm
	cp.async.cg.shared.global [%r910], [%rd149], 16, %r917;

	// end inline asm
	ld.shared.u32 	%r992, [%r1223+-8];
	shl.b32 	%r993, %r992, 12;
	or.b32  	%r994, %r11, %r993;
	mul.wide.u32 	%rd166, %r994, 2;
	add.s64 	%rd150, %rd42, %rd166;
	add.s32 	%r912, %r902, 8448;
	// begin inline asm
	cp.async.cg.shared.global [%r912], [%rd150], 16, %r917;

	// end inline asm
	ld.shared.u32 	%r995, [%r1223+-4];
	shl.b32 	%r996, %r995, 12;
	or.b32  	%r997, %r11, %r996;
	mul.wide.u32 	%rd167, %r997, 2;
	add.s64 	%rd151, %rd42, %rd167;
	add.s32 	%r914, %r902, 8704;
	// begin inline asm
	cp.async.cg.shared.global [%r914], [%rd151], 16, %r917;

	// end inline asm
	ld.shared.u32 	%r998, [%r1223];
	shl.b32 	%r999, %r998, 12;
	or.b32  	%r1000, %r11, %r999;
	mul.wide.u32 	%rd168, %r1000, 2;
	add.s64 	%rd152, %rd42, %rd168;
	add.s32 	%r916, %r902, 8960;
	// begin inline asm
	cp.async.cg.shared.global [%r916], [%rd152], 16, %r917;

	// end inline asm
	// begin inline asm
	cp.async.commit_group;

	// end inline asm
	// begin inline asm
	cp.async.wait_group 2;

	// end inline asm
	barrier.sync 	0;
	or.b32  	%r1001, %r8, %r936;
	cvt.u64.u32 	%rd169, %r1001;
	add.s32 	%r1002, %r1001, %r263;
	mul.wide.u32 	%rd170, %r1002, 2;
	add.s64 	%rd171, %rd1, %rd170;
	ld.v4.u32 	{%r1003, %r1004, %r1005, %r1006}, [%rd171+8192];
	mov.b32 	{%rs152, %rs153}, %r1003;
	// begin inline asm
	{  cvt.f32.f16 %f327, %rs152;}

	// end inline asm
	mul.f32 	%f433, %f319, %f327;
	fma.rn.f32 	%f434, %f317, %f1071, %f433;
	// begin inline asm
	{  cvt.f32.f16 %f328, %rs153;}

	// end inline asm
	mul.f32 	%f435, %f319, %f328;
	fma.rn.f32 	%f436, %f317, %f1070, %f435;
	mov.b32 	{%rs154, %rs155}, %r1004;
	// begin inline asm
	{  cvt.f32.f16 %f329, %rs154;}

	// end inline asm
	mul.f32 	%f437, %f319, %f329;
	fma.rn.f32 	%f438, %f317, %f1069, %f437;
	// begin inline asm
	{  cvt.f32.f16 %f330, %rs155;}

	// end inline asm
	mul.f32 	%f439, %f319, %f330;
	fma.rn.f32 	%f440, %f317, %f1068, %f439;
	mov.b32 	{%rs156, %rs157}, %r1005;
	// begin inline asm
	{  cvt.f32.f16 %f331, %rs156;}

	// end inline asm
	mul.f32 	%f441, %f319, %f331;
	fma.rn.f32 	%f442, %f317, %f1067, %f441;
	// begin inline asm
	{  cvt.f32.f16 %f332, %rs157;}

	// end inline asm
	mul.f32 	%f443, %f319, %f332;
	fma.rn.f32 	%f444, %f317, %f1066, %f443;
	mov.b32 	{%rs158, %rs159}, %r1006;
	// begin inline asm
	{  cvt.f32.f16 %f333, %rs158;}

	// end inline asm
	mul.f32 	%f445, %f319, %f333;
	fma.rn.f32 	%f446, %f317, %f1065, %f445;
	// begin inline asm
	{  cvt.f32.f16 %f334, %rs159;}

	// end inline asm
	mul.f32 	%f447, %f319, %f334;
	fma.rn.f32 	%f448, %f317, %f1064, %f447;
	cvt.u64.u32 	%rd172, %r265;
	add.s64 	%rd173, %rd169, %rd172;
	shl.b64 	%rd174, %rd173, 1;
	add.s64 	%rd175, %rd1, %rd174;
	ld.v4.u32 	{%r1007, %r1008, %r1009, %r1010}, [%rd175+8192];
	mov.b32 	{%rs160, %rs161}, %r1007;
	// begin inline asm
	{  cvt.f32.f16 %f335, %rs160;}

	// end inline asm
	fma.rn.f32 	%f449, %f321, %f335, %f434;
	// begin inline asm
	{  cvt.f32.f16 %f336, %rs161;}

	// end inline asm
	fma.rn.f32 	%f450, %f321, %f336, %f436;
	mov.b32 	{%rs162, %rs163}, %r1008;
	// begin inline asm
	{  cvt.f32.f16 %f337, %rs162;}

	// end inline asm
	fma.rn.f32 	%f451, %f321, %f337, %f438;
	// begin inline asm
	{  cvt.f32.f16 %f338, %rs163;}

	// end inline asm
	fma.rn.f32 	%f452, %f321, %f338, %f440;
	mov.b32 	{%rs164, %rs165}, %r1009;
	// begin inline asm
	{  cvt.f32.f16 %f339, %rs164;}

	// end inline asm
	fma.rn.f32 	%f453, %f321, %f339, %f442;
	// begin inline asm
	{  cvt.f32.f16 %f340, %rs165;}

	// end inline asm
	fma.rn.f32 	%f454, %f321, %f340, %f444;
	mov.b32 	{%rs166, %rs167}, %r1010;
	// begin inline asm
	{  cvt.f32.f16 %f341, %rs166;}

	// end inline asm
	fma.rn.f32 	%f455, %f321, %f341, %f446;
	// begin inline asm
	{  cvt.f32.f16 %f342, %rs167;}

	// end inline asm
	fma.rn.f32 	%f456, %f321, %f342, %f448;
	ld.v4.u32 	{%r1011, %r1012, %r1013, %r1014}, [%rd175+8448];
	mov.b32 	{%rs168, %rs169}, %r1011;
	// begin inline asm
	{  cvt.f32.f16 %f343, %rs168;}

	// end inline asm
	fma.rn.f32 	%f457, %f323, %f343, %f449;
	// begin inline asm
	{  cvt.f32.f16 %f344, %rs169;}

	// end inline asm
	fma.rn.f32 	%f458, %f323, %f344, %f450;
	mov.b32 	{%rs170, %rs171}, %r1012;
	// begin inline asm
	{  cvt.f32.f16 %f345, %rs170;}

	// end inline asm
	fma.rn.f32 	%f459, %f323, %f345, %f451;
	// begin inline asm
	{  cvt.f32.f16 %f346, %rs171;}

	// end inline asm
	fma.rn.f32 	%f460, %f323, %f346, %f452;
	mov.b32 	{%rs172, %rs173}, %r1013;
	// begin inline asm
	{  cvt.f32.f16 %f347, %rs172;}

	// end inline asm
	fma.rn.f32 	%f461, %f323, %f347, %f453;
	// begin inline asm
	{  cvt.f32.f16 %f348, %rs173;}

	// end inline asm
	fma.rn.f32 	%f462, %f323, %f348, %f454;
	mov.b32 	{%rs174, %rs175}, %r1014;
	// begin inline asm
	{  cvt.f32.f16 %f349, %rs174;}

	// end inline asm
	fma.rn.f32 	%f463, %f323, %f349, %f455;
	// begin inline asm
	{  cvt.f32.f16 %f350, %rs175;}

	// end inline asm
	fma.rn.f32 	%f464, %f323, %f350, %f456;
	ld.v4.u32 	{%r1015, %r1016, %r1017, %r1018}, [%rd175+8704];
	mov.b32 	{%rs176, %rs177}, %r1015;
	// begin inline asm
	{  cvt.f32.f16 %f351, %rs176;}

	// end inline asm
	fma.rn.f32 	%f1071, %f325, %f351, %f457;
	// begin inline asm
	{  cvt.f32.f16 %f352, %rs177;}

	// end inline asm
	fma.rn.f32 	%f1070, %f325, %f352, %f458;
	mov.b32 	{%rs178, %rs179}, %r1016;
	// begin inline asm
	{  cvt.f32.f16 %f353, %rs178;}

	// end inline asm
	fma.rn.f32 	%f1069, %f325, %f353, %f459;
	// begin inline asm
	{  cvt.f32.f16 %f354, %rs179;}

	// end inline asm
	fma.rn.f32 	%f1068, %f325, %f354, %f460;
	mov.b32 	{%rs180, %rs181}, %r1017;
	// begin inline asm
	{  cvt.f32.f16 %f355, %rs180;}

	// end inline asm
	fma.rn.f32 	%f1067, %f325, %f355, %f461;
	// begin inline asm
	{  cvt.f32.f16 %f356, %rs181;}

	// end inline asm
	fma.rn.f32 	%f1066, %f325, %f356, %f462;
	mov.b32 	{%rs182, %rs183}, %r1018;
	// begin inline asm
	{  cvt.f32.f16 %f357, %rs182;}

	// end inline asm
	fma.rn.f32 	%f1065, %f325, %f357, %f463;
	// begin inline asm
	{  cvt.f32.f16 %f358, %rs183;}

	// end inline asm
	fma.rn.f32 	%f1064, %f325, %f358, %f464;
	add.s32 	%r1225, %r1225, 128;
	add.s32 	%r1224, %r1224, 1;
	add.s32 	%r1223, %r1223, 128;
	setp.ne.s32 	%p165, %r1225, 10240;
	mov.f32 	%f1073, %f36;
	@%p165 bra 	$L__BB2_109;
	// begin inline asm
	cp.async.wait_group 1;

	// end inline asm
	barrier.sync 	0;
	mul.wide.u32 	%rd176, %r264, 2;
	add.s64 	%rd177, %rd1, %rd176;
	ld.v4.u32 	{%r1019, %r1020, %r1021, %r1022}, [%rd177+16384];
	mov.b32 	{%rs184, %rs185}, %r1019;
	// begin inline asm
	{  cvt.f32.f16 %f465, %rs184;}

	// end inline asm
	fma.rn.f32 	%f547, %f277, %f465, 0f00000000;
	// begin inline asm
	{  cvt.f32.f16 %f466, %rs185;}

	// end inline asm
	fma.rn.f32 	%f548, %f279, %f466, %f547;
	mov.b32 	{%rs186, %rs187}, %r1020;
	// begin inline asm
	{  cvt.f32.f16 %f467, %rs186;}

	// end inline asm
	fma.rn.f32 	%f549, %f281, %f467, %f548;
	// begin inline asm
	{  cvt.f32.f16 %f468, %rs187;}

	// end inline asm
	fma.rn.f32 	%f550, %f283, %f468, %f549;
	mov.b32 	{%rs188, %rs189}, %r1021;
	// begin inline asm
	{  cvt.f32.f16 %f469, %rs188;}

	// end inline asm
	fma.rn.f32 	%f551, %f285, %f469, %f550;
	// begin inline asm
	{  cvt.f32.f16 %f470, %rs189;}

	// end inline asm
	fma.rn.f32 	%f552, %f287, %f470, %f551;
	mov.b32 	{%rs190, %rs191}, %r1022;
	// begin inline asm
	{  cvt.f32.f16 %f471, %rs190;}

	// end inline asm
	fma.rn.f32 	%f553, %f289, %f471, %f552;
	// begin inline asm
	{  cvt.f32.f16 %f472, %rs191;}

	// end inline asm
	fma.rn.f32 	%f554, %f291, %f472, %f553;
	mov.b32 	%r1023, %f554;
	shfl.sync.bfly.b32	%r1024|%p166, %r1023, 8, 31, -1;
	mov.b32 	%f555, %r1024;
	add.f32 	%f556, %f554, %f555;
	mov.b32 	%r1025, %f556;
	shfl.sync.bfly.b32	%r1026|%p167, %r1025, 4, 31, -1;
	mov.b32 	%f557, %r1026;
	add.f32 	%f558, %f556, %f557;
	mov.b32 	%r1027, %f558;
	shfl.sync.bfly.b32	%r1028|%p168, %r1027, 2, 31, -1;
	mov.b32 	%f559, %r1028;
	add.f32 	%f560, %f558, %f559;
	mov.b32 	%r1029, %f560;
	shfl.sync.bfly.b32	%r1030|%p169, %r1029, 1, 31, -1;
	mov.b32 	%f561, %r1030;
	add.f32 	%f562, %f560, %f561;
	mul.f32 	%f563, %f1, %f562;
	max.f32 	%f564, %f36, %f563;
	add.s32 	%r1031, %r8, %r265;
	mul.wide.u32 	%rd178, %r1031, 2;
	add.s64 	%rd179, %rd1, %rd178;
	ld.v4.u32 	{%r1032, %r1033, %r1034, %r1035}, [%rd179+16384];
	mov.b32 	{%rs192, %rs193}, %r1032;
	// begin inline asm
	{  cvt.f32.f16 %f473, %rs192;}

	// end inline asm
	fma.rn.f32 	%f565, %f277, %f473, 0f00000000;
	// begin inline asm
	{  cvt.f32.f16 %f474, %rs193;}

	// end inline asm
	fma.rn.f32 	%f566, %f279, %f474, %f565;
	mov.b32 	{%rs194, %rs195}, %r1033;
	// begin inline asm
	{  cvt.f32.f16 %f475, %rs194;}

	// end inline asm
	fma.rn.f32 	%f567, %f281, %f475, %f566;
	// begin inline asm
	{  cvt.f32.f16 %f476, %rs195;}

	// end inline asm
	fma.rn.f32 	%f568, %f283, %f476, %f567;
	mov.b32 	{%rs196, %rs197}, %r1034;
	// begin inline asm
	{  cvt.f32.f16 %f477, %rs196;}

	// end inline asm
	fma.rn.f32 	%f569, %f285, %f477, %f568;
	// begin inline asm
	{  cvt.f32.f16 %f478, %rs197;}

	// end inline asm
	fma.rn.f32 	%f570, %f287, %f478, %f569;
	mov.b32 	{%rs198, %rs199}, %r1035;
	// begin inline asm
	{  cvt.f32.f16 %f479, %rs198;}

	// end inline asm
	fma.rn.f32 	%f571, %f289, %f479, %f570;
	// begin inline asm
	{  cvt.f32.f16 %f480, %rs199;}

	// end inline asm
	fma.rn.f32 	%f572, %f291, %f480, %f571;
	mov.b32 	%r1036, %f572;
	shfl.sync.bfly.b32	%r1037|%p170, %r1036, 8, 31, -1;
	mov.b32 	%f573, %r1037;
	add.f32 	%f574, %f572, %f573;
	mov.b32 	%r1038, %f574;
	shfl.sync.bfly.b32	%r1039|%p171, %r1038, 4, 31, -1;
	mov.b32 	%f575, %r1039;
	add.f32 	%f576, %f574, %f575;
	mov.b32 	%r1040, %f576;
	shfl.sync.bfly.b32	%r1041|%p172, %r1040, 2, 31, -1;
	mov.b32 	%f577, %r1041;
	add.f32 	%f578, %f576, %f577;
	mov.b32 	%r1042, %f578;
	shfl.sync.bfly.b32	%r1043|%p173, %r1042, 1, 31, -1;
	mov.b32 	%f579, %r1043;
	add.f32 	%f580, %f578, %f579;
	mul.f32 	%f581, %f1, %f580;
	max.f32 	%f582, %f564, %f581;
	ld.v4.u32 	{%r1044, %r1045, %r1046, %r1047}, [%rd179+16640];
	mov.b32 	{%rs200, %rs201}, %r1044;
	// begin inline asm
	{  cvt.f32.f16 %f481, %rs200;}

	// end inline asm
	fma.rn.f32 	%f583, %f277, %f481, 0f00000000;
	// begin inline asm
	{  cvt.f32.f16 %f482, %rs201;}

	// end inline asm
	fma.rn.f32 	%f584, %f279, %f482, %f583;
	mov.b32 	{%rs202, %rs203}, %r1045;
	// begin inline asm
	{  cvt.f32.f16 %f483, %rs202;}

	// end inline asm
	fma.rn.f32 	%f585, %f281, %f483, %f584;
	// begin inline asm
	{  cvt.f32.f16 %f484, %rs203;}

	// end inline asm
	fma.rn.f32 	%f586, %f283, %f484, %f585;
	mov.b32 	{%rs204, %rs205}, %r1046;
	// begin inline asm
	{  cvt.f32.f16 %f485, %rs204;}

	// end inline asm
	fma.rn.f32 	%f587, %f285, %f485, %f586;
	// begin inline asm
	{  cvt.f32.f16 %f486, %rs205;}

	// end inline asm
	fma.rn.f32 	%f588, %f287, %f486, %f587;
	mov.b32 	{%rs206, %rs207}, %r1047;
	// begin inline asm
	{  cvt.f32.f16 %f487, %rs206;}

	// end inline asm
	fma.rn.f32 	%f589, %f289, %f487, %f588;
	// begin inline asm
	{  cvt.f32.f16 %f488, %rs207;}

	// end inline asm
	fma.rn.f32 	%f590, %f291, %f488, %f589;
	mov.b32 	%r1048, %f590;
	shfl.sync.bfly.b32	%r1049|%p174, %r1048, 8, 31, -1;
	mov.b32 	%f591, %r1049;
	add.f32 	%f592, %f590, %f591;
	mov.b32 	%r1050, %f592;
	shfl.sync.bfly.b32	%r1051|%p175, %r1050, 4, 31, -1;
	mov.b32 	%f593, %r1051;
	add.f32 	%f594, %f592, %f593;
	mov.b32 	%r1052, %f594;
	shfl.sync.bfly.b32	%r1053|%p176, %r1052, 2, 31, -1;
	mov.b32 	%f595, %r1053;
	add.f32 	%f596, %f594, %f595;
	mov.b32 	%r1054, %f596;
	shfl.sync.bfly.b32	%r1055|%p177, %r1054, 1, 31, -1;
	mov.b32 	%f597, %r1055;
	add.f32 	%f598, %f596, %f597;
	mul.f32 	%f599, %f1, %f598;
	max.f32 	%f600, %f582, %f599;
	ld.v4.u32 	{%r1056, %r1057, %r1058, %r1059}, [%rd179+16896];
	mov.b32 	{%rs208, %rs209}, %r1056;
	// begin inline asm
	{  cvt.f32.f16 %f489, %rs208;}

	// end inline asm
	fma.rn.f32 	%f601, %f277, %f489, 0f00000000;
	// begin inline asm
	{  cvt.f32.f16 %f490, %rs209;}

	// end inline asm
	fma.rn.f32 	%f602, %f279, %f490, %f601;
	mov.b32 	{%rs210, %rs211}, %r1057;
	// begin inline asm
	{  cvt.f32.f16 %f491, %rs210;}

	// end inline asm
	fma.rn.f32 	%f603, %f281, %f491, %f602;
	// begin inline asm
	{  cvt.f32.f16 %f492, %rs211;}

	// end inline asm
	fma.rn.f32 	%f604, %f283, %f492, %f603;
	mov.b32 	{%rs212, %rs213}, %r1058;
	// begin inline asm
	{  cvt.f32.f16 %f493, %rs212;}

	// end inline asm
	fma.rn.f32 	%f605, %f285, %f493, %f604;
	// begin inline asm
	{  cvt.f32.f16 %f494, %rs213;}

	// end inline asm
	fma.rn.f32 	%f606, %f287, %f494, %f605;
	mov.b32 	{%rs214, %rs215}, %r1059;
	// begin inline asm
	{  cvt.f32.f16 %f495, %rs214;}

	// end inline asm
	fma.rn.f32 	%f607, %f289, %f495, %f606;
	// begin inline asm
	{  cvt.f32.f16 %f496, %rs215;}

	// end inline asm
	fma.rn.f32 	%f608, %f291, %f496, %f607;
	mov.b32 	%r1060, %f608;
	shfl.sync.bfly.b32	%r1061|%p178, %r1060, 8, 31, -1;
	mov.b32 	%f609, %r1061;
	add.f32 	%f610, %f608, %f609;
	mov.b32 	%r1062, %f610;
	shfl.sync.bfly.b32	%r1063|%p179, %r1062, 4, 31, -1;
	mov.b32 	%f611, %r1063;
	add.f32 	%f612, %f610, %f611;
	mov.b32 	%r1064, %f612;
	shfl.sync.bfly.b32	%r1065|%p180, %r1064, 2, 31, -1;
	mov.b32 	%f613, %r1065;
	add.f32 	%f614, %f612, %f613;
	mov.b32 	%r1066, %f614;
	shfl.sync.bfly.b32	%r1067|%p181, %r1066, 1, 31, -1;
	mov.b32 	%f615, %r1067;
	add.f32 	%f616, %f614, %f615;
	mul.f32 	%f617, %f1, %f616;
	max.f32 	%f46, %f600, %f617;
	sub.f32 	%f498, %f36, %f46;
	// begin inline asm
	ex2.approx.ftz.f32 %f497, %f498;
	// end inline asm
	sub.f32 	%f500, %f563, %f46;
	// begin inline asm
	ex2.approx.ftz.f32 %f499, %f500;
	// end inline asm
	fma.rn.f32 	%f618, %f1072, %f497, %f499;
	sub.f32 	%f502, %f581, %f46;
	// begin inline asm
	ex2.approx.ftz.f32 %f501, %f502;
	// end inline asm
	add.f32 	%f619, %f618, %f501;
	sub.f32 	%f504, %f599, %f46;
	// begin inline asm
	ex2.approx.ftz.f32 %f503, %f504;
	// end inline asm
	add.f32 	%f620, %f619, %f503;
	sub.f32 	%f506, %f617, %f46;
	// begin inline asm
	ex2.approx.ftz.f32 %f505, %f506;
	// end inline asm
	add.f32 	%f47, %f620, %f505;
	// begin inline asm
	cp.async.wait_group 0;

	// end inline asm
	barrier.sync 	0;
	ld.v4.u32 	{%r1068, %r1069, %r1070, %r1071}, [%rd177+24576];
	mov.b32 	{%rs216, %rs217}, %r1068;
	// begin inline asm
	{  cvt.f32.f16 %f507, %rs216;}

	// end inline asm
	mul.f32 	%f621, %f499, %f507;
	fma.rn.f32 	%f622, %f497, %f1071, %f621;
	// begin inline asm
	{  cvt.f32.f16 %f508, %rs217;}

	// end inline asm
	mul.f32 	%f623, %f499, %f508;
	fma.rn.f32 	%f624, %f497, %f1070, %f623;
	mov.b32 	{%rs218, %rs219}, %r1069;
	// begin inline asm
	{  cvt.f32.f16 %f509, %rs218;}

	// end inline asm
	mul.f32 	%f625, %f499, %f509;
	fma.rn.f32 	%f626, %f497, %f1069, %f625;
	// begin inline asm
	{  cvt.f32.f16 %f510, %rs219;}

	// end inline asm
	mul.f32 	%f627, %f499, %f510;
	fma.rn.f32 	%f628, %f497, %f1068, %f627;
	mov.b32 	{%rs220, %rs221}, %r1070;
	// begin inline asm
	{  cvt.f32.f16 %f511, %rs220;}

	// end inline asm
	mul.f32 	%f629, %f499, %f511;
	fma.rn.f32 	%f630, %f497, %f1067, %f629;
	// begin inline asm
	{  cvt.f32.f16 %f512, %rs221;}

	// end inline asm
	mul.f32 	%f631, %f499, %f512;
	fma.rn.f32 	%f632, %f497, %f1066, %f631;
	mov.b32 	{%rs222, %rs223}, %r1071;
	// begin inline asm
	{  cvt.f32.f16 %f513, %rs222;}

	// end inline asm
	mul.f32 	%f633, %f499, %f513;
	fma.rn.f32 	%f634, %f497, %f1065, %f633;
	// begin inline asm
	{  cvt.f32.f16 %f514, %rs223;}

	// end inline asm
	mul.f32 	%f635, %f499, %f514;
	fma.rn.f32 	%f636, %f497, %f1064, %f635;
	ld.v4.u32 	{%r1072, %r1073, %r1074, %r1075}, [%rd179+24576];
	mov.b32 	{%rs224, %rs225}, %r1072;
	// begin inline asm
	{  cvt.f32.f16 %f515, %rs224;}

	// end inline asm
	fma.rn.f32 	%f637, %f501, %f515, %f622;
	// begin inline asm
	{  cvt.f32.f16 %f516, %rs225;}

	// end inline asm
	fma.rn.f32 	%f638, %f501, %f516, %f624;
	mov.b32 	{%rs226, %rs227}, %r1073;
	// begin inline asm
	{  cvt.f32.f16 %f517, %rs226;}

	// end inline asm
	fma.rn.f32 	%f639, %f501, %f517, %f626;
	// begin inline asm
	{  cvt.f32.f16 %f518, %rs227;}

	// end inline asm
	fma.rn.f32 	%f640, %f501, %f518, %f628;
	mov.b32 	{%rs228, %rs229}, %r1074;
	// begin inline asm
	{  cvt.f32.f16 %f519, %rs228;}

	// end inline asm
	fma.rn.f32 	%f641, %f501, %f519, %f630;
	// begin inline asm
	{  cvt.f32.f16 %f520, %rs229;}

	// end inline asm
	fma.rn.f32 	%f642, %f501, %f520, %f632;
	mov.b32 	{%rs230, %rs231}, %r1075;
	// begin inline asm
	{  cvt.f32.f16 %f521, %rs230;}

	// end inline asm
	fma.rn.f32 	%f643, %f501, %f521, %f634;
	// begin inline asm
	{  cvt.f32.f16 %f522, %rs231;}

	// end inline asm
	fma.rn.f32 	%f644, %f501, %f522, %f636;
	ld.v4.u32 	{%r1076, %r1077, %r1078, %r1079}, [%rd179+24832];
	mov.b32 	{%rs232, %rs233}, %r1076;
	// begin inline asm
	{  cvt.f32.f16 %f523, %rs232;}

	// end inline asm
	fma.rn.f32 	%f645, %f503, %f523, %f637;
	// begin inline asm
	{  cvt.f32.f16 %f524, %rs233;}

	// end inline asm
	fma.rn.f32 	%f646, %f503, %f524, %f638;
	mov.b32 	{%rs234, %rs235}, %r1077;
	// begin inline asm
	{  cvt.f32.f16 %f525, %rs234;}

	// end inline asm
	fma.rn.f32 	%f647, %f503, %f525, %f639;
	// begin inline asm
	{  cvt.f32.f16 %f526, %rs235;}

	// end inline asm
	fma.rn.f32 	%f648, %f503, %f526, %f640;
	mov.b32 	{%rs236, %rs237}, %r1078;
	// begin inline asm
	{  cvt.f32.f16 %f527, %rs236;}

	// end inline asm
	fma.rn.f32 	%f649, %f503, %f527, %f641;
	// begin inline asm
	{  cvt.f32.f16 %f528, %rs237;}

	// end inline asm
	fma.rn.f32 	%f650, %f503, %f528, %f642;
	mov.b32 	{%rs238, %rs239}, %r1079;
	// begin inline asm
	{  cvt.f32.f16 %f529, %rs238;}

	// end inline asm
	fma.rn.f32 	%f651, %f503, %f529, %f643;
	// begin inline asm
	{  cvt.f32.f16 %f530, %rs239;}

	// end inline asm
	fma.rn.f32 	%f652, %f503, %f530, %f644;
	ld.v4.u32 	{%r1080, %r1081, %r1082, %r1083}, [%rd179+25088];
	mov.b32 	{%rs240, %rs241}, %r1080;
	// begin inline asm
	{  cvt.f32.f16 %f531, %rs240;}

	// end inline asm
	fma.rn.f32 	%f539, %f505, %f531, %f645;
	// begin inline asm
	{  cvt.f32.f16 %f532, %rs241;}

	// end inline asm
	fma.rn.f32 	%f540, %f505, %f532, %f646;
	mov.b32 	{%rs242, %rs243}, %r1081;
	// begin inline asm
	{  cvt.f32.f16 %f533, %rs242;}

	// end inline asm
	fma.rn.f32 	%f541, %f505, %f533, %f647;
	// begin inline asm
	{  cvt.f32.f16 %f534, %rs243;}

	// end inline asm
	fma.rn.f32 	%f542, %f505, %f534, %f648;
	mov.b32 	{%rs244, %rs245}, %r1082;
	// begin inline asm
	{  cvt.f32.f16 %f535, %rs244;}

	// end inline asm
	fma.rn.f32 	%f543, %f505, %f535, %f649;
	// begin inline asm
	{  cvt.f32.f16 %f536, %rs245;}

	// end inline asm
	fma.rn.f32 	%f544, %f505, %f536, %f650;
	mov.b32 	{%rs246, %rs247}, %r1083;
	// begin inline asm
	{  cvt.f32.f16 %f537, %rs246;}

	// end inline asm
	fma.rn.f32 	%f545, %f505, %f537, %f651;
	// begin inline asm
	{  cvt.f32.f16 %f538, %rs247;}

	// end inline asm
	fma.rn.f32 	%f546, %f505, %f538, %f652;
	barrier.sync 	0;
	// begin inline asm
	{  cvt.rn.f16.f32 %rs248, %f539;}

	// end inline asm
	mul.wide.u32 	%rd180, %r7, 2;
	add.s64 	%rd11, %rd1, %rd180;
	// begin inline asm
	{  cvt.rn.f16.f32 %rs249, %f540;}

	// end inline asm
	// begin inline asm
	{  cvt.rn.f16.f32 %rs250, %f541;}

	// end inline asm
	// begin inline asm
	{  cvt.rn.f16.f32 %rs251, %f542;}

	// end inline asm
	// begin inline asm
	{  cvt.rn.f16.f32 %rs252, %f543;}

	// end inline asm
	// begin inline asm
	{  cvt.rn.f16.f32 %rs253, %f544;}

	// end inline asm
	// begin inline asm
	{  cvt.rn.f16.f32 %rs254, %f545;}

	// end inline asm
	// begin inline asm
	{  cvt.rn.f16.f32 %rs255, %f546;}

	// end inline asm
	mov.b32 	%r1084, {%rs254, %rs255};
	mov.b32 	%r1085, {%rs252, %rs253};
	mov.b32 	%r1086, {%rs250, %rs251};
	mov.b32 	%r1087, {%rs248, %rs249};
	st.v4.b32 	[%rd11], {%r1087, %r1086, %r1085, %r1084};
	and.b32  	%r273, %r6, 15;
	setp.ne.s32 	%p182, %r273, 0;
	@%p182 bra 	$L__BB2_112;
	shr.u32 	%r1088, %r6, 3;
	mul.wide.u32 	%rd181, %r1088, 4;
	add.s64 	%rd182, %rd1, %rd181;
	st.v2.f32 	[%rd182+33024], {%f46, %f47};
$L__BB2_112:
	barrier.sync 	0;
	shl.b32 	%r1089, %r273, 3;
	mul.wide.u32 	%rd183, %r1089, 2;
	add.s64 	%rd184, %rd1, %rd183;
	ld.v4.u32 	{%r1090, %r1091, %r1092, %r1093}, [%rd184];
	ld.v2.f32 	{%f877, %f878}, [%rd1+33024];
	max.f32 	%f879, %f877, 0f00000000;
	sub.f32 	%f654, %f877, %f879;
	// begin inline asm
	ex2.approx.ftz.f32 %f653, %f654;
	// end inline asm
	mov.f32 	%f880, 0f00000000;
	sub.f32 	%f679, %f880, %f879;
	// begin inline asm
	ex2.approx.ftz.f32 %f655, %f679;
	// end inline asm
	mul.f32 	%f881, %f655, 0f00000000;
	fma.rn.f32 	%f882, %f878, %f653, %f881;
	// begin inline asm
	ex2.approx.ftz.f32 %f657, %f679;
	// end inline asm
	mov.b32 	{%rs256, %rs257}, %r1090;
	// begin inline asm
	{  cvt.f32.f16 %f659, %rs256;}

	// end inline asm
	mul.f32 	%f883, %f653, %f659;
	fma.rn.f32 	%f884, %f657, 0f00000000, %f883;
	// begin inline asm
	ex2.approx.ftz.f32 %f660, %f679;
	// end inline asm
	// begin inline asm
	{  cvt.f32.f16 %f662, %rs257;}

	// end inline asm
	mul.f32 	%f885, %f653, %f662;
	fma.rn.f32 	%f886, %f660, 0f00000000, %f885;
	// begin inline asm
	ex2.approx.ftz.f32 %f663, %f679;
	// end inline asm
	mov.b32 	{%rs258, %rs259}, %r1091;
	// begin inline asm
	{  cvt.f32.f16 %f665, %rs258;}

	// end inline asm
	mul.f32 	%f887, %f653, %f665;
	fma.rn.f32 	%f888, %f663, 0f00000000, %f887;
	// begin inline asm
	ex2.approx.ftz.f32 %f666, %f679;
	// end inline asm
	// begin inline asm
	{  cvt.f32.f16 %f668, %rs259;}

	// end inline asm
	mul.f32 	%f889, %f653, %f668;
	fma.rn.f32 	%f890, %f666, 0f00000000, %f889;
	// begin inline asm
	ex2.approx.ftz.f32 %f669, %f679;
	// end inline asm
	mov.b32 	{%rs260, %rs261}, %r1092;
	// begin inline asm
	{  cvt.f32.f16 %f671, %rs260;}

	// end inline asm
	mul.f32 	%f891, %f653, %f671;
	fma.rn.f32 	%f892, %f669, 0f00000000, %f891;
	// begin inline asm
	ex2.approx.ftz.f32 %f672, %f679;
	// end inline asm
	// begin inline asm
	{  cvt.f32.f16 %f674, %rs261;}

	// end inline asm
	mul.f32 	%f893, %f653, %f674;
	fma.rn.f32 	%f894, %f672, 0f00000000, %f893;
	// begin inline asm
	ex2.approx.ftz.f32 %f675, %f679;
	// end inline asm
	mov.b32 	{%rs262, %rs263}, %r1093;
	// begin inline asm
	{  cvt.f32.f16 %f677, %rs262;}

	// end inline asm
	mul.f32 	%f895, %f653, %f677;
	fma.rn.f32 	%f896, %f675, 0f00000000, %f895;
	// begin inline asm
	ex2.approx.ftz.f32 %f678, %f679;
	// end inline asm
	// begin inline asm
	{  cvt.f32.f16 %f680, %rs263;}

	// end inline asm
	mul.f32 	%f897, %f653, %f680;
	fma.rn.f32 	%f898, %f678, 0f00000000, %f897;
	ld.v4.u32 	{%r1094, %r1095, %r1096, %r1097}, [%rd184+256];
	ld.v2.f32 	{%f899, %f900}, [%rd1+33032];
	max.f32 	%f901, %f899, %f879;
	sub.f32 	%f682, %f899, %f901;
	// begin inline asm
	ex2.approx.ftz.f32 %f681, %f682;
	// end inline asm
	sub.f32 	%f707, %f879, %f901;
	// begin inline asm
	ex2.approx.ftz.f32 %f683, %f707;
	// end inline asm
	mul.f32 	%f902, %f882, %f683;
	fma.rn.f32 	%f903, %f900, %f681, %f902;
	// begin inline asm
	ex2.approx.ftz.f32 %f685, %f707;
	// end inline asm
	mov.b32 	{%rs264, %rs265}, %r1094;
	// begin inline asm
	{  cvt.f32.f16 %f687, %rs264;}

	// end inline asm
	mul.f32 	%f904, %f681, %f687;
	fma.rn.f32 	%f905, %f884, %f685, %f904;
	// begin inline asm
	ex2.approx.ftz.f32 %f688, %f707;
	// end inline asm
	// begin inline asm
	{  cvt.f32.f16 %f690, %rs265;}

	// end inline asm
	mul.f32 	%f906, %f681, %f690;
	fma.rn.f32 	%f907, %f886, %f688, %f906;
	// begin inline asm
	ex2.approx.ftz.f32 %f691, %f707;
	// end inline asm
	mov.b32 	{%rs266, %rs267}, %r1095;
	// begin inline asm
	{  cvt.f32.f16 %f693, %rs266;}

	// end inline asm
	mul.f32 	%f908, %f681, %f693;
	fma.rn.f32 	%f909, %f888, %f691, %f908;
	// begin inline asm
	ex2.approx.ftz.f32 %f694, %f707;
	// end inline asm
	// begin inline asm
	{  cvt.f32.f16 %f696, %rs267;}

	// end inline asm
	mul.f32 	%f910, %f681, %f696;
	fma.rn.f32 	%f911, %f890, %f694, %f910;
	// begin inline asm
	ex2.approx.ftz.f32 %f697, %f707;
	// end inline asm
	mov.b32 	{%rs268, %rs269}, %r1096;
	// begin inline asm
	{  cvt.f32.f16 %f699, %rs268;}

	// end inline asm
	mul.f32 	%f912, %f681, %f699;
	fma.rn.f32 	%f913, %f892, %f697, %f912;
	// begin inline asm
	ex2.approx.ftz.f32 %f700, %f707;
	// end inline asm
	// begin inline asm
	{  cvt.f32.f16 %f702, %rs269;}

	// end inline asm
	mul.f32 	%f914, %f681, %f702;
	fma.rn.f32 	%f915, %f894, %f700, %f914;
	// begin inline asm
	ex2.approx.ftz.f32 %f703, %f707;
	// end inline asm
	mov.b32 	{%rs270, %rs271}, %r1097;
	// begin inline asm
	{  cvt.f32.f16 %f705, %rs270;}

	// end inline asm
	mul.f32 	%f916, %f681, %f705;
	fma.rn.f32 	%f917, %f896, %f703, %f916;
	// begin inline asm
	ex2.approx.ftz.f32 %f706, %f707;
	// end inline asm
	// begin inline asm
	{  cvt.f32.f16 %f708, %rs271;}

	// end inline asm
	mul.f32 	%f918, %f681, %f708;
	fma.rn.f32 	%f919, %f898, %f706, %f918;
	ld.v4.u32 	{%r1098, %r1099, %r1100, %r1101}, [%rd184+512];
	ld.v2.f32 	{%f920, %f921}, [%rd1+33040];
	max.f32 	%f922, %f920, %f901;
	sub.f32 	%f710, %f920, %f922;
	// begin inline asm
	ex2.approx.ftz.f32 %f709, %f710;
	// end inline asm
	sub.f32 	%f735, %f901, %f922;
	// begin inline asm
	ex2.approx.ftz.f32 %f711, %f735;
	// end inline asm
	mul.f32 	%f923, %f903, %f711;
	fma.rn.f32 	%f924, %f921, %f709, %f923;
	// begin inline asm
	ex2.approx.ftz.f32 %f713, %f735;
	// end inline asm
	mov.b32 	{%rs272, %rs273}, %r1098;
	// begin inline asm
	{  cvt.f32.f16 %f715, %rs272;}

	// end inline asm
	mul.f32 	%f925, %f709, %f715;
	fma.rn.f32 	%f926, %f905, %f713, %f925;
	// begin inline asm
	ex2.approx.ftz.f32 %f716, %f735;
	// end inline asm
	// begin inline asm
	{  cvt.f32.f16 %f718, %rs273;}

	// end inline asm
	mul.f32 	%f927, %f709, %f718;
	fma.rn.f32 	%f928, %f907, %f716, %f927;
	// begin inline asm
	ex2.approx.ftz.f32 %f719, %f735;
	// end inline asm
	mov.b32 	{%rs274, %rs275}, %r1099;
	// begin inline asm
	{  cvt.f32.f16 %f721, %rs274;}

	// end inline asm
	mul.f32 	%f929, %f709, %f721;
	fma.rn.f32 	%f930, %f909, %f719, %f929;
	// begin inline asm
	ex2.approx.ftz.f32 %f722, %f735;
	// end inline asm
	// begin inline asm
	{  cvt.f32.f16 %f724, %rs275;}

	// end inline asm
	mul.f32 	%f931, %f709, %f724;
	fma.rn.f32 	%f932, %f911, %f722, %f931;
	// begin inline asm
	ex2.approx.ftz.f32 %f725, %f735;
	// end inline asm
	mov.b32 	{%rs276, %rs277}, %r1100;
	// begin inline asm
	{  cvt.f32.f16 %f727, %rs276;}

	// end inline asm
	mul.f32 	%f933, %f709, %f727;
	fma.rn.f32 	%f934, %f913, %f725, %f933;
	// begin inline asm
	ex2.approx.ftz.f32 %f728, %f735;
	// end inline asm
	// begin inline asm
	{  cvt.f32.f16 %f730, %rs277;}

	// end inline asm
	mul.f32 	%f935, %f709, %f730;
	fma.rn.f32 	%f936, %f915, %f728, %f935;
	// begin inline asm
	ex2.approx.ftz.f32 %f731, %f735;
	// end inline asm
	mov.b32 	{%rs278, %rs279}, %r1101;
	// begin inline asm
	{  cvt.f32.f16 %f733, %rs278;}

	// end inline asm
	mul.f32 	%f937, %f709, %f733;
	fma.rn.f32 	%f938, %f917, %f731, %f937;
	// begin inline asm
	ex2.approx.ftz.f32 %f734, %f735;
	// end inline asm
	// begin inline asm
	{  cvt.f32.f16 %f736, %rs279;}

	// end inline asm
	mul.f32 	%f939, %f709, %f736;
	fma.rn.f32 	%f940, %f919, %f734, %f939;
	ld.v4.u32 	{%r1102, %r1103, %r1104, %r1105}, [%rd184+768];
	ld.v2.f32 	{%f941, %f942}, [%rd1+33048];
	max.f32 	%f943, %f941, %f922;
	sub.f32 	%f738, %f941, %f943;
	// begin inline asm
	ex2.approx.ftz.f32 %f737, %f738;
	// end inline asm
	sub.f32 	%f763, %f922, %f943;
	// begin inline asm
	ex2.approx.ftz.f32 %f739, %f763;
	// end inline asm
	mul.f32 	%f944, %f924, %f739;
	fma.rn.f32 	%f945, %f942, %f737, %f944;
	// begin inline asm
	ex2.approx.ftz.f32 %f741, %f763;
	// end inline asm
	mov.b32 	{%rs280, %rs281}, %r1102;
	// begin inline asm
	{  cvt.f32.f16 %f743, %rs280;}

	// end inline asm
	mul.f32 	%f946, %f737, %f743;
	fma.rn.f32 	%f947, %f926, %f741, %f946;
	// begin inline asm
	ex2.approx.ftz.f32 %f744, %f763;
	// end inline asm
	// begin inline asm
	{  cvt.f32.f16 %f746, %rs281;}

	// end inline asm
	mul.f32 	%f948, %f737, %f746;
	fma.rn.f32 	%f949, %f928, %f744, %f948;
	// begin inline asm
	ex2.approx.ftz.f32 %f747, %f763;
	// end inline asm
	mov.b32 	{%rs282, %rs283}, %r1103;
	// begin inline asm
	{  cvt.f32.f16 %f749, %rs282;}

	// end inline asm
	mul.f32 	%f950, %f737, %f749;
	fma.rn.f32 	%f951, %f930, %f747, %f950;
	// begin inline asm
	ex2.approx.ftz.f32 %f750, %f763;
	// end inline asm
	// begin inline asm
	{  cvt.f32.f16 %f752, %rs283;}

	// end inline asm
	mul.f32 	%f952, %f737, %f752;
	fma.rn.f32 	%f953, %f932, %f750, %f952;
	// begin inline asm
	ex2.approx.ftz.f32 %f753, %f763;
	// end inline asm
	mov.b32 	{%rs284, %rs285}, %r1104;
	// begin inline asm
	{  cvt.f32.f16 %f755, %rs284;}

	// end inline asm
	mul.f32 	%f954, %f737, %f755;
	fma.rn.f32 	%f955, %f934, %f753, %f954;
	// begin inline asm
	ex2.approx.ftz.f32 %f756, %f763;
	// end inline asm
	// begin inline asm
	{  cvt.f32.f16 %f758, %rs285;}

	// end inline asm
	mul.f32 	%f956, %f737, %f758;
	fma.rn.f32 	%f957, %f936, %f756, %f956;
	// begin inline asm
	ex2.approx.ftz.f32 %f759, %f763;
	// end inline asm
	mov.b32 	{%rs286, %rs287}, %r1105;
	// begin inline asm
	{  cvt.f32.f16 %f761, %rs286;}

	// end inline asm
	mul.f32 	%f958, %f737, %f761;
	fma.rn.f32 	%f959, %f938, %f759, %f958;
	// begin inline asm
	ex2.approx.ftz.f32 %f762, %f763;
	// end inline asm
	// begin inline asm
	{  cvt.f32.f16 %f764, %rs287;}

	// end inline asm
	mul.f32 	%f960, %f737, %f764;
	fma.rn.f32 	%f961, %f940, %f762, %f960;
	ld.v4.u32 	{%r1106, %r1107, %r1108, %r1109}, [%rd184+1024];
	ld.v2.f32 	{%f962, %f963}, [%rd1+33056];
	max.f32 	%f964, %f962, %f943;
	sub.f32 	%f766, %f962, %f964;
	// begin inline asm
	ex2.approx.ftz.f32 %f765, %f766;
	// end inline asm
	sub.f32 	%f791, %f943, %f964;
	// begin inline asm
	ex2.approx.ftz.f32 %f767, %f791;
	// end inline asm
	mul.f32 	%f965, %f945, %f767;
	fma.rn.f32 	%f966, %f963, %f765, %f965;
	// begin inline asm
	ex2.approx.ftz.f32 %f769, %f791;
	// end inline asm
	mov.b32 	{%rs288, %rs289}, %r1106;
	// begin inline asm
	{  cvt.f32.f16 %f771, %rs288;}

	// end inline asm
	mul.f32 	%f967, %f765, %f771;
	fma.rn.f32 	%f968, %f947, %f769, %f967;
	// begin inline asm
	ex2.approx.ftz.f32 %f772, %f791;
	// end inline asm
	// begin inline asm
	{  cvt.f32.f16 %f774, %rs289;}

	// end inline asm
	mul.f32 	%f969, %f765, %f774;
	fma.rn.f32 	%f970, %f949, %f772, %f969;
	// begin inline asm
	ex2.approx.ftz.f32 %f775, %f791;
	// end inline asm
	mov.b32 	{%rs290, %rs291}, %r1107;
	// begin inline asm
	{  cvt.f32.f16 %f777, %rs290;}

	// end inline asm
	mul.f32 	%f971, %f765, %f777;
	fma.rn.f32 	%f972, %f951, %f775, %f971;
	// begin inline asm
	ex2.approx.ftz.f32 %f778, %f791;
	// end inline asm
	// begin inline asm
	{  cvt.f32.f16 %f780, %rs291;}

	// end inline asm
	mul.f32 	%f973, %f765, %f780;
	fma.rn.f32 	%f974, %f953, %f778, %f973;
	// begin inline asm
	ex2.approx.ftz.f32 %f781, %f791;
	// end inline asm
	mov.b32 	{%rs292, %rs293}, %r1108;
	// begin inline asm
	{  cvt.f32.f16 %f783, %rs292;}

	// end inline asm
	mul.f32 	%f975, %f765, %f783;
	fma.rn.f32 	%f976, %f955, %f781, %f975;
	// begin inline asm
	ex2.approx.ftz.f32 %f784, %f791;
	// end inline asm
	// begin inline asm
	{  cvt.f32.f16 %f786, %rs293;}

	// end inline asm
	mul.f32 	%f977, %f765, %f786;
	fma.rn.f32 	%f978, %f957, %f784, %f977;
	// begin inline asm
	ex2.approx.ftz.f32 %f787, %f791;
	// end inline asm
	mov.b32 	{%rs294, %rs295}, %r1109;
	// begin inline asm
	{  cvt.f32.f16 %f789, %rs294;}

	// end inline asm
	mul.f32 	%f979, %f765, %f789;
	fma.rn.f32 	%f980, %f959, %f787, %f979;
	// begin inline asm
	ex2.approx.ftz.f32 %f790, %f791;
	// end inline asm
	// begin inline asm
	{  cvt.f32.f16 %f792, %rs295;}

	// end inline asm
	mul.f32 	%f981, %f765, %f792;
	fma.rn.f32 	%f982, %f961, %f790, %f981;
	ld.v4.u32 	{%r1110, %r1111, %r1112, %r1113}, [%rd184+1280];
	ld.v2.f32 	{%f983, %f984}, [%rd1+33064];
	max.f32 	%f985, %f983, %f964;
	sub.f32 	%f794, %f983, %f985;
	// begin inline asm
	ex2.approx.ftz.f32 %f793, %f794;
	// end inline asm
	sub.f32 	%f819, %f964, %f985;
	// begin inline asm
	ex2.approx.ftz.f32 %f795, %f819;
	// end inline asm
	mul.f32 	%f986, %f966, %f795;
	fma.rn.f32 	%f987, %f984, %f793, %f986;
	// begin inline asm
	ex2.approx.ftz.f32 %f797, %f819;
	// end inline asm
	mov.b32 	{%rs296, %rs297}, %r1110;
	// begin inline asm
	{  cvt.f32.f16 %f799, %rs296;}

	// end inline asm
	mul.f32 	%f988, %f793, %f799;
	fma.rn.f32 	%f989, %f968, %f797, %f988;
	// begin inline asm
	ex2.approx.ftz.f32 %f800, %f819;
	// end inline asm
	// begin inline asm
	{  cvt.f32.f16 %f802, %rs297;}

	// end inline asm
	mul.f32 	%f990, %f793, %f802;
	fma.rn.f32 	%f991, %f970, %f800, %f990;
	// begin inline asm
	ex2.approx.ftz.f32 %f803, %f819;
	// end inline asm
	mov.b32 	{%rs298, %rs299}, %r1111;
	// begin inline asm
	{  cvt.f32.f16 %f805, %rs298;}

	// end inline asm
	mul.f32 	%f992, %f793, %f805;
	fma.rn.f32 	%f993, %f972, %f803, %f992;
	// begin inline asm
	ex2.approx.ftz.f32 %f806, %f819;
	// end inline asm
	// begin inline asm
	{  cvt.f32.f16 %f808, %rs299;}

	// end inline asm
	mul.f32 	%f994, %f793, %f808;
	fma.rn.f32 	%f995, %f974, %f806, %f994;
	// begin inline asm
	ex2.approx.ftz.f32 %f809, %f819;
	// end inline asm
	mov.b32 	{%rs300, %rs301}, %r1112;
	// begin inline asm
	{  cvt.f32.f16 %f811, %rs300;}

	// end inline asm
	mul.f32 	%f996, %f793, %f811;
	fma.rn.f32 	%f997, %f976, %f809, %f996;
	// begin inline asm
	ex2.approx.ftz.f32 %f812, %f819;
	// end inline asm
	// begin inline asm
	{  cvt.f32.f16 %f814, %rs301;}

	// end inline asm
	mul.f32 	%f998, %f793, %f814;
	fma.rn.f32 	%f999, %f978, %f812, %f998;
	// begin inline asm
	ex2.approx.ftz.f32 %f815, %f819;
	// end inline asm
	mov.b32 	{%rs302, %rs303}, %r1113;
	// begin inline asm
	{  cvt.f32.f16 %f817, %rs302;}

	// end inline asm
	mul.f32 	%f1000, %f793, %f817;
	fma.rn.f32 	%f1001, %f980, %f815, %f1000;
	// begin inline asm
	ex2.approx.ftz.f32 %f818, %f819;
	// end inline asm
	// begin inline asm
	{  cvt.f32.f16 %f820, %rs303;}

	// end inline asm
	mul.f32 	%f1002, %f793, %f820;
	fma.rn.f32 	%f1003, %f982, %f818, %f1002;
	ld.v4.u32 	{%r1114, %r1115, %r1116, %r1117}, [%rd184+1536];
	ld.v2.f32 	{%f1004, %f1005}, [%rd1+33072];
	max.f32 	%f1006, %f1004, %f985;
	sub.f32 	%f822, %f1004, %f1006;
	// begin inline asm
	ex2.approx.ftz.f32 %f821, %f822;
	// end inline asm
	sub.f32 	%f847, %f985, %f1006;
	// begin inline asm
	ex2.approx.ftz.f32 %f823, %f847;
	// end inline asm
	mul.f32 	%f1007, %f987, %f823;
	fma.rn.f32 	%f1008, %f1005, %f821, %f1007;
	// begin inline asm
	ex2.approx.ftz.f32 %f825, %f847;
	// end inline asm
	mov.b32 	{%rs304, %rs305}, %r1114;
	// begin inline asm
	{  cvt.f32.f16 %f827, %rs304;}

	// end inline asm
	mul.f32 	%f1009, %f821, %f827;
	fma.rn.f32 	%f1010, %f989, %f825, %f1009;
	// begin inline asm
	ex2.approx.ftz.f32 %f828, %f847;
	// end inline asm
	// begin inline asm
	{  cvt.f32.f16 %f830, %rs305;}

	// end inline asm
	mul.f32 	%f1011, %f821, %f830;
	fma.rn.f32 	%f1012, %f991, %f828, %f1011;
	// begin inline asm
	ex2.approx.ftz.f32 %f831, %f847;
	// end inline asm
	mov.b32 	{%rs306, %rs307}, %r1115;
	// begin inline asm
	{  cvt.f32.f16 %f833, %rs306;}

	// end inline asm
	mul.f32 	%f1013, %f821, %f833;
	fma.rn.f32 	%f1014, %f993, %f831, %f1013;
	// begin inline asm
	ex2.approx.ftz.f32 %f834, %f847;
	// end inline asm
	// begin inline asm
	{  cvt.f32.f16 %f836, %rs307;}

	// end inline asm
	mul.f32 	%f1015, %f821, %f836;
	fma.rn.f32 	%f1016, %f995, %f834, %f1015;
	// begin inline asm
	ex2.approx.ftz.f32 %f837, %f847;
	// end inline asm
	mov.b32 	{%rs308, %rs309}, %r1116;
	// begin inline asm
	{  cvt.f32.f16 %f839, %rs308;}

	// end inline asm
	mul.f32 	%f1017, %f821, %f839;
	fma.rn.f32 	%f1018, %f997, %f837, %f1017;
	// begin inline asm
	ex2.approx.ftz.f32 %f840, %f847;
	// end inline asm
	// begin inline asm
	{  cvt.f32.f16 %f842, %rs309;}

	// end inline asm
	mul.f32 	%f1019, %f821, %f842;
	fma.rn.f32 	%f1020, %f999, %f840, %f1019;
	// begin inline asm
	ex2.approx.ftz.f32 %f843, %f847;
	// end inline asm
	mov.b32 	{%rs310, %rs311}, %r1117;
	// begin inline asm
	{  cvt.f32.f16 %f845, %rs310;}

	// end inline asm
	mul.f32 	%f1021, %f821, %f845;
	fma.rn.f32 	%f1022, %f1001, %f843, %f1021;
	// begin inline asm
	ex2.approx.ftz.f32 %f846, %f847;
	// end inline asm
	// begin inline asm
	{  cvt.f32.f16 %f848, %rs311;}

	// end inline asm
	mul.f32 	%f1023, %f821, %f848;
	fma.rn.f32 	%f1024, %f1003, %f846, %f1023;
	ld.v4.u32 	{%r1118, %r1119, %r1120, %r1121}, [%rd184+1792];
	ld.v2.f32 	{%f1025, %f1026}, [%rd1+33080];
	max.f32 	%f48, %f1025, %f1006;
	sub.f32 	%f850, %f1025, %f48;
	// begin inline asm
	ex2.approx.ftz.f32 %f849, %f850;
	// end inline asm
	sub.f32 	%f875, %f1006, %f48;
	// begin inline asm
	ex2.approx.ftz.f32 %f851, %f875;
	// end inline asm
	mul.f32 	%f1027, %f1008, %f851;
	fma.rn.f32 	%f49, %f1026, %f849, %f1027;
	// begin inline asm
	ex2.approx.ftz.f32 %f853, %f875;
	// end inline asm
	mov.b32 	{%rs312, %rs313}, %r1118;
	// begin inline asm
	{  cvt.f32.f16 %f855, %rs312;}

	// end inline asm
	mul.f32 	%f1028, %f849, %f855;
	fma.rn.f32 	%f50, %f1010, %f853, %f1028;
	// begin inline asm
	ex2.approx.ftz.f32 %f856, %f875;
	// end inline asm
	// begin inline asm
	{  cvt.f32.f16 %f858, %rs313;}

	// end inline asm
	mul.f32 	%f1029, %f849, %f858;
	fma.rn.f32 	%f51, %f1012, %f856, %f1029;
	// begin inline asm
	ex2.approx.ftz.f32 %f859, %f875;
	// end inline asm
	mov.b32 	{%rs314, %rs315}, %r1119;
	// begin inline asm
	{  cvt.f32.f16 %f861, %rs314;}

	// end inline asm
	mul.f32 	%f1030, %f849, %f861;
	fma.rn.f32 	%f52, %f1014, %f859, %f1030;
	// begin inline asm
	ex2.approx.ftz.f32 %f862, %f875;
	// end inline asm
	// begin inline asm
	{  cvt.f32.f16 %f864, %rs315;}

	// end inline asm
	mul.f32 	%f1031, %f849, %f864;
	fma.rn.f32 	%f53, %f1016, %f862, %f1031;
	// begin inline asm
	ex2.approx.ftz.f32 %f865, %f875;
	// end inline asm
	mov.b32 	{%rs316, %rs317}, %r1120;
	// begin inline asm
	{  cvt.f32.f16 %f867, %rs316;}

	// end inline asm
	mul.f32 	%f1032, %f849, %f867;
	fma.rn.f32 	%f54, %f1018, %f865, %f1032;
	// begin inline asm
	ex2.approx.ftz.f32 %f868, %f875;
	// end inline asm
	// begin inline asm
	{  cvt.f32.f16 %f870, %rs317;}

	// end inline asm
	mul.f32 	%f1033, %f849, %f870;
	fma.rn.f32 	%f55, %f1020, %f868, %f1033;
	// begin inline asm
	ex2.approx.ftz.f32 %f871, %f875;
	// end inline asm
	mov.b32 	{%rs318, %rs319}, %r1121;
	// begin inline asm
	{  cvt.f32.f16 %f873, %rs318;}

	// end inline asm
	mul.f32 	%f1034, %f849, %f873;
	fma.rn.f32 	%f56, %f1022, %f871, %f1034;
	// begin inline asm
	ex2.approx.ftz.f32 %f874, %f875;
	// end inline asm
	// begin inline asm
	{  cvt.f32.f16 %f876, %rs319;}

	// end inline asm
	mul.f32 	%f1035, %f849, %f876;
	fma.rn.f32 	%f57, %f1024, %f874, %f1035;
	barrier.sync 	0;
	setp.ne.s32 	%p183, %r6, 0;
	@%p183 bra 	$L__BB2_114;
	st.shared.f32 	[_ZZ22topk_attn_fused_kernelP6__halfPKS_S2_S2_S2_E17cluster_local_max], %f48;
$L__BB2_114:
	barrier.cluster.arrive;
	barrier.cluster.wait;
	mov.u32 	%r274, %cluster_nctarank;
	setp.lt.u32 	%p184, %r274, 2;
	@%p184 bra 	$L__BB2_142;
	add.s32 	%r275, %r274, -1;
	add.s32 	%r1123, %r274, -2;
	and.b32  	%r276, %r275, 3;
	setp.lt.u32 	%p185, %r1123, 3;
	mov.b32 	%r1229, 1;
	@%p185 bra 	$L__BB2_135;
	add.s32 	%r1227, %r2, 2;
	and.b32  	%r1125, %r275, -4;
	neg.s32 	%r1228, %r1125;
	mov.b32 	%r1226, 2;
$L__BB2_117:
	setp.ne.s32 	%p186, %r6, 0;
	@%p186 bra 	$L__BB2_119;
	add.s32 	%r1126, %r1227, -1;
	rem.u32 	%r1127, %r1126, %r274;
	mov.u32 	%r1128, _ZZ22topk_attn_fused_kernelP6__halfPKS_S2_S2_S2_E17cluster_local_max;
	cvt.u64.u32 	%rd189, %r1128;
	cvta.shared.u64 	%rd190, %rd189;
	mapa.u64	%rd225, %rd190, %r1127;
$L__BB2_119:
	setp.ne.s32 	%p187, %r6, 0;
	barrier.cluster.arrive;
	barrier.cluster.wait;
	@%p187 bra 	$L__BB2_121;
	ld.f32 	%f1036, [%rd225];
	max.f32 	%f1037, %f1036, %f48;
	st.f32 	[%rd225], %f1037;
$L__BB2_121:
	setp.ne.s32 	%p188, %r6, 0;
	barrier.cluster.arrive;
	barrier.cluster.wait;
	@%p188 bra 	$L__BB2_123;
	rem.u32 	%r1129, %r1227, %r274;
	mov.u32 	%r1130, _ZZ22topk_attn_fused_kernelP6__halfPKS_S2_S2_S2_E17cluster_local_max;
	cvt.u64.u32 	%rd191, %r1130;
	cvta.shared.u64 	%rd192, %rd191;
	mapa.u64	%rd225, %rd192, %r1129;
$L__BB2_123:
	setp.ne.s32 	%p189, %r6, 0;
	barrier.cluster.arrive;
	barrier.cluster.wait;
	@%p189 bra 	$L__BB2_125;
	ld.f32 	%f1038, [%rd225];
	max.f32 	%f1039, %f1038, %f48;
	st.f32 	[%rd225], %f1039;
$L__BB2_125:
	setp.ne.s32 	%p190, %r6, 0;
	barrier.cluster.arrive;
	barrier.cluster.wait;
	@%p190 bra 	$L__BB2_127;
	add.s32 	%r1131, %r1227, 1;
	rem.u32 	%r1132, %r1131, %r274;
	mov.u32 	%r1133, _ZZ22topk_attn_fused_kernelP6__halfPKS_S2_S2_S2_E17cluster_local_max;
	cvt.u64.u32 	%rd193, %r1133;
	cvta.shared.u64 	%rd194, %rd193;
	mapa.u64	%rd225, %rd194, %r1132;
$L__BB2_127:
	setp.ne.s32 	%p191, %r6, 0;
	barrier.cluster.arrive;
	barrier.cluster.wait;
	@%p191 bra 	$L__BB2_129;
	ld.f32 	%f1040, [%rd225];
	max.f32 	%f1041, %f1040, %f48;
	st.f32 	[%rd225], %f1041;
$L__BB2_129:
	setp.ne.s32 	%p192, %r6, 0;
	barrier.cluster.arrive;
	barrier.cluster.wait;
	@%p192 bra 	$L__BB2_131;
	add.s32 	%r1134, %r1227, 2;
	rem.u32 	%r1135, %r1134, %r274;
	mov.u32 	%r1136, _ZZ22topk_attn_fused_kernelP6__halfPKS_S2_S2_S2_E17cluster_local_max;
	cvt.u64.u32 	%rd195, %r1136;
	cvta.shared.u64 	%rd196, %rd195;
	mapa.u64	%rd225, %rd196, %r1135;
$L__BB2_131:
	setp.ne.s32 	%p193, %r6, 0;
	barrier.cluster.arrive;
	barrier.cluster.wait;
	@%p193 bra 	$L__BB2_133;
	ld.f32 	%f1042, [%rd225];
	max.f32 	%f1043, %f1042, %f48;
	st.f32 	[%rd225], %f1043;
$L__BB2_133:
	barrier.cluster.arrive;
	barrier.cluster.wait;
	add.s32 	%r1228, %r1228, 4;
	add.s32 	%r1227, %r1227, 4;
	add.s32 	%r1226, %r1226, 4;
	setp.ne.s32 	%p194, %r1228, 0;
	@%p194 bra 	$L__BB2_117;
	add.s32 	%r1229, %r1226, -1;
$L__BB2_135:
	setp.eq.s32 	%p195, %r276, 0;
	@%p195 bra 	$L__BB2_142;
	add.s32 	%r1231, %r2, %r1229;
	neg.s32 	%r1230, %r276;
$L__BB2_137:
	.pragma "nounroll";
	setp.ne.s32 	%p196, %r6, 0;
	@%p196 bra 	$L__BB2_139;
	rem.u32 	%r1137, %r1231, %r274;
	mov.u32 	%r1138, _ZZ22topk_attn_fused_kernelP6__halfPKS_S2_S2_S2_E17cluster_local_max;
	cvt.u64.u32 	%rd197, %r1138;
	cvta.shared.u64 	%rd198, %rd197;
	mapa.u64	%rd225, %rd198, %r1137;
$L__BB2_139:
	setp.ne.s32 	%p197, %r6, 0;
	barrier.cluster.arrive;
	barrier.cluster.wait;
	@%p197 bra 	$L__BB2_141;
	ld.f32 	%f1044, [%rd225];
	max.f32 	%f1045, %f1044, %f48;
	st.f32 	[%rd225], %f1045;
$L__BB2_141:
	barrier.cluster.arrive;
	barrier.cluster.wait;
	add.s32 	%r1231, %r1231, 1;
	add.s32 	%r1230, %r1230, 1;
	setp.ne.s32 	%p198, %r1230, 0;
	@%p198 bra 	$L__BB2_137;
$L__BB2_142:
	setp.ne.s32 	%p199, %r6, 0;
	ld.shared.f32 	%f1048, [_ZZ22topk_attn_fused_kernelP6__halfPKS_S2_S2_S2_E17cluster_local_max];
	sub.f32 	%f1047, %f48, %f1048;
	// begin inline asm
	ex2.approx.ftz.f32 %f1046, %f1047;
	// end inline asm
	mul.f32 	%f58, %f49, %f1046;
	mul.f32 	%f59, %f1046, %f50;
	mul.f32 	%f60, %f1046, %f51;
	mul.f32 	%f61, %f1046, %f52;
	mul.f32 	%f62, %f1046, %f53;
	mul.f32 	%f63, %f1046, %f54;
	mul.f32 	%f64, %f1046, %f55;
	mul.f32 	%f65, %f1046, %f56;
	mul.f32 	%f66, %f1046, %f57;
	@%p199 bra 	$L__BB2_144;
	st.shared.f32 	[_ZZ22topk_attn_fused_kernelP6__halfPKS_S2_S2_S2_E17cluster_local_sum], %f58;
$L__BB2_144:
	setp.lt.u32 	%p200, %r274, 2;
	barrier.cluster.arrive;
	barrier.cluster.wait;
	@%p200 bra 	$L__BB2_172;
	add.s32 	%r293, %r274, -1;
	add.s32 	%r1140, %r274, -2;
	and.b32  	%r294, %r293, 3;
	setp.lt.u32 	%p201, %r1140, 3;
	mov.b32 	%r1232, 1;
	@%p201 bra 	$L__BB2_165;
	add.s32 	%r1236, %r2, 2;
	and.b32  	%r1142, %r293, -4;
	neg.s32 	%r1237, %r1142;
	mov.b32 	%r1235, 2;
$L__BB2_147:
	setp.ne.s32 	%p202, %r6, 0;
	@%p202 bra 	$L__BB2_149;
	add.s32 	%r1143, %r1236, -1;
	rem.u32 	%r1144, %r1143, %r274;
	mov.u32 	%r1145, _ZZ22topk_attn_fused_kernelP6__halfPKS_S2_S2_S2_E17cluster_local_sum;
	cvt.u64.u32 	%rd199, %r1145;
	cvta.shared.u64 	%rd200, %rd199;
	mapa.u64	%rd225, %rd200, %r1144;
$L__BB2_149:
	setp.ne.s32 	%p203, %r6, 0;
	barrier.cluster.arrive;
	barrier.cluster.wait;
	@%p203 bra 	$L__BB2_151;
	atom.add.f32 	%f1049, [%rd225], %f58;
$L__BB2_151:
	setp.ne.s32 	%p204, %r6, 0;
	barrier.cluster.arrive;
	barrier.cluster.wait;
	@%p204 bra 	$L__BB2_153;
	rem.u32 	%r1146, %r1236, %r274;
	mov.u32 	%r1147, _ZZ22topk_attn_fused_kernelP6__halfPKS_S2_S2_S2_E17cluster_local_sum;
	cvt.u64.u32 	%rd201, %r1147;
	cvta.shared.u64 	%rd202, %rd201;
	mapa.u64	%rd225, %rd202, %r1146;
$L__BB2_153:
	setp.ne.s32 	%p205, %r6, 0;
	barrier.cluster.arrive;
	barrier.cluster.wait;
	@%p205 bra 	$L__BB2_155;
	atom.add.f32 	%f1050, [%rd225], %f58;
$L__BB2_155:
	setp.ne.s32 	%p206, %r6, 0;
	barrier.cluster.arrive;
	barrier.cluster.wait;
	@%p206 bra 	$L__BB2_157;
	add.s32 	%r1148, %r1236, 1;
	rem.u32 	%r1149, %r1148, %r274;
	mov.u32 	%r1150, _ZZ22topk_attn_fused_kernelP6__halfPKS_S2_S2_S2_E17cluster_local_sum;
	cvt.u64.u32 	%rd203, %r1150;
	cvta.shared.u64 	%rd204, %rd203;
	mapa.u64	%rd225, %rd204, %r1149;
$L__BB2_157:
	setp.ne.s32 	%p207, %r6, 0;
	barrier.cluster.arrive;
	barrier.cluster.wait;
	@%p207 bra 	$L__BB2_159;
	atom.add.f32 	%f1051, [%rd225], %f58;
$L__BB2_159:
	setp.ne.s32 	%p208, %r6, 0;
	barrier.cluster.arrive;
	barrier.cluster.wait;
	@%p208 bra 	$L__BB2_161;
	add.s32 	%r1151, %r1236, 2;
	rem.u32 	%r1152, %r1151, %r274;
	mov.u32 	%r1153, _ZZ22topk_attn_fused_kernelP6__halfPKS_S2_S2_S2_E17cluster_local_sum;
	cvt.u64.u32 	%rd205, %r1153;
	cvta.shared.u64 	%rd206, %rd205;
	mapa.u64	%rd225, %rd206, %r1152;
$L__BB2_161:
	setp.ne.s32 	%p209, %r6, 0;
	barrier.cluster.arrive;
	barrier.cluster.wait;
	@%p209 bra 	$L__BB2_163;
	atom.add.f32 	%f1052, [%rd225], %f58;
$L__BB2_163:
	barrier.cluster.arrive;
	barrier.cluster.wait;
	add.s32 	%r1237, %r1237, 4;
	add.s32 	%r1236, %r1236, 4;
	add.s32 	%r1235, %r1235, 4;
	setp.eq.s32 	%p210, %r1237, 0;
	@%p210 bra 	$L__BB2_164;
	bra.uni 	$L__BB2_147;
$L__BB2_164:
	add.s32 	%r1232, %r1235, -1;
$L__BB2_165:
	setp.eq.s32 	%p211, %r294, 0;
	@%p211 bra 	$L__BB2_172;
	add.s32 	%r1234, %r2, %r1232;
	neg.s32 	%r1233, %r294;
$L__BB2_167:
	.pragma "nounroll";
	setp.ne.s32 	%p212, %r6, 0;
	@%p212 bra 	$L__BB2_169;
	rem.u32 	%r1154, %r1234, %r274;
	mov.u32 	%r1155, _ZZ22topk_attn_fused_kernelP6__halfPKS_S2_S2_S2_E17cluster_local_sum;
	cvt.u64.u32 	%rd207, %r1155;
	cvta.shared.u64 	%rd208, %rd207;
	mapa.u64	%rd225, %rd208, %r1154;
$L__BB2_169:
	setp.ne.s32 	%p213, %r6, 0;
	barrier.cluster.arrive;
	barrier.cluster.wait;
	@%p213 bra 	$L__BB2_171;
	atom.add.f32 	%f1053, [%rd225], %f58;
$L__BB2_171:
	barrier.cluster.arrive;
	barrier.cluster.wait;
	add.s32 	%r1234, %r1234, 1;
	add.s32 	%r1233, %r1233, 1;
	setp.eq.s32 	%p214, %r1233, 0;
	@%p214 bra 	$L__BB2_172;
	bra.uni 	$L__BB2_167;
$L__BB2_172:
	setp.gt.u32 	%p215, %r6, 15;
	@%p215 bra 	$L__BB2_174;
	ld.shared.f32 	%f1062, [_ZZ22topk_attn_fused_kernelP6__halfPKS_S2_S2_S2_E17cluster_local_sum];
	rcp.rn.f32 	%f1063, %f1062;
	mul.f32 	%f1054, %f59, %f1063;
	// begin inline asm
	{  cvt.rn.f16.f32 %rs320, %f1054;}

	// end inline asm
	mul.f32 	%f1055, %f60, %f1063;
	// begin inline asm
	{  cvt.rn.f16.f32 %rs321, %f1055;}

	// end inline asm
	mul.f32 	%f1056, %f61, %f1063;
	// begin inline asm
	{  cvt.rn.f16.f32 %rs322, %f1056;}

	// end inline asm
	mul.f32 	%f1057, %f62, %f1063;
	// begin inline asm
	{  cvt.rn.f16.f32 %rs323, %f1057;}

	// end inline asm
	mul.f32 	%f1058, %f63, %f1063;
	// begin inline asm
	{  cvt.rn.f16.f32 %rs324, %f1058;}

	// end inline asm
	mul.f32 	%f1059, %f64, %f1063;
	// begin inline asm
	{  cvt.rn.f16.f32 %rs325, %f1059;}

	// end inline asm
	mul.f32 	%f1060, %f65, %f1063;
	// begin inline asm
	{  cvt.rn.f16.f32 %rs326, %f1060;}

	// end inline asm
	mul.f32 	%f1061, %f66, %f1063;
	// begin inline asm
	{  cvt.rn.f16.f32 %rs327, %f1061;}

	// end inline asm
	mov.b32 	%r1156, {%rs326, %rs327};
	mov.b32 	%r1157, {%rs324, %rs325};
	mov.b32 	%r1158, {%rs322, %rs323};
	mov.b32 	%r1159, {%rs320, %rs321};
	st.v4.b32 	[%rd11+32768], {%r1159, %r1158, %r1157, %r1156};
$L__BB2_174:
	ld.param.u64 	%rd213, [_Z22topk_attn_fused_kernelP6__halfPKS_S2_S2_S2__param_0];
	barrier.sync 	0;
	add.s32 	%r1160, %r10, %r6;
	mul.wide.u32 	%rd210, %r1160, 2;
	add.s64 	%rd209, %rd213, %rd210;
	mul.wide.u32 	%rd211, %r6, 2;
	add.s64 	%rd212, %rd1, %rd211;
	ld.u16 	%rs329, [%rd212+32768];
	// begin inline asm
	{ atom.add.noftz.f16 %rs328,[%rd209],%rs329; }

	// end inline asm
	ret;

}
	// .globl	_Z37topk_attn_block_specialization_kernelP6__halfPKS_S2_S2_S2_
.visible .entry _Z37topk_attn_block_specialization_kernelP6__halfPKS_S2_S2_S2_(
	.param .u64 .ptr .align 1 _Z37topk_attn_block_specialization_kernelP6__halfPKS_S2_S2_S2__param_0,
	.param .u64 .ptr .align 1 _Z37topk_attn_block_specialization_kernelP6__halfPKS_S2_S2_S2__param_1,
	.param .u64 .ptr .align 1 _Z37topk_attn_block_specialization_kernelP6__halfPKS_S2_S2_S2__param_2,
	.param .u64 .ptr .align 1 _Z37topk_attn_block_specialization_kernelP6__halfPKS_S2_S2_S2__param_3,
	.param .u64 .ptr .align 1 _Z37topk_attn_block_specialization_kernelP6__halfPKS_S2_S2_S2__param_4
)
.explicitcluster
.reqnctapercluster 5, 1, 1
{
	.reg .pred 	%p<151>;
	.reg .b16 	%rs<325>;
	.reg .b32 	%r<963>;
	.reg .b32 	%f<1069>;
	.reg .b64 	%rd<173>;
	// demoted variable
	.shared .align 16 .b8 _ZZ37topk_attn_block_specialization_kernelP6__halfPKS_S2_S2_S2_E10kv_indices[12800];
	// demoted variable
	.shared .align 16 .u32 _ZZ37topk_attn_block_specialization_kernelP6__halfPKS_S2_S2_S2_E4lock;
	// demoted variable
	.shared .align 16 .b8 _ZZ37topk_attn_block_specialization_kernelP6__halfPKS_S2_S2_S2_E19center_sort_storage[4640];
	// demoted variable
	.shared .align 4 .f32 _ZZ37topk_attn_block_specialization_kernelP6__halfPKS_S2_S2_S2_E17cluster_local_sum;
	// demoted variable
	.shared .align 4 .f32 _ZZ37topk_attn_block_specialization_kernelP6__halfPKS_S2_S2_S2_E17cluster_local_max;
	ld.param.u64 	%rd38, [_Z37topk_attn_block_specialization_kernelP6__halfPKS_S2_S2_S2__param_1];
	ld.param.u64 	%rd39, [_Z37topk_attn_block_specialization_kernelP6__halfPKS_S2_S2_S2__param_2];
	ld.param.u64 	%rd41, [_Z37topk_attn_block_specialization_kernelP6__halfPKS_S2_S2_S2__param_3];
	ld.param.u64 	%rd40, [_Z37topk_attn_block_specialization_kernelP6__halfPKS_S2_S2_S2__param_4];
	cvta.to.global.u64 	%rd1, %rd41;
	mov.u32 	%r166, %clusterid.x;
	mov.u32 	%r167, %clusterid.y;
	mov.u32 	%r168, %clusterid.z;
	mov.u32 	%r169, %nclusterid.x;
	mov.u32 	%r170, %nclusterid.y;
	mad.lo.s32 	%r171, %r168, %r170, %r167;
	mad.lo.s32 	%r172, %r171, %r169, %r166;
	and.b32  	%r1, %r172, 31;
	mov.u32 	%r2, %cluster_ctarank;
	mov.u32 	%r3, %tid.x;
	mov.u32 	%r173, %tid.y;
	mov.u32 	%r174, %tid.z;
	mov.u32 	%r4, %ntid.x;
	mov.u32 	%r175, %ntid.y;
	mad.lo.s32 	%r176, %r174, %r175, %r173;
	mad.lo.s32 	%r5, %r176, %r4, %r3;
	shr.u32 	%r6, %r5, 5;
	shr.u32 	%r7, %r5, 4;
	shl.b32 	%r8, %r5, 3;
	and.b32  	%r9, %r8, 120;
	shl.b32 	%r177, %r172, 7;
	and.b32  	%r10, %r177, 3968;
	setp.eq.s32 	%p1, %r2, 4;
	@%p1 bra 	$L__BB3_66;
	mov.b32 	%r178, 0;
	st.shared.u32 	[_ZZ37topk_attn_block_specialization_kernelP6__halfPKS_S2_S2_S2_E4lock], %r178;
	ld.volatile.shared.u32 	%r179, [_ZZ37topk_attn_block_specialization_kernelP6__halfPKS_S2_S2_S2_E4lock];
	setp.ne.s32 	%p2, %r179, 0;
	@%p2 bra 	$L__BB3_3;
$L__BB3_2:
	mov.b32 	%r180, 1;
	// begin inline asm
	nanosleep.u32 %r180;
	// end inline asm
	ld.volatile.shared.u32 	%r181, [_ZZ37topk_attn_block_specialization_kernelP6__halfPKS_S2_S2_S2_E4lock];
	setp.eq.s32 	%p3, %r181, 0;
	@%p3 bra 	$L__BB3_2;
$L__BB3_3:
	barrier.sync 	0;
	mov.u32 	%r200, shmem_base;
	cvt.u64.u32 	%rd50, %r200;
	cvta.shared.u64 	%rd51, %rd50;
	add.s64 	%rd52, %rd51, 127;
	and.b64  	%rd7, %rd52, -128;
	mov.f32 	%f61, 0f3F000000;
	rsqrt.approx.ftz.f32 	%f62, %f61;
	mul.f32 	%f63, %f62, %f62;
	neg.f32 	%f64, %f63;
	fma.rn.f32 	%f65, %f62, %f62, %f64;
	fma.rn.f32 	%f66, %f63, 0fBF000000, 0f3F800000;
	fma.rn.f32 	%f67, %f65, 0fBF000000, %f66;
	fma.rn.f32 	%f68, %f67, 0f3EC00000, 0f3F000000;
	mul.f32 	%f69, %f62, %f67;
	fma.rn.f32 	%f70, %f68, %f69, %f62;
	mov.b32 	%r201, %f70;
	add.s32 	%r202, %r201, -33554432;
	mov.b32 	%f71, %r202;
	mul.f32 	%f9, %f71, 0f3FB8AA3B;
	shl.b32 	%r203, %r6, 3;
	shr.u32 	%r204, %r5, 2;
	and.b32  	%r205, %r204, 4;
	or.b32  	%r206, %r203, %r205;
	add.s32 	%r115, %r10, %r9;
	mul.wide.u32 	%rd53, %r115, 2;
	add.s64 	%rd54, %rd1, %rd53;
	ld.global.nc.v4.u32 	{%r207, %r208, %r209, %r210}, [%rd54];
	barrier.sync 	0;
	cvta.to.shared.u64 	%rd55, %rd7;
	cvt.u32.u64 	%r116, %rd55;
	shl.b32 	%r117, %r206, 7;
	or.b32  	%r118, %r117, %r9;
	shl.b32 	%r211, %r206, 2;
	mov.u32 	%r212, _ZZ37topk_attn_block_specialization_kernelP6__halfPKS_S2_S2_S2_E10kv_indices;
	add.s32 	%r213, %r212, %r211;
	ld.shared.u32 	%r214, [%r213];
	shl.b32 	%r215, %r214, 12;
	add.s32 	%r216, %r115, %r215;
	mul.wide.u32 	%rd56, %r216, 2;
	add.s64 	%rd42, %rd38, %rd56;
	shl.b32 	%r217, %r118, 1;
	add.s32 	%r182, %r116, %r217;
	mov.b32 	%r197, 16;
	// begin inline asm
	cp.async.cg.shared.global [%r182], [%rd42], 16, %r197;

	// end inline asm
	or.b32  	%r119, %r117, 128;
	ld.shared.u32 	%r218, [%r213+4];
	shl.b32 	%r219, %r218, 12;
	add.s32 	%r220, %r115, %r219;
	mul.wide.u32 	%rd57, %r220, 2;
	add.s64 	%rd43, %rd38, %rd57;
	add.s32 	%r184, %r182, 256;
	// begin inline asm
	cp.async.cg.shared.global [%r184], [%rd43], 16, %r197;

	// end inline asm
	ld.shared.u32 	%r221, [%r213+8];
	shl.b32 	%r222, %r221, 12;
	add.s32 	%r223, %r115, %r222;
	mul.wide.u32 	%rd58, %r223, 2;
	add.s64 	%rd44, %rd38, %rd58;
	add.s32 	%r186, %r182, 512;
	// begin inline asm
	cp.async.cg.shared.global [%r186], [%rd44], 16, %r197;

	// end inline asm
	ld.shared.u32 	%r224, [%r213+12];
	shl.b32 	%r225, %r224, 12;
	add.s32 	%r226, %r115, %r225;
	mul.wide.u32 	%rd59, %r226, 2;
	add.s64 	%rd45, %rd38, %rd59;
	add.s32 	%r188, %r182, 768;
	// begin inline asm
	cp.async.cg.shared.global [%r188], [%rd45], 16, %r197;

	// end inline asm
	// begin inline asm
	cp.async.commit_group;

	// end inline asm
	ld.shared.u32 	%r227, [%r213];
	shl.b32 	%r228, %r227, 12;
	add.s32 	%r229, %r115, %r228;
	mul.wide.u32 	%rd60, %r229, 2;
	add.s64 	%rd46, %rd39, %rd60;
	add.s32 	%r190, %r182, 8192;
	// begin inline asm
	cp.async.cg.shared.global [%r190], [%rd46], 16, %r197;

	// end inline asm
	ld.shared.u32 	%r230, [%r213+4];
	shl.b32 	%r231, %r230, 12;
	add.s32 	%r232, %r115, %r231;
	mul.wide.u32 	%rd61, %r232, 2;
	add.s64 	%rd47, %rd39, %rd61;
	add.s32 	%r192, %r182, 8448;
	// begin inline asm
	cp.async.cg.shared.global [%r192], [%rd47], 16, %r197;

	// end inline asm
	ld.shared.u32 	%r233, [%r213+8];
	shl.b32 	%r234, %r233, 12;
	add.s32 	%r235, %r115, %r234;
	mul.wide.u32 	%rd62, %r235, 2;
	add.s64 	%rd48, %rd39, %rd62;
	add.s32 	%r194, %r182, 8704;
	// begin inline asm
	cp.async.cg.shared.global [%r194], [%rd48], 16, %r197;

	// end inline asm
	ld.shared.u32 	%r236, [%r213+12];
	shl.b32 	%r237, %r236, 12;
	add.s32 	%r238, %r115, %r237;
	mul.wide.u32 	%rd63, %r238, 2;
	add.s64 	%rd49, %rd39, %rd63;
	add.s32 	%r196, %r182, 8960;
	// begin inline asm
	cp.async.cg.shared.global [%r196], [%rd49], 16, %r197;

	// end inline asm
	// begin inline asm
	cp.async.commit_group;

	// end inline asm
	mov.b32 	{%rs17, %rs18}, %r207;
	mov.b32 	{%rs19, %rs20}, %r208;
	mov.b32 	{%rs21, %rs22}, %r209;
	mov.b32 	{%rs23, %rs24}, %r210;
	shl.b32 	%r239, %r6, 5;
	cvt.u16.u32 	%rs25, %r7;
	and.b16  	%rs26, %rs25, 1;
	mul.wide.u16 	%r240, %rs26, 16;
	or.b32  	%r241, %r239, %r240;
	add.s32 	%r242, %r241, %r212;
	add.s32 	%r948, %r242, 140;
	mov.f32 	%f1067, 0fFF800000;
	mov.f32 	%f1059, 0f00000000;
	mov.b32 	%r950, 128;
	mov.b32 	%r949, -99;
	mov.f32 	%f1060, %f1059;
	mov.f32 	%f1061, %f1059;
	mov.f32 	%f1062, %f1059;
	mov.f32 	%f1063, %f1059;
	mov.f32 	%f1064, %f1059;
	mov.f32 	%f1065, %f1059;
	mov.f32 	%f1066, %f1059;
	mov.f32 	%f1068, %f1059;
$L__BB3_4:
	shl.b32 	%r259, %r949, 13;
	add.s32 	%r260, %r259, 819200;
	and.b32  	%r261, %r260, 8192;
	or.b32  	%r262, %r261, %r9;
	add.s32 	%r263, %r262, %r117;
	ld.shared.u32 	%r264, [%r948+-12];
	shl.b32 	%r265, %r264, 12;
	add.s32 	%r266, %r115, %r265;
	mul.wide.u32 	%rd72, %r266, 2;
	add.s64 	%rd64, %rd38, %rd72;
	shl.b32 	%r267, %r263, 1;
	add.s32 	%r243, %r116, %r267;
	mov.b32 	%r258, 16;
	// begin inline asm
	cp.async.cg.shared.global [%r243], [%rd64], 16, %r258;

	// end inline asm
	ld.shared.u32 	%r268, [%r948+-8];
	shl.b32 	%r269, %r268, 12;
	add.s32 	%r270, %r115, %r269;
	mul.wide.u32 	%rd73, %r270, 2;
	add.s64 	%rd65, %rd38, %rd73;
	add.s32 	%r245, %r243, 256;
	// begin inline asm
	cp.async.cg.shared.global [%r245], [%rd65], 16, %r258;

	// end inline asm
	ld.shared.u32 	%r271, [%r948+-4];
	shl.b32 	%r272, %r271, 12;
	add.s32 	%r273, %r115, %r272;
	mul.wide.u32 	%rd74, %r273, 2;
	add.s64 	%rd66, %rd38, %rd74;
	add.s32 	%r247, %r243, 512;
	// begin inline asm
	cp.async.cg.shared.global [%r247], [%rd66], 16, %r258;

	// end inline asm
	ld.shared.u32 	%r274, [%r948];
	shl.b32 	%r275, %r274, 12;
	add.s32 	%r276, %r115, %r275;
	mul.wide.u32 	%rd75, %r276, 2;
	add.s64 	%rd67, %rd38, %rd75;
	add.s32 	%r249, %r243, 768;
	// begin inline asm
	cp.async.cg.shared.global [%r249], [%rd67], 16, %r258;

	// end inline asm
	// begin inline asm
	cp.async.commit_group;

	// end inline asm
	// begin inline asm
	cp.async.wait_group 2;

	// end inline asm
	barrier.sync 	0;
	xor.b32  	%r277, %r261, 8192;
	add.s32 	%r278, %r118, %r277;
	mul.wide.u32 	%rd76, %r278, 2;
	add.s64 	%rd77, %rd7, %rd76;
	ld.v4.u32 	{%r279, %r280, %r281, %r282}, [%rd77];
	// begin inline asm
	{  cvt.f32.f16 %f72, %rs17;}

	// end inline asm
	mov.b32 	{%rs28, %rs30}, %r279;
	// begin inline asm
	{  cvt.f32.f16 %f73, %rs28;}

	// end inline asm
	fma.rn.f32 	%f154, %f72, %f73, 0f00000000;
	// begin inline asm
	{  cvt.f32.f16 %f74, %rs18;}

	// end inline asm
	// begin inline asm
	{  cvt.f32.f16 %f75, %rs30;}

	// end inline asm
	fma.rn.f32 	%f155, %f74, %f75, %f154;
	// begin inline asm
	{  cvt.f32.f16 %f76, %rs19;}

	// end inline asm
	mov.b32 	{%rs32, %rs34}, %r280;
	// begin inline asm
	{  cvt.f32.f16 %f77, %rs32;}

	// end inline asm
	fma.rn.f32 	%f156, %f76, %f77, %f155;
	// begin inline asm
	{  cvt.f32.f16 %f78, %rs20;}

	// end inline asm
	// begin inline asm
	{  cvt.f32.f16 %f79, %rs34;}

	// end inline asm
	fma.rn.f32 	%f157, %f78, %f79, %f156;
	// begin inline asm
	{  cvt.f32.f16 %f80, %rs21;}

	// end inline asm
	mov.b32 	{%rs36, %rs38}, %r281;
	// begin inline asm
	{  cvt.f32.f16 %f81, %rs36;}

	// end inline asm
	fma.rn.f32 	%f158, %f80, %f81, %f157;
	// begin inline asm
	{  cvt.f32.f16 %f82, %rs22;}

	// end inline asm
	// begin inline asm
	{  cvt.f32.f16 %f83, %rs38;}

	// end inline asm
	fma.rn.f32 	%f159, %f82, %f83, %f158;
	// begin inline asm
	{  cvt.f32.f16 %f84, %rs23;}

	// end inline asm
	mov.b32 	{%rs40, %rs42}, %r282;
	// begin inline asm
	{  cvt.f32.f16 %f85, %rs40;}

	// end inline asm
	fma.rn.f32 	%f160, %f84, %f85, %f159;
	// begin inline asm
	{  cvt.f32.f16 %f86, %rs24;}

	// end inline asm
	// begin inline asm
	{  cvt.f32.f16 %f87, %rs42;}

	// end inline asm
	fma.rn.f32 	%f161, %f86, %f87, %f160;
	mov.b32 	%r283, %f161;
	shfl.sync.bfly.b32	%r284|%p4, %r283, 8, 31, -1;
	mov.b32 	%f162, %r284;
	add.f32 	%f163, %f161, %f162;
	mov.b32 	%r285, %f163;
	shfl.sync.bfly.b32	%r286|%p5, %r285, 4, 31, -1;
	mov.b32 	%f164, %r286;
	add.f32 	%f165, %f163, %f164;
	mov.b32 	%r287, %f165;
	shfl.sync.bfly.b32	%r288|%p6, %r287, 2, 31, -1;
	mov.b32 	%f166, %r288;
	add.f32 	%f167, %f165, %f166;
	mov.b32 	%r289, %f167;
	shfl.sync.bfly.b32	%r290|%p7, %r289, 1, 31, -1;
	mov.b32 	%f168, %r290;
	add.f32 	%f169, %f167, %f168;
	mul.f32 	%f170, %f9, %f169;
	max.f32 	%f171, %f1067, %f170;
	add.s32 	%r291, %r278, 128;
	mul.wide.u32 	%rd78, %r291, 2;
	add.s64 	%rd79, %rd7, %rd78;
	ld.v4.u32 	{%r292, %r293, %r294, %r295}, [%rd79];
	mov.b32 	{%rs43, %rs44}, %r292;
	// begin inline asm
	{  cvt.f32.f16 %f88, %rs43;}

	// end inline asm
	fma.rn.f32 	%f172, %f72, %f88, 0f00000000;
	// begin inline asm
	{  cvt.f32.f16 %f89, %rs44;}

	// end inline asm
	fma.rn.f32 	%f173, %f74, %f89, %f172;
	mov.b32 	{%rs45, %rs46}, %r293;
	// begin inline asm
	{  cvt.f32.f16 %f90, %rs45;}

	// end inline asm
	fma.rn.f32 	%f174, %f76, %f90, %f173;
	// begin inline asm
	{  cvt.f32.f16 %f91, %rs46;}

	// end inline asm
	fma.rn.f32 	%f175, %f78, %f91, %f174;
	mov.b32 	{%rs47, %rs48}, %r294;
	// begin inline asm
	{  cvt.f32.f16 %f92, %rs47;}

	// end inline asm
	fma.rn.f32 	%f176, %f80, %f92, %f175;
	// begin inline asm
	{  cvt.f32.f16 %f93, %rs48;}

	// end inline asm
	fma.rn.f32 	%f177, %f82, %f93, %f176;
	mov.b32 	{%rs49, %rs50}, %r295;
	// begin inline asm
	{  cvt.f32.f16 %f94, %rs49;}

	// end inline asm
	fma.rn.f32 	%f178, %f84, %f94, %f177;
	// begin inline asm
	{  cvt.f32.f16 %f95, %rs50;}

	// end inline asm
	fma.rn.f32 	%f179, %f86, %f95, %f178;
	mov.b32 	%r296, %f179;
	shfl.sync.bfly.b32	%r297|%p8, %r296, 8, 31, -1;
	mov.b32 	%f180, %r297;
	add.f32 	%f181, %f179, %f180;
	mov.b32 	%r298, %f181;
	shfl.sync.bfly.b32	%r299|%p9, %r298, 4, 31, -1;
	mov.b32 	%f182, %r299;
	add.f32 	%f183, %f181, %f182;
	mov.b32 	%r300, %f183;
	shfl.sync.bfly.b32	%r301|%p10, %r300, 2, 31, -1;
	mov.b32 	%f184, %r301;
	add.f32 	%f185, %f183, %f184;
	mov.b32 	%r302, %f185;
	shfl.sync.bfly.b32	%r303|%p11, %r302, 1, 31, -1;
	mov.b32 	%f186, %r303;
	add.f32 	%f187, %f185, %f186;
	mul.f32 	%f188, %f9, %f187;
	max.f32 	%f189, %f171, %f188;
	add.s32 	%r304, %r278, 256;
	mul.wide.u32 	%rd80, %r304, 2;
	add.s64 	%rd81, %rd7, %rd80;
	ld.v4.u32 	{%r305, %r306, %r307, %r308}, [%rd81];
	mov.b32 	{%rs51, %rs52}, %r305;
	// begin inline asm
	{  cvt.f32.f16 %f96, %rs51;}

	// end inline asm
	fma.rn.f32 	%f190, %f72, %f96, 0f00000000;
	// begin inline asm
	{  cvt.f32.f16 %f97, %rs52;}

	// end inline asm
	fma.rn.f32 	%f191, %f74, %f97, %f190;
	mov.b32 	{%rs53, %rs54}, %r306;
	// begin inline asm
	{  cvt.f32.f16 %f98, %rs53;}

	// end inline asm
	fma.rn.f32 	%f192, %f76, %f98, %f191;
	// begin inline asm
	{  cvt.f32.f16 %f99, %rs54;}

	// end inline asm
	fma.rn.f32 	%f193, %f78, %f99, %f192;
	mov.b32 	{%rs55, %rs56}, %r307;
	// begin inline asm
	{  cvt.f32.f16 %f100, %rs55;}

	// end inline asm
	fma.rn.f32 	%f194, %f80, %f100, %f193;
	// begin inline asm
	{  cvt.f32.f16 %f101, %rs56;}

	// end inline asm
	fma.rn.f32 	%f195, %f82, %f101, %f194;
	mov.b32 	{%rs57, %rs58}, %r308;
	// begin inline asm
	{  cvt.f32.f16 %f102, %rs57;}

	// end inline asm
	fma.rn.f32 	%f196, %f84, %f102, %f195;
	// begin inline asm
	{  cvt.f32.f16 %f103, %rs58;}

	// end inline asm
	fma.rn.f32 	%f197, %f86, %f103, %f196;
	mov.b32 	%r309, %f197;
	shfl.sync.bfly.b32	%r310|%p12, %r309, 8, 31, -1;
	mov.b32 	%f198, %r310;
	add.f32 	%f199, %f197, %f198;
	mov.b32 	%r311, %f199;
	shfl.sync.bfly.b32	%r312|%p13, %r311, 4, 31, -1;
	mov.b32 	%f200, %r312;
	add.f32 	%f201, %f199, %f200;
	mov.b32 	%r313, %f201;
	shfl.sync.bfly.b32	%r314|%p14, %r313, 2, 31, -1;
	mov.b32 	%f202, %r314;
	add.f32 	%f203, %f201, %f202;
	mov.b32 	%r315, %f203;
	shfl.sync.bfly.b32	%r316|%p15, %r315, 1, 31, -1;
	mov.b32 	%f204, %r316;
	add.f32 	%f205, %f203, %f204;
	mul.f32 	%f206, %f9, %f205;
	max.f32 	%f207, %f189, %f206;
	add.s32 	%r317, %r278, 384;
	mul.wide.u32 	%rd82, %r317, 2;
	add.s64 	%rd83, %rd7, %rd82;
	ld.v4.u32 	{%r318, %r319, %r320, %r321}, [%rd83];
	mov.b32 	{%rs59, %rs60}, %r318;
	// begin inline asm
	{  cvt.f32.f16 %f104, %rs59;}

	// end inline asm
	fma.rn.f32 	%f208, %f72, %f104, 0f00000000;
	// begin inline asm
	{  cvt.f32.f16 %f105, %rs60;}

	// end inline asm
	fma.rn.f32 	%f209, %f74, %f105, %f208;
	mov.b32 	{%rs61, %rs62}, %r319;
	// begin inline asm
	{  cvt.f32.f16 %f106, %rs61;}

	// end inline asm
	fma.rn.f32 	%f210, %f76, %f106, %f209;
	// begin inline asm
	{  cvt.f32.f16 %f107, %rs62;}

	// end inline asm
	fma.rn.f32 	%f211, %f78, %f107, %f210;
	mov.b32 	{%rs63, %rs64}, %r320;
	// begin inline asm
	{  cvt.f32.f16 %f108, %rs63;}

	// end inline asm
	fma.rn.f32 	%f212, %f80, %f108, %f211;
	// begin inline asm
	{  cvt.f32.f16 %f109, %rs64;}

	// end inline asm
	fma.rn.f32 	%f213, %f82, %f109, %f212;
	mov.b32 	{%rs65, %rs66}, %r321;
	// begin inline asm
	{  cvt.f32.f16 %f110, %rs65;}

	// end inline asm
	fma.rn.f32 	%f214, %f84, %f110, %f213;
	// begin inline asm
	{  cvt.f32.f16 %f111, %rs66;}

	// end inline asm
	fma.rn.f32 	%f215, %f86, %f111, %f214;
	mov.b32 	%r322, %f215;
	shfl.sync.bfly.b32	%r323|%p16, %r322, 8, 31, -1;
	mov.b32 	%f216, %r323;
	add.f32 	%f217, %f215, %f216;
	mov.b32 	%r324, %f217;
	shfl.sync.bfly.b32	%r325|%p17, %r324, 4, 31, -1;
	mov.b32 	%f218, %r325;
	add.f32 	%f219, %f217, %f218;
	mov.b32 	%r326, %f219;
	shfl.sync.bfly.b32	%r327|%p18, %r326, 2, 31, -1;
	mov.b32 	%f220, %r327;
	add.f32 	%f221, %f219, %f220;
	mov.b32 	%r328, %f221;
	shfl.sync.bfly.b32	%r329|%p19, %r328, 1, 31, -1;
	mov.b32 	%f222, %r329;
	add.f32 	%f223, %f221, %f222;
	mul.f32 	%f224, %f9, %f223;
	max.f32 	%f28, %f207, %f224;
	sub.f32 	%f113, %f1067, %f28;
	// begin inline asm
	ex2.approx.ftz.f32 %f112, %f113;
	// end inline asm
	sub.f32 	%f115, %f170, %f28;
	// begin inline asm
	ex2.approx.ftz.f32 %f114, %f115;
	// end inline asm
	fma.rn.f32 	%f225, %f1068, %f112, %f114;
	sub.f32 	%f117, %f188, %f28;
	// begin inline asm
	ex2.approx.ftz.f32 %f116, %f117;
	// end inline asm
	add.f32 	%f226, %f225, %f116;
	sub.f32 	%f119, %f206, %f28;
	// begin inline asm
	ex2.approx.ftz.f32 %f118, %f119;
	// end inline asm
	add.f32 	%f227, %f226, %f118;
	sub.f32 	%f121, %f224, %f28;
	// begin inline asm
	ex2.approx.ftz.f32 %f120, %f121;
	// end inline asm
	add.f32 	%f1068, %f227, %f120;
	ld.shared.u32 	%r330, [%r948+-12];
	shl.b32 	%r331, %r330, 12;
	add.s32 	%r332, %r115, %r331;
	mul.wide.u32 	%rd84, %r332, 2;
	add.s64 	%rd68, %rd39, %rd84;
	add.s32 	%r251, %r243, 8192;
	// begin inline asm
	cp.async.cg.shared.global [%r251], [%rd68], 16, %r258;

	// end inline asm
	ld.shared.u32 	%r333, [%r948+-8];
	shl.b32 	%r334, %r333, 12;
	add.s32 	%r335, %r115, %r334;
	mul.wide.u32 	%rd85, %r335, 2;
	add.s64 	%rd69, %rd39, %rd85;
	add.s32 	%r253, %r243, 8448;
	// begin inline asm
	cp.async.cg.shared.global [%r253], [%rd69], 16, %r258;

	// end inline asm
	ld.shared.u32 	%r336, [%r948+-4];
	shl.b32 	%r337, %r336, 12;
	add.s32 	%r338, %r115, %r337;
	mul.wide.u32 	%rd86, %r338, 2;
	add.s64 	%rd70, %rd39, %rd86;
	add.s32 	%r255, %r243, 8704;
	// begin inline asm
	cp.async.cg.shared.global [%r255], [%rd70], 16, %r258;

	// end inline asm
	ld.shared.u32 	%r339, [%r948];
	shl.b32 	%r340, %r339, 12;
	add.s32 	%r341, %r115, %r340;
	mul.wide.u32 	%rd87, %r341, 2;
	add.s64 	%rd71, %rd39, %rd87;
	add.s32 	%r257, %r243, 8960;
	// begin inline asm
	cp.async.cg.shared.global [%r257], [%rd71], 16, %r258;

	// end inline asm
	// begin inline asm
	cp.async.commit_group;

	// end inline asm
	// begin inline asm
	cp.async.wait_group 2;

	// end inline asm
	barrier.sync 	0;
	or.b32  	%r342, %r9, %r277;
	cvt.u64.u32 	%rd88, %r342;
	add.s32 	%r343, %r342, %r117;
	mul.wide.u32 	%rd89, %r343, 2;
	add.s64 	%rd90, %rd7, %rd89;
	ld.v4.u32 	{%r344, %r345, %r346, %r347}, [%rd90+8192];
	mov.b32 	{%rs67, %rs68}, %r344;
	// begin inline asm
	{  cvt.f32.f16 %f122, %rs67;}

	// end inline asm
	mul.f32 	%f228, %f114, %f122;
	fma.rn.f32 	%f229, %f112, %f1066, %f228;
	// begin inline asm
	{  cvt.f32.f16 %f123, %rs68;}

	// end inline asm
	mul.f32 	%f230, %f114, %f123;
	fma.rn.f32 	%f231, %f112, %f1065, %f230;
	mov.b32 	{%rs69, %rs70}, %r345;
	// begin inline asm
	{  cvt.f32.f16 %f124, %rs69;}

	// end inline asm
	mul.f32 	%f232, %f114, %f124;
	fma.rn.f32 	%f233, %f112, %f1064, %f232;
	// begin inline asm
	{  cvt.f32.f16 %f125, %rs70;}

	// end inline asm
	mul.f32 	%f234, %f114, %f125;
	fma.rn.f32 	%f235, %f112, %f1063, %f234;
	mov.b32 	{%rs71, %rs72}, %r346;
	// begin inline asm
	{  cvt.f32.f16 %f126, %rs71;}

	// end inline asm
	mul.f32 	%f236, %f114, %f126;
	fma.rn.f32 	%f237, %f112, %f1062, %f236;
	// begin inline asm
	{  cvt.f32.f16 %f127, %rs72;}

	// end inline asm
	mul.f32 	%f238, %f114, %f127;
	fma.rn.f32 	%f239, %f112, %f1061, %f238;
	mov.b32 	{%rs73, %rs74}, %r347;
	// begin inline asm
	{  cvt.f32.f16 %f128, %rs73;}

	// end inline asm
	mul.f32 	%f240, %f114, %f128;
	fma.rn.f32 	%f241, %f112, %f1060, %f240;
	// begin inline asm
	{  cvt.f32.f16 %f129, %rs74;}

	// end inline asm
	mul.f32 	%f242, %f114, %f129;
	fma.rn.f32 	%f243, %f112, %f1059, %f242;
	cvt.u64.u32 	%rd91, %r119;
	add.s64 	%rd92, %rd88, %rd91;
	shl.b64 	%rd93, %rd92, 1;
	add.s64 	%rd94, %rd7, %rd93;
	ld.v4.u32 	{%r348, %r349, %r350, %r351}, [%rd94+8192];
	mov.b32 	{%rs75, %rs76}, %r348;
	// begin inline asm
	{  cvt.f32.f16 %f130, %rs75;}

	// end inline asm
	fma.rn.f32 	%f244, %f116, %f130, %f229;
	// begin inline asm
	{  cvt.f32.f16 %f131, %rs76;}

	// end inline asm
	fma.rn.f32 	%f245, %f116, %f131, %f231;
	mov.b32 	{%rs77, %rs78}, %r349;
	// begin inline asm
	{  cvt.f32.f16 %f132, %rs77;}

	// end inline asm
	fma.rn.f32 	%f246, %f116, %f132, %f233;
	// begin inline asm
	{  cvt.f32.f16 %f133, %rs78;}

	// end inline asm
	fma.rn.f32 	%f247, %f116, %f133, %f235;
	mov.b32 	{%rs79, %rs80}, %r350;
	// begin inline asm
	{  cvt.f32.f16 %f134, %rs79;}

	// end inline asm
	fma.rn.f32 	%f248, %f116, %f134, %f237;
	// begin inline asm
	{  cvt.f32.f16 %f135, %rs80;}

	// end inline asm
	fma.rn.f32 	%f249, %f116, %f135, %f239;
	mov.b32 	{%rs81, %rs82}, %r351;
	// begin inline asm
	{  cvt.f32.f16 %f136, %rs81;}

	// end inline asm
	fma.rn.f32 	%f250, %f116, %f136, %f241;
	// begin inline asm
	{  cvt.f32.f16 %f137, %rs82;}

	// end inline asm
	fma.rn.f32 	%f251, %f116, %f137, %f243;
	ld.v4.u32 	{%r352, %r353, %r354, %r355}, [%rd94+8448];
	mov.b32 	{%rs83, %rs84}, %r352;
	// begin inline asm
	{  cvt.f32.f16 %f138, %rs83;}

	// end inline asm
	fma.rn.f32 	%f252, %f118, %f138, %f244;
	// begin inline asm
	{  cvt.f32.f16 %f139, %rs84;}

	// end inline asm
	fma.rn.f32 	%f253, %f118, %f139, %f245;
	mov.b32 	{%rs85, %rs86}, %r353;
	// begin inline asm
	{  cvt.f32.f16 %f140, %rs85;}

	// end inline asm
	fma.rn.f32 	%f254, %f118, %f140, %f246;
	// begin inline asm
	{  cvt.f32.f16 %f141, %rs86;}

	// end inline asm
	fma.rn.f32 	%f255, %f118, %f141, %f247;
	mov.b32 	{%rs87, %rs88}, %r354;
	// begin inline asm
	{  cvt.f32.f16 %f142, %rs87;}

	// end inline asm
	fma.rn.f32 	%f256, %f118, %f142, %f248;
	// begin inline asm
	{  cvt.f32.f16 %f143, %rs88;}

	// end inline asm
	fma.rn.f32 	%f257, %f118, %f143, %f249;
	mov.b32 	{%rs89, %rs90}, %r355;
	// begin inline asm
	{  cvt.f32.f16 %f144, %rs89;}

	// end inline asm
	fma.rn.f32 	%f258, %f118, %f144, %f250;
	// begin inline asm
	{  cvt.f32.f16 %f145, %rs90;}

	// end inline asm
	fma.rn.f32 	%f259, %f118, %f145, %f251;
	ld.v4.u32 	{%r356, %r357, %r358, %r359}, [%rd94+8704];
	mov.b32 	{%rs91, %rs92}, %r356;
	// begin inline asm
	{  cvt.f32.f16 %f146, %rs91;}

	// end inline asm
	fma.rn.f32 	%f1066, %f120, %f146, %f252;
	// begin inline asm
	{  cvt.f32.f16 %f147, %rs92;}

	// end inline asm
	fma.rn.f32 	%f1065, %f120, %f147, %f253;
	mov.b32 	{%rs93, %rs94}, %r357;
	// begin inline asm
	{  cvt.f32.f16 %f148, %rs93;}

	// end inline asm
	fma.rn.f32 	%f1064, %f120, %f148, %f254;
	// begin inline asm
	{  cvt.f32.f16 %f149, %rs94;}

	// end inline asm
	fma.rn.f32 	%f1063, %f120, %f149, %f255;
	mov.b32 	{%rs95, %rs96}, %r358;
	// begin inline asm
	{  cvt.f32.f16 %f150, %rs95;}

	// end inline asm
	fma.rn.f32 	%f1062, %f120, %f150, %f256;
	// begin inline asm
	{  cvt.f32.f16 %f151, %rs96;}

	// end inline asm
	fma.rn.f32 	%f1061, %f120, %f151, %f257;
	mov.b32 	{%rs97, %rs98}, %r359;
	// begin inline asm
	{  cvt.f32.f16 %f152, %rs97;}

	// end inline asm
	fma.rn.f32 	%f1060, %f120, %f152, %f258;
	// begin inline asm
	{  cvt.f32.f16 %f153, %rs98;}

	// end inline asm
	fma.rn.f32 	%f1059, %f120, %f153, %f259;
	add.s32 	%r950, %r950, 128;
	add.s32 	%r949, %r949, 1;
	add.s32 	%r948, %r948, 128;
	setp.ne.s32 	%p20, %r950, 12800;
	mov.f32 	%f1067, %f28;
	@%p20 bra 	$L__BB3_4;
	// begin inline asm
	cp.async.wait_group 1;

	// end inline asm
	barrier.sync 	0;
	mul.wide.u32 	%rd95, %r118, 2;
	add.s64 	%rd96, %rd7, %rd95;
	ld.v4.u32 	{%r360, %r361, %r362, %r363}, [%rd96+16384];
	mov.b32 	{%rs99, %rs100}, %r360;
	// begin inline asm
	{  cvt.f32.f16 %f260, %rs99;}

	// end inline asm
	fma.rn.f32 	%f342, %f72, %f260, 0f00000000;
	// begin inline asm
	{  cvt.f32.f16 %f261, %rs100;}

	// end inline asm
	fma.rn.f32 	%f343, %f74, %f261, %f342;
	mov.b32 	{%rs101, %rs102}, %r361;
	// begin inline asm
	{  cvt.f32.f16 %f262, %rs101;}

	// end inline asm
	fma.rn.f32 	%f344, %f76, %f262, %f343;
	// begin inline asm
	{  cvt.f32.f16 %f263, %rs102;}

	// end inline asm
	fma.rn.f32 	%f345, %f78, %f263, %f344;
	mov.b32 	{%rs103, %rs104}, %r362;
	// begin inline asm
	{  cvt.f32.f16 %f264, %rs103;}

	// end inline asm
	fma.rn.f32 	%f346, %f80, %f264, %f345;
	// begin inline asm
	{  cvt.f32.f16 %f265, %rs104;}

	// end inline asm
	fma.rn.f32 	%f347, %f82, %f265, %f346;
	mov.b32 	{%rs105, %rs106}, %r363;
	// begin inline asm
	{  cvt.f32.f16 %f266, %rs105;}

	// end inline asm
	fma.rn.f32 	%f348, %f84, %f266, %f347;
	// begin inline asm
	{  cvt.f32.f16 %f267, %rs106;}

	// end inline asm
	fma.rn.f32 	%f349, %f86, %f267, %f348;
	mov.b32 	%r364, %f349;
	shfl.sync.bfly.b32	%r365|%p21, %r364, 8, 31, -1;
	mov.b32 	%f350, %r365;
	add.f32 	%f351, %f349, %f350;
	mov.b32 	%r366, %f351;
	shfl.sync.bfly.b32	%r367|%p22, %r366, 4, 31, -1;
	mov.b32 	%f352, %r367;
	add.f32 	%f353, %f351, %f352;
	mov.b32 	%r368, %f353;
	shfl.sync.bfly.b32	%r369|%p23, %r368, 2, 31, -1;
	mov.b32 	%f354, %r369;
	add.f32 	%f355, %f353, %f354;
	mov.b32 	%r370, %f355;
	shfl.sync.bfly.b32	%r371|%p24, %r370, 1, 31, -1;
	mov.b32 	%f356, %r371;
	add.f32 	%f357, %f355, %f356;
	mul.f32 	%f358, %f9, %f357;
	max.f32 	%f359, %f28, %f358;
	add.s32 	%r372, %r9, %r119;
	mul.wide.u32 	%rd97, %r372, 2;
	add.s64 	%rd98, %rd7, %rd97;
	ld.v4.u32 	{%r373, %r374, %r375, %r376}, [%rd98+16384];
	mov.b32 	{%rs107, %rs108}, %r373;
	// begin inline asm
	{  cvt.f32.f16 %f268, %rs107;}

	// end inline asm
	fma.rn.f32 	%f360, %f72, %f268, 0f00000000;
	// begin inline asm
	{  cvt.f32.f16 %f269, %rs108;}

	// end inline asm
	fma.rn.f32 	%f361, %f74, %f269, %f360;
	mov.b32 	{%rs109, %rs110}, %r374;
	// begin inline asm
	{  cvt.f32.f16 %f270, %rs109;}

	// end inline asm
	fma.rn.f32 	%f362, %f76, %f270, %f361;
	// begin inline asm
	{  cvt.f32.f16 %f271, %rs110;}

	// end inline asm
	fma.rn.f32 	%f363, %f78, %f271, %f362;
	mov.b32 	{%rs111, %rs112}, %r375;
	// begin inline asm
	{  cvt.f32.f16 %f272, %rs111;}

	// end inline asm
	fma.rn.f32 	%f364, %f80, %f272, %f363;
	// begin inline asm
	{  cvt.f32.f16 %f273, %rs112;}

	// end inline asm
	fma.rn.f32 	%f365, %f82, %f273, %f364;
	mov.b32 	{%rs113, %rs114}, %r376;
	// begin inline asm
	{  cvt.f32.f16 %f274, %rs113;}

	// end inline asm
	fma.rn.f32 	%f366, %f84, %f274, %f365;
	// begin inline asm
	{  cvt.f32.f16 %f275, %rs114;}

	// end inline asm
	fma.rn.f32 	%f367, %f86, %f275, %f366;
	mov.b32 	%r377, %f367;
	shfl.sync.bfly.b32	%r378|%p25, %r377, 8, 31, -1;
	mov.b32 	%f368, %r378;
	add.f32 	%f369, %f367, %f368;
	mov.b32 	%r379, %f369;
	shfl.sync.bfly.b32	%r380|%p26, %r379, 4, 31, -1;
	mov.b32 	%f370, %r380;
	add.f32 	%f371, %f369, %f370;
	mov.b32 	%r381, %f371;
	shfl.sync.bfly.b32	%r382|%p27, %r381, 2, 31, -1;
	mov.b32 	%f372, %r382;
	add.f32 	%f373, %f371, %f372;
	mov.b32 	%r383, %f373;
	shfl.sync.bfly.b32	%r384|%p28, %r383, 1, 31, -1;
	mov.b32 	%f374, %r384;
	add.f32 	%f375, %f373, %f374;
	mul.f32 	%f376, %f9, %f375;
	max.f32 	%f377, %f359, %f376;
	ld.v4.u32 	{%r385, %r386, %r387, %r388}, [%rd98+16640];
	mov.b32 	{%rs115, %rs116}, %r385;
	// begin inline asm
	{  cvt.f32.f16 %f276, %rs115;}

	// end inline asm
	fma.rn.f32 	%f378, %f72, %f276, 0f00000000;
	// begin inline asm
	{  cvt.f32.f16 %f277, %rs116;}

	// end inline asm
	fma.rn.f32 	%f379, %f74, %f277, %f378;
	mov.b32 	{%rs117, %rs118}, %r386;
	// begin inline asm
	{  cvt.f32.f16 %f278, %rs117;}

	// end inline asm
	fma.rn.f32 	%f380, %f76, %f278, %f379;
	// begin inline asm
	{  cvt.f32.f16 %f279, %rs118;}

	// end inline asm
	fma.rn.f32 	%f381, %f78, %f279, %f380;
	mov.b32 	{%rs119, %rs120}, %r387;
	// begin inline asm
	{  cvt.f32.f16 %f280, %rs119;}

	// end inline asm
	fma.rn.f32 	%f382, %f80, %f280, %f381;
	// begin inline asm
	{  cvt.f32.f16 %f281, %rs120;}

	// end inline asm
	fma.rn.f32 	%f383, %f82, %f281, %f382;
	mov.b32 	{%rs121, %rs122}, %r388;
	// begin inline asm
	{  cvt.f32.f16 %f282, %rs121;}

	// end inline asm
	fma.rn.f32 	%f384, %f84, %f282, %f383;
	// begin inline asm
	{  cvt.f32.f16 %f283, %rs122;}

	// end inline asm
	fma.rn.f32 	%f385, %f86, %f283, %f384;
	mov.b32 	%r389, %f385;
	shfl.sync.bfly.b32	%r390|%p29, %r389, 8, 31, -1;
	mov.b32 	%f386, %r390;
	add.f32 	%f387, %f385, %f386;
	mov.b32 	%r391, %f387;
	shfl.sync.bfly.b32	%r392|%p30, %r391, 4, 31, -1;
	mov.b32 	%f388, %r392;
	add.f32 	%f389, %f387, %f388;
	mov.b32 	%r393, %f389;
	shfl.sync.bfly.b32	%r394|%p31, %r393, 2, 31, -1;
	mov.b32 	%f390, %r394;
	add.f32 	%f391, %f389, %f390;
	mov.b32 	%r395, %f391;
	shfl.sync.bfly.b32	%r396|%p32, %r395, 1, 31, -1;
	mov.b32 	%f392, %r396;
	add.f32 	%f393, %f391, %f392;
	mul.f32 	%f394, %f9, %f393;
	max.f32 	%f395, %f377, %f394;
	ld.v4.u32 	{%r397, %r398, %r399, %r400}, [%rd98+16896];
	mov.b32 	{%rs123, %rs124}, %r397;
	// begin inline asm
	{  cvt.f32.f16 %f284, %rs123;}

	// end inline asm
	fma.rn.f32 	%f396, %f72, %f284, 0f00000000;
	// begin inline asm
	{  cvt.f32.f16 %f285, %rs124;}

	// end inline asm
	fma.rn.f32 	%f397, %f74, %f285, %f396;
	mov.b32 	{%rs125, %rs126}, %r398;
	// begin inline asm
	{  cvt.f32.f16 %f286, %rs125;}

	// end inline asm
	fma.rn.f32 	%f398, %f76, %f286, %f397;
	// begin inline asm
	{  cvt.f32.f16 %f287, %rs126;}

	// end inline asm
	fma.rn.f32 	%f399, %f78, %f287, %f398;
	mov.b32 	{%rs127, %rs128}, %r399;
	// begin inline asm
	{  cvt.f32.f16 %f288, %rs127;}

	// end inline asm
	fma.rn.f32 	%f400, %f80, %f288, %f399;
	// begin inline asm
	{  cvt.f32.f16 %f289, %rs128;}

	// end inline asm
	fma.rn.f32 	%f401, %f82, %f289, %f400;
	mov.b32 	{%rs129, %rs130}, %r400;
	// begin inline asm
	{  cvt.f32.f16 %f290, %rs129;}

	// end inline asm
	fma.rn.f32 	%f402, %f84, %f290, %f401;
	// begin inline asm
	{  cvt.f32.f16 %f291, %rs130;}

	// end inline asm
	fma.rn.f32 	%f403, %f86, %f291, %f402;
	mov.b32 	%r401, %f403;
	shfl.sync.bfly.b32	%r402|%p33, %r401, 8, 31, -1;
	mov.b32 	%f404, %r402;
	add.f32 	%f405, %f403, %f404;
	mov.b32 	%r403, %f405;
	shfl.sync.bfly.b32	%r404|%p34, %r403, 4, 31, -1;
	mov.b32 	%f406, %r404;
	add.f32 	%f407, %f405, %f406;
	mov.b32 	%r405, %f407;
	shfl.sync.bfly.b32	%r406|%p35, %r405, 2, 31, -1;
	mov.b32 	%f408, %r406;
	add.f32 	%f409, %f407, %f408;
	mov.b32 	%r407, %f409;
	shfl.sync.bfly.b32	%r408|%p36, %r407, 1, 31, -1;
	mov.b32 	%f410, %r408;
	add.f32 	%f411, %f409, %f410;
	mul.f32 	%f412, %f9, %f411;
	max.f32 	%f38, %f395, %f412;
	sub.f32 	%f293, %f28, %f38;
	// begin inline asm
	ex2.approx.ftz.f32 %f292, %f293;
	// end inline asm
	sub.f32 	%f295, %f358, %f38;
	// begin inline asm
	ex2.approx.ftz.f32 %f294, %f295;
	// end inline asm
	fma.rn.f32 	%f413, %f1068, %f292, %f294;
	sub.f32 	%f297, %f376, %f38;
	// begin inline asm
	ex2.approx.ftz.f32 %f296, %f297;
	// end inline asm
	add.f32 	%f414, %f413, %f296;
	sub.f32 	%f299, %f394, %f38;
	// begin inline asm
	ex2.approx.ftz.f32 %f298, %f299;
	// end inline asm
	add.f32 	%f415, %f414, %f298;
	sub.f32 	%f301, %f412, %f38;
	// begin inline asm
	ex2.approx.ftz.f32 %f300, %f301;
	// end inline asm
	add.f32 	%f39, %f415, %f300;
	// begin inline asm
	cp.async.wait_group 0;

	// end inline asm
	barrier.sync 	0;
	ld.v4.u32 	{%r409, %r410, %r411, %r412}, [%rd96+24576];
	mov.b32 	{%rs131, %rs132}, %r409;
	// begin inline asm
	{  cvt.f32.f16 %f302, %rs131;}

	// end inline asm
	mul.f32 	%f416, %f294, %f302;
	fma.rn.f32 	%f417, %f292, %f1066, %f416;
	// begin inline asm
	{  cvt.f32.f16 %f303, %rs132;}

	// end inline asm
	mul.f32 	%f418, %f294, %f303;
	fma.rn.f32 	%f419, %f292, %f1065, %f418;
	mov.b32 	{%rs133, %rs134}, %r410;
	// begin inline asm
	{  cvt.f32.f16 %f304, %rs133;}

	// end inline asm
	mul.f32 	%f420, %f294, %f304;
	fma.rn.f32 	%f421, %f292, %f1064, %f420;
	// begin inline asm
	{  cvt.f32.f16 %f305, %rs134;}

	// end inline asm
	mul.f32 	%f422, %f294, %f305;
	fma.rn.f32 	%f423, %f292, %f1063, %f422;
	mov.b32 	{%rs135, %rs136}, %r411;
	// begin inline asm
	{  cvt.f32.f16 %f306, %rs135;}

	// end inline asm
	mul.f32 	%f424, %f294, %f306;
	fma.rn.f32 	%f425, %f292, %f1062, %f424;
	// begin inline asm
	{  cvt.f32.f16 %f307, %rs136;}

	// end inline asm
	mul.f32 	%f426, %f294, %f307;
	fma.rn.f32 	%f427, %f292, %f1061, %f426;
	mov.b32 	{%rs137, %rs138}, %r412;
	// begin inline asm
	{  cvt.f32.f16 %f308, %rs137;}

	// end inline asm
	mul.f32 	%f428, %f294, %f308;
	fma.rn.f32 	%f429, %f292, %f1060, %f428;
	// begin inline asm
	{  cvt.f32.f16 %f309, %rs138;}

	// end inline asm
	mul.f32 	%f430, %f294, %f309;
	fma.rn.f32 	%f431, %f292, %f1059, %f430;
	ld.v4.u32 	{%r413, %r414, %r415, %r416}, [%rd98+24576];
	mov.b32 	{%rs139, %rs140}, %r413;
	// begin inline asm
	{  cvt.f32.f16 %f310, %rs139;}

	// end inline asm
	fma.rn.f32 	%f432, %f296, %f310, %f417;
	// begin inline asm
	{  cvt.f32.f16 %f311, %rs140;}

	// end inline asm
	fma.rn.f32 	%f433, %f296, %f311, %f419;
	mov.b32 	{%rs141, %rs142}, %r414;
	// begin inline asm
	{  cvt.f32.f16 %f312, %rs141;}

	// end inline asm
	fma.rn.f32 	%f434, %f296, %f312, %f421;
	// begin inline asm
	{  cvt.f32.f16 %f313, %rs142;}

	// end inline asm
	fma.rn.f32 	%f435, %f296, %f313, %f423;
	mov.b32 	{%rs143, %rs144}, %r415;
	// begin inline asm
	{  cvt.f32.f16 %f314, %rs143;}

	// end inline asm
	fma.rn.f32 	%f436, %f296, %f314, %f425;
	// begin inline asm
	{  cvt.f32.f16 %f315, %rs144;}

	// end inline asm
	fma.rn.f32 	%f437, %f296, %f315, %f427;
	mov.b32 	{%rs145, %rs146}, %r416;
	// begin inline asm
	{  cvt.f32.f16 %f316, %rs145;}

	// end inline asm
	fma.rn.f32 	%f438, %f296, %f316, %f429;
	// begin inline asm
	{  cvt.f32.f16 %f317, %rs146;}

	// end inline asm
	fma.rn.f32 	%f439, %f296, %f317, %f431;
	ld.v4.u32 	{%r417, %r418, %r419, %r420}, [%rd98+24832];
	mov.b32 	{%rs147, %rs148}, %r417;
	// begin inline asm
	{  cvt.f32.f16 %f318, %rs147;}

	// end inline asm
	fma.rn.f32 	%f440, %f298, %f318, %f432;
	// begin inline asm
	{  cvt.f32.f16 %f319, %rs148;}

	// end inline asm
	fma.rn.f32 	%f441, %f298, %f319, %f433;
	mov.b32 	{%rs149, %rs150}, %r418;
	// begin inline asm
	{  cvt.f32.f16 %f320, %rs149;}

	// end inline asm
	fma.rn.f32 	%f442, %f298, %f320, %f434;
	// begin inline asm
	{  cvt.f32.f16 %f321, %rs150;}

	// end inline asm
	fma.rn.f32 	%f443, %f298, %f321, %f435;
	mov.b32 	{%rs151, %rs152}, %r419;
	// begin inline asm
	{  cvt.f32.f16 %f322, %rs151;}

	// end inline asm
	fma.rn.f32 	%f444, %f298, %f322, %f436;
	// begin inline asm
	{  cvt.f32.f16 %f323, %rs152;}

	// end inline asm
	fma.rn.f32 	%f445, %f298, %f323, %f437;
	mov.b32 	{%rs153, %rs154}, %r420;
	// begin inline asm
	{  cvt.f32.f16 %f324, %rs153;}

	// end inline asm
	fma.rn.f32 	%f446, %f298, %f324, %f438;
	// begin inline asm
	{  cvt.f32.f16 %f325, %rs154;}

	// end inline asm
	fma.rn.f32 	%f447, %f298, %f325, %f439;
	ld.v4.u32 	{%r421, %r422, %r423, %r424}, [%rd98+25088];
	mov.b32 	{%rs155, %rs156}, %r421;
	// begin inline asm
	{  cvt.f32.f16 %f326, %rs155;}

	// end inline asm
	fma.rn.f32 	%f334, %f300, %f326, %f440;
	// begin inline asm
	{  cvt.f32.f16 %f327, %rs156;}

	// end inline asm
	fma.rn.f32 	%f335, %f300, %f327, %f441;
	mov.b32 	{%rs157, %rs158}, %r422;
	// begin inline asm
	{  cvt.f32.f16 %f328, %rs157;}

	// end inline asm
	fma.rn.f32 	%f336, %f300, %f328, %f442;
	// begin inline asm
	{  cvt.f32.f16 %f329, %rs158;}

	// end inline asm
	fma.rn.f32 	%f337, %f300, %f329, %f443;
	mov.b32 	{%rs159, %rs160}, %r423;
	// begin inline asm
	{  cvt.f32.f16 %f330, %rs159;}

	// end inline asm
	fma.rn.f32 	%f338, %f300, %f330, %f444;
	// begin inline asm
	{  cvt.f32.f16 %f331, %rs160;}

	// end inline asm
	fma.rn.f32 	%f339, %f300, %f331, %f445;
	mov.b32 	{%rs161, %rs162}, %r424;
	// begin inline asm
	{  cvt.f32.f16 %f332, %rs161;}

	// end inline asm
	fma.rn.f32 	%f340, %f300, %f332, %f446;
	// begin inline asm
	{  cvt.f32.f16 %f333, %rs162;}

	// end inline asm
	fma.rn.f32 	%f341, %f300, %f333, %f447;
	barrier.sync 	0;
	// begin inline asm
	{  cvt.rn.f16.f32 %rs163, %f334;}

	// end inline asm
	mul.wide.u32 	%rd99, %r8, 2;
	add.s64 	%rd8, %rd7, %rd99;
	// begin inline asm
	{  cvt.rn.f16.f32 %rs164, %f335;}

	// end inline asm
	// begin inline asm
	{  cvt.rn.f16.f32 %rs165, %f336;}

	// end inline asm
	// begin inline asm
	{  cvt.rn.f16.f32 %rs166, %f337;}

	// end inline asm
	// begin inline asm
	{  cvt.rn.f16.f32 %rs167, %f338;}

	// end inline asm
	// begin inline asm
	{  cvt.rn.f16.f32 %rs168, %f339;}

	// end inline asm
	// begin inline asm
	{  cvt.rn.f16.f32 %rs169, %f340;}

	// end inline asm
	// begin inline asm
	{  cvt.rn.f16.f32 %rs170, %f341;}

	// end inline asm
	mov.b32 	%r425, {%rs169, %rs170};
	mov.b32 	%r426, {%rs167, %rs168};
	mov.b32 	%r427, {%rs165, %rs166};
	mov.b32 	%r428, {%rs163, %rs164};
	st.v4.b32 	[%rd8], {%r428, %r427, %r426, %r425};
	and.b32  	%r127, %r5, 15;
	setp.ne.s32 	%p37, %r127, 0;
	@%p37 bra 	$L__BB3_7;
	shr.u32 	%r429, %r5, 3;
	and.b32  	%r430, %r429, 536870910;
	mul.wide.u32 	%rd100, %r430, 4;
	add.s64 	%rd101, %rd7, %rd100;
	st.v2.f32 	[%rd101+33024], {%f38, %f39};
$L__BB3_7:
	barrier.sync 	0;
	shl.b32 	%r431, %r127, 3;
	mul.wide.u32 	%rd102, %r431, 2;
	add.s64 	%rd103, %rd7, %rd102;
	ld.v4.u32 	{%r432, %r433, %r434, %r435}, [%rd103];
	ld.v2.f32 	{%f672, %f673}, [%rd7+33024];
	max.f32 	%f674, %f672, 0f00000000;
	sub.f32 	%f449, %f672, %f674;
	// begin inline asm
	ex2.approx.ftz.f32 %f448, %f449;
	// end inline asm
	mov.f32 	%f675, 0f00000000;
	sub.f32 	%f474, %f675, %f674;
	// begin inline asm
	ex2.approx.ftz.f32 %f450, %f474;
	// end inline asm
	mul.f32 	%f676, %f450, 0f00000000;
	fma.rn.f32 	%f677, %f673, %f448, %f676;
	// begin inline asm
	ex2.approx.ftz.f32 %f452, %f474;
	// end inline asm
	mov.b32 	{%rs171, %rs172}, %r432;
	// begin inline asm
	{  cvt.f32.f16 %f454, %rs171;}

	// end inline asm
	mul.f32 	%f678, %f448, %f454;
	fma.rn.f32 	%f679, %f452, 0f00000000, %f678;
	// begin inline asm
	ex2.approx.ftz.f32 %f455, %f474;
	// end inline asm
	// begin inline asm
	{  cvt.f32.f16 %f457, %rs172;}

	// end inline asm
	mul.f32 	%f680, %f448, %f457;
	fma.rn.f32 	%f681, %f455, 0f00000000, %f680;
	// begin inline asm
	ex2.approx.ftz.f32 %f458, %f474;
	// end inline asm
	mov.b32 	{%rs173, %rs174}, %r433;
	// begin inline asm
	{  cvt.f32.f16 %f460, %rs173;}

	// end inline asm
	mul.f32 	%f682, %f448, %f460;
	fma.rn.f32 	%f683, %f458, 0f00000000, %f682;
	// begin inline asm
	ex2.approx.ftz.f32 %f461, %f474;
	// end inline asm
	// begin inline asm
	{  cvt.f32.f16 %f463, %rs174;}

	// end inline asm
	mul.f32 	%f684, %f448, %f463;
	fma.rn.f32 	%f685, %f461, 0f00000000, %f684;
	// begin inline asm
	ex2.approx.ftz.f32 %f464, %f474;
	// end inline asm
	mov.b32 	{%rs175, %rs176}, %r434;
	// begin inline asm
	{  cvt.f32.f16 %f466, %rs175;}

	// end inline asm
	mul.f32 	%f686, %f448, %f466;
	fma.rn.f32 	%f687, %f464, 0f00000000, %f686;
	// begin inline asm
	ex2.approx.ftz.f32 %f467, %f474;
	// end inline asm
	// begin inline asm
	{  cvt.f32.f16 %f469, %rs176;}

	// end inline asm
	mul.f32 	%f688, %f448, %f469;
	fma.rn.f32 	%f689, %f467, 0f00000000, %f688;
	// begin inline asm
	ex2.approx.ftz.f32 %f470, %f474;
	// end inline asm
	mov.b32 	{%rs177, %rs178}, %r435;
	// begin inline asm
	{  cvt.f32.f16 %f472, %rs177;}

	// end inline asm
	mul.f32 	%f690, %f448, %f472;
	fma.rn.f32 	%f691, %f470, 0f00000000, %f690;
	// begin inline asm
	ex2.approx.ftz.f32 %f473, %f474;
	// end inline asm
	// begin inline asm
	{  cvt.f32.f16 %f475, %rs178;}

	// end inline asm
	mul.f32 	%f692, %f448, %f475;
	fma.rn.f32 	%f693, %f473, 0f00000000, %f692;
	ld.v4.u32 	{%r436, %r437, %r438, %r439}, [%rd103+256];
	ld.v2.f32 	{%f694, %f695}, [%rd7+33032];
	max.f32 	%f696, %f694, %f674;
	sub.f32 	%f477, %f694, %f696;
	// begin inline asm
	ex2.approx.ftz.f32 %f476, %f477;
	// end inline asm
	sub.f32 	%f502, %f674, %f696;
	// begin inline asm
	ex2.approx.ftz.f32 %f478, %f502;
	// end inline asm
	mul.f32 	%f697, %f677, %f478;
	fma.rn.f32 	%f698, %f695, %f476, %f697;
	// begin inline asm
	ex2.approx.ftz.f32 %f480, %f502;
	// end inline asm
	mov.b32 	{%rs179, %rs180}, %r436;
	// begin inline asm
	{  cvt.f32.f16 %f482, %rs179;}

	// end inline asm
	mul.f32 	%f699, %f476, %f482;
	fma.rn.f32 	%f700, %f679, %f480, %f699;
	// begin inline asm
	ex2.approx.ftz.f32 %f483, %f502;
	// end inline asm
	// begin inline asm
	{  cvt.f32.f16 %f485, %rs180;}

	// end inline asm
	mul.f32 	%f701, %f476, %f485;
	fma.rn.f32 	%f702, %f681, %f483, %f701;
	// begin inline asm
	ex2.approx.ftz.f32 %f486, %f502;
	// end inline asm
	mov.b32 	{%rs181, %rs182}, %r437;
	// begin inline asm
	{  cvt.f32.f16 %f488, %rs181;}

	// end inline asm
	mul.f32 	%f703, %f476, %f488;
	fma.rn.f32 	%f704, %f683, %f486, %f703;
	// begin inline asm
	ex2.approx.ftz.f32 %f489, %f502;
	// end inline asm
	// begin inline asm
	{  cvt.f32.f16 %f491, %rs182;}

	// end inline asm
	mul.f32 	%f705, %f476, %f491;
	fma.rn.f32 	%f706, %f685, %f489, %f705;
	// begin inline asm
	ex2.approx.ftz.f32 %f492, %f502;
	// end inline asm
	mov.b32 	{%rs183, %rs184}, %r438;
	// begin inline asm
	{  cvt.f32.f16 %f494, %rs183;}

	// end inline asm
	mul.f32 	%f707, %f476, %f494;
	fma.rn.f32 	%f708, %f687, %f492, %f707;
	// begin inline asm
	ex2.approx.ftz.f32 %f495, %f502;
	// end inline asm
	// begin inline asm
	{  cvt.f32.f16 %f497, %rs184;}

	// end inline asm
	mul.f32 	%f709, %f476, %f497;
	fma.rn.f32 	%f710, %f689, %f495, %f709;
	// begin inline asm
	ex2.approx.ftz.f32 %f498, %f502;
	// end inline asm
	mov.b32 	{%rs185, %rs186}, %r439;
	// begin inline asm
	{  cvt.f32.f16 %f500, %rs185;}

	// end inline asm
	mul.f32 	%f711, %f476, %f500;
	fma.rn.f32 	%f712, %f691, %f498, %f711;
	// begin inline asm
	ex2.approx.ftz.f32 %f501, %f502;
	// end inline asm
	// begin inline asm
	{  cvt.f32.f16 %f503, %rs186;}

	// end inline asm
	mul.f32 	%f713, %f476, %f503;
	fma.rn.f32 	%f714, %f693, %f501, %f713;
	ld.v4.u32 	{%r440, %r441, %r442, %r443}, [%rd103+512];
	ld.v2.f32 	{%f715, %f716}, [%rd7+33040];
	max.f32 	%f717, %f715, %f696;
	sub.f32 	%f505, %f715, %f717;
	// begin inline asm
	ex2.approx.ftz.f32 %f504, %f505;
	// end inline asm
	sub.f32 	%f530, %f696, %f717;
	// begin inline asm
	ex2.approx.ftz.f32 %f506, %f530;
	// end inline asm
	mul.f32 	%f718, %f698, %f506;
	fma.rn.f32 	%f719, %f716, %f504, %f718;
	// begin inline asm
	ex2.approx.ftz.f32 %f508, %f530;
	// end inline asm
	mov.b32 	{%rs187, %rs188}, %r440;
	// begin inline asm
	{  cvt.f32.f16 %f510, %rs187;}

	// end inline asm
	mul.f32 	%f720, %f504, %f510;
	fma.rn.f32 	%f721, %f700, %f508, %f720;
	// begin inline asm
	ex2.approx.ftz.f32 %f511, %f530;
	// end inline asm
	// begin inline asm
	{  cvt.f32.f16 %f513, %rs188;}

	// end inline asm
	mul.f32 	%f722, %f504, %f513;
	fma.rn.f32 	%f723, %f702, %f511, %f722;
	// begin inline asm
	ex2.approx.ftz.f32 %f514, %f530;
	// end inline asm
	mov.b32 	{%rs189, %rs190}, %r441;
	// begin inline asm
	{  cvt.f32.f16 %f516, %rs189;}

	// end inline asm
	mul.f32 	%f724, %f504, %f516;
	fma.rn.f32 	%f725, %f704, %f514, %f724;
	// begin inline asm
	ex2.approx.ftz.f32 %f517, %f530;
	// end inline asm
	// begin inline asm
	{  cvt.f32.f16 %f519, %rs190;}

	// end inline asm
	mul.f32 	%f726, %f504, %f519;
	fma.rn.f32 	%f727, %f706, %f517, %f726;
	// begin inline asm
	ex2.approx.ftz.f32 %f520, %f530;
	// end inline asm
	mov.b32 	{%rs191, %rs192}, %r442;
	// begin inline asm
	{  cvt.f32.f16 %f522, %rs191;}

	// end inline asm
	mul.f32 	%f728, %f504, %f522;
	fma.rn.f32 	%f729, %f708, %f520, %f728;
	// begin inline asm
	ex2.approx.ftz.f32 %f523, %f530;
	// end inline asm
	// begin inline asm
	{  cvt.f32.f16 %f525, %rs192;}

	// end inline asm
	mul.f32 	%f730, %f504, %f525;
	fma.rn.f32 	%f731, %f710, %f523, %f730;
	// begin inline asm
	ex2.approx.ftz.f32 %f526, %f530;
	// end inline asm
	mov.b32 	{%rs193, %rs194}, %r443;
	// begin inline asm
	{  cvt.f32.f16 %f528, %rs193;}

	// end inline asm
	mul.f32 	%f732, %f504, %f528;
	fma.rn.f32 	%f733, %f712, %f526, %f732;
	// begin inline asm
	ex2.approx.ftz.f32 %f529, %f530;
	// end inline asm
	// begin inline asm
	{  cvt.f32.f16 %f531, %rs194;}

	// end inline asm
	mul.f32 	%f734, %f504, %f531;
	fma.rn.f32 	%f735, %f714, %f529, %f734;
	ld.v4.u32 	{%r444, %r445, %r446, %r447}, [%rd103+768];
	ld.v2.f32 	{%f736, %f737}, [%rd7+33048];
	max.f32 	%f738, %f736, %f717;
	sub.f32 	%f533, %f736, %f738;
	// begin inline asm
	ex2.approx.ftz.f32 %f532, %f533;
	// end inline asm
	sub.f32 	%f558, %f717, %f738;
	// begin inline asm
	ex2.approx.ftz.f32 %f534, %f558;
	// end inline asm
	mul.f32 	%f739, %f719, %f534;
	fma.rn.f32 	%f740, %f737, %f532, %f739;
	// begin inline asm
	ex2.approx.ftz.f32 %f536, %f558;
	// end inline asm
	mov.b32 	{%rs195, %rs196}, %r444;
	// begin inline asm
	{  cvt.f32.f16 %f538, %rs195;}

	// end inline asm
	mul.f32 	%f741, %f532, %f538;
	fma.rn.f32 	%f742, %f721, %f536, %f741;
	// begin inline asm
	ex2.approx.ftz.f32 %f539, %f558;
	// end inline asm
	// begin inline asm
	{  cvt.f32.f16 %f541, %rs196;}

	// end inline asm
	mul.f32 	%f743, %f532, %f541;
	fma.rn.f32 	%f744, %f723, %f539, %f743;
	// begin inline asm
	ex2.approx.ftz.f32 %f542, %f558;
	// end inline asm
	mov.b32 	{%rs197, %rs198}, %r445;
	// begin inline asm
	{  cvt.f32.f16 %f544, %rs197;}

	// end inline asm
	mul.f32 	%f745, %f532, %f544;
	fma.rn.f32 	%f746, %f725, %f542, %f745;
	// begin inline asm
	ex2.approx.ftz.f32 %f545, %f558;
	// end inline asm
	// begin inline asm
	{  cvt.f32.f16 %f547, %rs198;}

	// end inline asm
	mul.f32 	%f747, %f532, %f547;
	fma.rn.f32 	%f748, %f727, %f545, %f747;
	// begin inline asm
	ex2.approx.ftz.f32 %f548, %f558;
	// end inline asm
	mov.b32 	{%rs199, %rs200}, %r446;
	// begin inline asm
	{  cvt.f32.f16 %f550, %rs199;}

	// end inline asm
	mul.f32 	%f749, %f532, %f550;
	fma.rn.f32 	%f750, %f729, %f548, %f749;
	// begin inline asm
	ex2.approx.ftz.f32 %f551, %f558;
	// end inline asm
	// begin inline asm
	{  cvt.f32.f16 %f553, %rs200;}

	// end inline asm
	mul.f32 	%f751, %f532, %f553;
	fma.rn.f32 	%f752, %f731, %f551, %f751;
	// begin inline asm
	ex2.approx.ftz.f32 %f554, %f558;
	// end inline asm
	mov.b32 	{%rs201, %rs202}, %r447;
	// begin inline asm
	{  cvt.f32.f16 %f556, %rs201;}

	// end inline asm
	mul.f32 	%f753, %f532, %f556;
	fma.rn.f32 	%f754, %f733, %f554, %f753;
	// begin inline asm
	ex2.approx.ftz.f32 %f557, %f558;
	// end inline asm
	// begin inline asm
	{  cvt.f32.f16 %f559, %rs202;}

	// end inline asm
	mul.f32 	%f755, %f532, %f559;
	fma.rn.f32 	%f756, %f735, %f557, %f755;
	ld.v4.u32 	{%r448, %r449, %r450, %r451}, [%rd103+1024];
	ld.v2.f32 	{%f757, %f758}, [%rd7+33056];
	max.f32 	%f759, %f757, %f738;
	sub.f32 	%f561, %f757, %f759;
	// begin inline asm
	ex2.approx.ftz.f32 %f560, %f561;
	// end inline asm
	sub.f32 	%f586, %f738, %f759;
	// begin inline asm
	ex2.approx.ftz.f32 %f562, %f586;
	// end inline asm
	mul.f32 	%f760, %f740, %f562;
	fma.rn.f32 	%f761, %f758, %f560, %f760;
	// begin inline asm
	ex2.approx.ftz.f32 %f564, %f586;
	// end inline asm
	mov.b32 	{%rs203, %rs204}, %r448;
	// begin inline asm
	{  cvt.f32.f16 %f566, %rs203;}

	// end inline asm
	mul.f32 	%f762, %f560, %f566;
	fma.rn.f32 	%f763, %f742, %f564, %f762;
	// begin inline asm
	ex2.approx.ftz.f32 %f567, %f586;
	// end inline asm
	// begin inline asm
	{  cvt.f32.f16 %f569, %rs204;}

	// end inline asm
	mul.f32 	%f764, %f560, %f569;
	fma.rn.f32 	%f765, %f744, %f567, %f764;
	// begin inline asm
	ex2.approx.ftz.f32 %f570, %f586;
	// end inline asm
	mov.b32 	{%rs205, %rs206}, %r449;
	// begin inline asm
	{  cvt.f32.f16 %f572, %rs205;}

	// end inline asm
	mul.f32 	%f766, %f560, %f572;
	fma.rn.f32 	%f767, %f746, %f570, %f766;
	// begin inline asm
	ex2.approx.ftz.f32 %f573, %f586;
	// end inline asm
	// begin inline asm
	{  cvt.f32.f16 %f575, %rs206;}

	// end inline asm
	mul.f32 	%f768, %f560, %f575;
	fma.rn.f32 	%f769, %f748, %f573, %f768;
	// begin inline asm
	ex2.approx.ftz.f32 %f576, %f586;
	// end inline asm
	mov.b32 	{%rs207, %rs208}, %r450;
	// begin inline asm
	{  cvt.f32.f16 %f578, %rs207;}

	// end inline asm
	mul.f32 	%f770, %f560, %f578;
	fma.rn.f32 	%f771, %f750, %f576, %f770;
	// begin inline asm
	ex2.approx.ftz.f32 %f579, %f586;
	// end inline asm
	// begin inline asm
	{  cvt.f32.f16 %f581, %rs208;}

	// end inline asm
	mul.f32 	%f772, %f560, %f581;
	fma.rn.f32 	%f773, %f752, %f579, %f772;
	// begin inline asm
	ex2.approx.ftz.f32 %f582, %f586;
	// end inline asm
	mov.b32 	{%rs209, %rs210}, %r451;
	// begin inline asm
	{  cvt.f32.f16 %f584, %rs209;}

	// end inline asm
	mul.f32 	%f774, %f560, %f584;
	fma.rn.f32 	%f775, %f754, %f582, %f774;
	// begin inline asm
	ex2.approx.ftz.f32 %f585, %f586;
	// end inline asm
	// begin inline asm
	{  cvt.f32.f16 %f587, %rs210;}

	// end inline asm
	mul.f32 	%f776, %f560, %f587;
	fma.rn.f32 	%f777, %f756, %f585, %f776;
	ld.v4.u32 	{%r452, %r453, %r454, %r455}, [%rd103+1280];
	ld.v2.f32 	{%f778, %f779}, [%rd7+33064];
	max.f32 	%f780, %f778, %f759;
	sub.f32 	%f589, %f778, %f780;
	// begin inline asm
	ex2.approx.ftz.f32 %f588, %f589;
	// end inline asm
	sub.f32 	%f614, %f759, %f780;
	// begin inline asm
	ex2.approx.ftz.f32 %f590, %f614;
	// end inline asm
	mul.f32 	%f781, %f761, %f590;
	fma.rn.f32 	%f782, %f779, %f588, %f781;
	// begin inline asm
	ex2.approx.ftz.f32 %f592, %f614;
	// end inline asm
	mov.b32 	{%rs211, %rs212}, %r452;
	// begin inline asm
	{  cvt.f32.f16 %f594, %rs211;}

	// end inline asm
	mul.f32 	%f783, %f588, %f594;
	fma.rn.f32 	%f784, %f763, %f592, %f783;
	// begin inline asm
	ex2.approx.ftz.f32 %f595, %f614;
	// end inline asm
	// begin inline asm
	{  cvt.f32.f16 %f597, %rs212;}

	// end inline asm
	mul.f32 	%f785, %f588, %f597;
	fma.rn.f32 	%f786, %f765, %f595, %f785;
	// begin inline asm
	ex2.approx.ftz.f32 %f598, %f614;
	// end inline asm
	mov.b32 	{%rs213, %rs214}, %r453;
	// begin inline asm
	{  cvt.f32.f16 %f600, %rs213;}

	// end inline asm
	mul.f32 	%f787, %f588, %f600;
	fma.rn.f32 	%f788, %f767, %f598, %f787;
	// begin inline asm
	ex2.approx.ftz.f32 %f601, %f614;
	// end inline asm
	// begin inline asm
	{  cvt.f32.f16 %f603, %rs214;}

	// end inline asm
	mul.f32 	%f789, %f588, %f603;
	fma.rn.f32 	%f790, %f769, %f601, %f789;
	// begin inline asm
	ex2.approx.ftz.f32 %f604, %f614;
	// end inline asm
	mov.b32 	{%rs215, %rs216}, %r454;
	// begin inline asm
	{  cvt.f32.f16 %f606, %rs215;}

	// end inline asm
	mul.f32 	%f791, %f588, %f606;
	fma.rn.f32 	%f792, %f771, %f604, %f791;
	// begin inline asm
	ex2.approx.ftz.f32 %f607, %f614;
	// end inline asm
	// begin inline asm
	{  cvt.f32.f16 %f609, %rs216;}

	// end inline asm
	mul.f32 	%f793, %f588, %f609;
	fma.rn.f32 	%f794, %f773, %f607, %f793;
	// begin inline asm
	ex2.approx.ftz.f32 %f610, %f614;
	// end inline asm
	mov.b32 	{%rs217, %rs218}, %r455;
	// begin inline asm
	{  cvt.f32.f16 %f612, %rs217;}

	// end inline asm
	mul.f32 	%f795, %f588, %f612;
	fma.rn.f32 	%f796, %f775, %f610, %f795;
	// begin inline asm
	ex2.approx.ftz.f32 %f613, %f614;
	// end inline asm
	// begin inline asm
	{  cvt.f32.f16 %f615, %rs218;}

	// end inline asm
	mul.f32 	%f797, %f588, %f615;
	fma.rn.f32 	%f798, %f777, %f613, %f797;
	ld.v4.u32 	{%r456, %r457, %r458, %r459}, [%rd103+1536];
	ld.v2.f32 	{%f799, %f800}, [%rd7+33072];
	max.f32 	%f801, %f799, %f780;
	sub.f32 	%f617, %f799, %f801;
	// begin inline asm
	ex2.approx.ftz.f32 %f616, %f617;
	// end inline asm
	sub.f32 	%f642, %f780, %f801;
	// begin inline asm
	ex2.approx.ftz.f32 %f618, %f642;
	// end inline asm
	mul.f32 	%f802, %f782, %f618;
	fma.rn.f32 	%f803, %f800, %f616, %f802;
	// begin inline asm
	ex2.approx.ftz.f32 %f620, %f642;
	// end inline asm
	mov.b32 	{%rs219, %rs220}, %r456;
	// begin inline asm
	{  cvt.f32.f16 %f622, %rs219;}

	// end inline asm
	mul.f32 	%f804, %f616, %f622;
	fma.rn.f32 	%f805, %f784, %f620, %f804;
	// begin inline asm
	ex2.approx.ftz.f32 %f623, %f642;
	// end inline asm
	// begin inline asm
	{  cvt.f32.f16 %f625, %rs220;}

	// end inline asm
	mul.f32 	%f806, %f616, %f625;
	fma.rn.f32 	%f807, %f786, %f623, %f806;
	// begin inline asm
	ex2.approx.ftz.f32 %f626, %f642;
	// end inline asm
	mov.b32 	{%rs221, %rs222}, %r457;
	// begin inline asm
	{  cvt.f32.f16 %f628, %rs221;}

	// end inline asm
	mul.f32 	%f808, %f616, %f628;
	fma.rn.f32 	%f809, %f788, %f626, %f808;
	// begin inline asm
	ex2.approx.ftz.f32 %f629, %f642;
	// end inline asm
	// begin inline asm
	{  cvt.f32.f16 %f631, %rs222;}

	// end inline asm
	mul.f32 	%f810, %f616, %f631;
	fma.rn.f32 	%f811, %f790, %f629, %f810;
	// begin inline asm
	ex2.approx.ftz.f32 %f632, %f642;
	// end inline asm
	mov.b32 	{%rs223, %rs224}, %r458;
	// begin inline asm
	{  cvt.f32.f16 %f634, %rs223;}

	// end inline asm
	mul.f32 	%f812, %f616, %f634;
	fma.rn.f32 	%f813, %f792, %f632, %f812;
	// begin inline asm
	ex2.approx.ftz.f32 %f635, %f642;
	// end inline asm
	// begin inline asm
	{  cvt.f32.f16 %f637, %rs224;}

	// end inline asm
	mul.f32 	%f814, %f616, %f637;
	fma.rn.f32 	%f815, %f794, %f635, %f814;
	// begin inline asm
	ex2.approx.ftz.f32 %f638, %f642;
	// end inline asm
	mov.b32 	{%rs225, %rs226}, %r459;
	// begin inline asm
	{  cvt.f32.f16 %f640, %rs225;}

	// end inline asm
	mul.f32 	%f816, %f616, %f640;
	fma.rn.f32 	%f817, %f796, %f638, %f816;
	// begin inline asm
	ex2.approx.ftz.f32 %f641, %f642;
	// end inline asm
	// begin inline asm
	{  cvt.f32.f16 %f643, %rs226;}

	// end inline asm
	mul.f32 	%f818, %f616, %f643;
	fma.rn.f32 	%f819, %f798, %f641, %f818;
	ld.v4.u32 	{%r460, %r461, %r462, %r463}, [%rd103+1792];
	ld.v2.f32 	{%f820, %f821}, [%rd7+33080];
	max.f32 	%f40, %f820, %f801;
	sub.f32 	%f645, %f820, %f40;
	// begin inline asm
	ex2.approx.ftz.f32 %f644, %f645;
	// end inline asm
	sub.f32 	%f670, %f801, %f40;
	// begin inline asm
	ex2.approx.ftz.f32 %f646, %f670;
	// end inline asm
	mul.f32 	%f822, %f803, %f646;
	fma.rn.f32 	%f41, %f821, %f644, %f822;
	// begin inline asm
	ex2.approx.ftz.f32 %f648, %f670;
	// end inline asm
	mov.b32 	{%rs227, %rs228}, %r460;
	// begin inline asm
	{  cvt.f32.f16 %f650, %rs227;}

	// end inline asm
	mul.f32 	%f823, %f644, %f650;
	fma.rn.f32 	%f42, %f805, %f648, %f823;
	// begin inline asm
	ex2.approx.ftz.f32 %f651, %f670;
	// end inline asm
	// begin inline asm
	{  cvt.f32.f16 %f653, %rs228;}

	// end inline asm
	mul.f32 	%f824, %f644, %f653;
	fma.rn.f32 	%f43, %f807, %f651, %f824;
	// begin inline asm
	ex2.approx.ftz.f32 %f654, %f670;
	// end inline asm
	mov.b32 	{%rs229, %rs230}, %r461;
	// begin inline asm
	{  cvt.f32.f16 %f656, %rs229;}

	// end inline asm
	mul.f32 	%f825, %f644, %f656;
	fma.rn.f32 	%f44, %f809, %f654, %f825;
	// begin inline asm
	ex2.approx.ftz.f32 %f657, %f670;
	// end inline asm
	// begin inline asm
	{  cvt.f32.f16 %f659, %rs230;}

	// end inline asm
	mul.f32 	%f826, %f644, %f659;
	fma.rn.f32 	%f45, %f811, %f657, %f826;
	// begin inline asm
	ex2.approx.ftz.f32 %f660, %f670;
	// end inline asm
	mov.b32 	{%rs231, %rs232}, %r462;
	// begin inline asm
	{  cvt.f32.f16 %f662, %rs231;}

	// end inline asm
	mul.f32 	%f827, %f644, %f662;
	fma.rn.f32 	%f46, %f813, %f660, %f827;
	// begin inline asm
	ex2.approx.ftz.f32 %f663, %f670;
	// end inline asm
	// begin inline asm
	{  cvt.f32.f16 %f665, %rs232;}

	// end inline asm
	mul.f32 	%f828, %f644, %f665;
	fma.rn.f32 	%f47, %f815, %f663, %f828;
	// begin inline asm
	ex2.approx.ftz.f32 %f666, %f670;
	// end inline asm
	mov.b32 	{%rs233, %rs234}, %r463;
	// begin inline asm
	{  cvt.f32.f16 %f668, %rs233;}

	// end inline asm
	mul.f32 	%f829, %f644, %f668;
	fma.rn.f32 	%f48, %f817, %f666, %f829;
	// begin inline asm
	ex2.approx.ftz.f32 %f669, %f670;
	// end inline asm
	// begin inline asm
	{  cvt.f32.f16 %f671, %rs234;}

	// end inline asm
	mul.f32 	%f830, %f644, %f671;
	fma.rn.f32 	%f49, %f819, %f669, %f830;
	barrier.sync 	0;
	setp.ne.s32 	%p38, %r5, 0;
	@%p38 bra 	$L__BB3_9;
	st.shared.f32 	[_ZZ37topk_attn_block_specialization_kernelP6__halfPKS_S2_S2_S2_E17cluster_local_max], %f40;
$L__BB3_9:
	barrier.cluster.arrive;
	barrier.cluster.wait;
	mov.u32 	%r128, %cluster_nctarank;
	add.s32 	%r129, %r128, -1;
	setp.lt.u32 	%p39, %r129, 2;
	@%p39 bra 	$L__BB3_37;
	add.s32 	%r130, %r128, -2;
	add.s32 	%r465, %r128, -3;
	and.b32  	%r131, %r130, 3;
	setp.lt.u32 	%p40, %r465, 3;
	mov.b32 	%r954, 1;
	@%p40 bra 	$L__BB3_30;
	add.s32 	%r952, %r2, 2;
	and.b32  	%r467, %r130, -4;
	neg.s32 	%r953, %r467;
	mov.b32 	%r951, 2;
$L__BB3_12:
	setp.ne.s32 	%p41, %r5, 0;
	@%p41 bra 	$L__BB3_14;
	add.s32 	%r468, %r952, -1;
	rem.u32 	%r469, %r468, %r129;
	mov.u32 	%r470, _ZZ37topk_attn_block_specialization_kernelP6__halfPKS_S2_S2_S2_E17cluster_local_max;
	cvt.u64.u32 	%rd108, %r470;
	cvta.shared.u64 	%rd109, %rd108;
	mapa.u64	%rd164, %rd109, %r469;
$L__BB3_14:
	setp.ne.s32 	%p42, %r5, 0;
	barrier.cluster.arrive;
	barrier.cluster.wait;
	@%p42 bra 	$L__BB3_16;
	ld.f32 	%f831, [%rd164];
	max.f32 	%f832, %f831, %f40;
	st.f32 	[%rd164], %f832;
$L__BB3_16:
	setp.ne.s32 	%p43, %r5, 0;
	barrier.cluster.arrive;
	barrier.cluster.wait;
	@%p43 bra 	$L__BB3_18;
	rem.u32 	%r471, %r952, %r129;
	mov.u32 	%r472, _ZZ37topk_attn_block_specialization_kernelP6__halfPKS_S2_S2_S2_E17cluster_local_max;
	cvt.u64.u32 	%rd110, %r472;
	cvta.shared.u64 	%rd111, %rd110;
	mapa.u64	%rd164, %rd111, %r471;
$L__BB3_18:
	setp.ne.s32 	%p44, %r5, 0;
	barrier.cluster.arrive;
	barrier.cluster.wait;
	@%p44 bra 	$L__BB3_20;
	ld.f32 	%f833, [%rd164];
	max.f32 	%f834, %f833, %f40;
	st.f32 	[%rd164], %f834;
$L__BB3_20:
	setp.ne.s32 	%p45, %r5, 0;
	barrier.cluster.arrive;
	barrier.cluster.wait;
	@%p45 bra 	$L__BB3_22;
	add.s32 	%r473, %r952, 1;
	rem.u32 	%r474, %r473, %r129;
	mov.u32 	%r475, _ZZ37topk_attn_block_specialization_kernelP6__halfPKS_S2_S2_S2_E17cluster_local_max;
	cvt.u64.u32 	%rd112, %r475;
	cvta.shared.u64 	%rd113, %rd112;
	mapa.u64	%rd164, %rd113, %r474;
$L__BB3_22:
	setp.ne.s32 	%p46, %r5, 0;
	barrier.cluster.arrive;
	barrier.cluster.wait;
	@%p46 bra 	$L__BB3_24;
	ld.f32 	%f835, [%rd164];
	max.f32 	%f836, %f835, %f40;
	st.f32 	[%rd164], %f836;
$L__BB3_24:
	setp.ne.s32 	%p47, %r5, 0;
	barrier.cluster.arrive;
	barrier.cluster.wait;
	@%p47 bra 	$L__BB3_26;
	add.s32 	%r476, %r952, 2;
	rem.u32 	%r477, %r476, %r129;
	mov.u32 	%r478, _ZZ37topk_attn_block_specialization_kernelP6__halfPKS_S2_S2_S2_E17cluster_local_max;
	cvt.u64.u32 	%rd114, %r478;
	cvta.shared.u64 	%rd115, %rd114;
	mapa.u64	%rd164, %rd115, %r477;
$L__BB3_26:
	setp.ne.s32 	%p48, %r5, 0;
	barrier.cluster.arrive;
	barrier.cluster.wait;
	@%p48 bra 	$L__BB3_28;
	ld.f32 	%f837, [%rd164];
	max.f32 	%f838, %f837, %f40;
	st.f32 	[%rd164], %f838;
$L__BB3_28:
	barrier.cluster.arrive;
	barrier.cluster.wait;
	add.s32 	%r953, %r953, 4;
	add.s32 	%r952, %r952, 4;
	add.s32 	%r951, %r951, 4;
	setp.ne.s32 	%p49, %r953, 0;
	@%p49 bra 	$L__BB3_12;
	add.s32 	%r954, %r951, -1;
$L__BB3_30:
	setp.eq.s32 	%p50, %r131, 0;
	@%p50 bra 	$L__BB3_37;
	add.s32 	%r956, %r2, %r954;
	neg.s32 	%r955, %r131;
$L__BB3_32:
	.pragma "nounroll";
	setp.ne.s32 	%p51, %r5, 0;
	@%p51 bra 	$L__BB3_34;
	rem.u32 	%r479, %r956, %r129;
	mov.u32 	%r480, _ZZ37topk_attn_block_specialization_kernelP6__halfPKS_S2_S2_S2_E17cluster_local_max;
	cvt.u64.u32 	%rd116, %r480;
	cvta.shared.u64 	%rd117, %rd116;
	mapa.u64	%rd164, %rd117, %r479;
$L__BB3_34:
	setp.ne.s32 	%p52, %r5, 0;
	barrier.cluster.arrive;
	barrier.cluster.wait;
	@%p52 bra 	$L__BB3_36;
	ld.f32 	%f839, [%rd164];
	max.f32 	%f840, %f839, %f40;
	st.f32 	[%rd164], %f840;
$L__BB3_36:
	barrier.cluster.arrive;
	barrier.cluster.wait;
	add.s32 	%r956, %r956, 1;
	add.s32 	%r955, %r955, 1;
	setp.ne.s32 	%p53, %r955, 0;
	@%p53 bra 	$L__BB3_32;
$L__BB3_37:
	setp.ne.s32 	%p54, %r5, 0;
	ld.shared.f32 	%f843, [_ZZ37topk_attn_block_specialization_kernelP6__halfPKS_S2_S2_S2_E17cluster_local_max];
	sub.f32 	%f842, %f40, %f843;
	// begin inline asm
	ex2.approx.ftz.f32 %f841, %f842;
	// end inline asm
	mul.f32 	%f50, %f41, %f841;
	mul.f32 	%f51, %f841, %f42;
	mul.f32 	%f52, %f841, %f43;
	mul.f32 	%f53, %f841, %f44;
	mul.f32 	%f54, %f841, %f45;
	mul.f32 	%f55, %f841, %f46;
	mul.f32 	%f56, %f841, %f47;
	mul.f32 	%f57, %f841, %f48;
	mul.f32 	%f58, %f841, %f49;
	@%p54 bra 	$L__BB3_39;
	st.shared.f32 	[_ZZ37topk_attn_block_specialization_kernelP6__halfPKS_S2_S2_S2_E17cluster_local_sum], %f50;
$L__BB3_39:
	setp.lt.u32 	%p55, %r129, 2;
	barrier.cluster.arrive;
	barrier.cluster.wait;
	@%p55 bra 	$L__BB3_86;
	add.s32 	%r148, %r128, -2;
	add.s32 	%r482, %r128, -3;
	and.b32  	%r149, %r148, 3;
	setp.lt.u32 	%p56, %r482, 3;
	mov.b32 	%r957, 1;
	@%p56 bra 	$L__BB3_60;
	add.s32 	%r961, %r2, 2;
	and.b32  	%r484, %r148, -4;
	neg.s32 	%r962, %r484;
	mov.b32 	%r960, 2;
$L__BB3_42:
	setp.ne.s32 	%p57, %r5, 0;
	@%p57 bra 	$L__BB3_44;
	add.s32 	%r485, %r961, -1;
	rem.u32 	%r486, %r485, %r129;
	mov.u32 	%r487, _ZZ37topk_attn_block_specialization_kernelP6__halfPKS_S2_S2_S2_E17cluster_local_sum;
	cvt.u64.u32 	%rd118, %r487;
	cvta.shared.u64 	%rd119, %rd118;
	mapa.u64	%rd164, %rd119, %r486;
$L__BB3_44:
	setp.ne.s32 	%p58, %r5, 0;
	barrier.cluster.arrive;
	barrier.cluster.wait;
	@%p58 bra 	$L__BB3_46;
	atom.add.f32 	%f844, [%rd164], %f50;
$L__BB3_46:
	setp.ne.s32 	%p59, %r5, 0;
	barrier.cluster.arrive;
	barrier.cluster.wait;
	@%p59 bra 	$L__BB3_48;
	rem.u32 	%r488, %r961, %r129;
	mov.u32 	%r489, _ZZ37topk_attn_block_specialization_kernelP6__halfPKS_S2_S2_S2_E17cluster_local_sum;
	cvt.u64.u32 	%rd120, %r489;
	cvta.shared.u64 	%rd121, %rd120;
	mapa.u64	%rd164, %rd121, %r488;
$L__BB3_48:
	setp.ne.s32 	%p60, %r5, 0;
	barrier.cluster.arrive;
	barrier.cluster.wait;
	@%p60 bra 	$L__BB3_50;
	atom.add.f32 	%f845, [%rd164], %f50;
$L__BB3_50:
	setp.ne.s32 	%p61, %r5, 0;
	barrier.cluster.arrive;
	barrier.cluster.wait;
	@%p61 bra 	$L__BB3_52;
	add.s32 	%r490, %r961, 1;
	rem.u32 	%r491, %r490, %r129;
	mov.u32 	%r492, _ZZ37topk_attn_block_specialization_kernelP6__halfPKS_S2_S2_S2_E17cluster_local_sum;
	cvt.u64.u32 	%rd122, %r492;
	cvta.shared.u64 	%rd123, %rd122;
	mapa.u64	%rd164, %rd123, %r491;
$L__BB3_52:
	setp.ne.s32 	%p62, %r5, 0;
	barrier.cluster.arrive;
	barrier.cluster.wait;
	@%p62 bra 	$L__BB3_54;
	atom.add.f32 	%f846, [%rd164], %f50;
$L__BB3_54:
	setp.ne.s32 	%p63, %r5, 0;
	barrier.cluster.arrive;
	barrier.cluster.wait;
	@%p63 bra 	$L__BB3_56;
	add.s32 	%r493, %r961, 2;
	rem.u32 	%r494, %r493, %r129;
	mov.u32 	%r495, _ZZ37topk_attn_block_specialization_kernelP6__halfPKS_S2_S2_S2_E17cluster_local_sum;
	cvt.u64.u32 	%rd124, %r495;
	cvta.shared.u64 	%rd125, %rd124;
	mapa.u64	%rd164, %rd125, %r494;
$L__BB3_56:
	setp.ne.s32 	%p64, %r5, 0;
	barrier.cluster.arrive;
	barrier.cluster.wait;
	@%p64 bra 	$L__BB3_58;
	atom.add.f32 	%f847, [%rd164], %f50;
$L__BB3_58:
	barrier.cluster.arrive;
	barrier.cluster.wait;
	add.s32 	%r962, %r962, 4;
	add.s32 	%r961, %r961, 4;
	add.s32 	%r960, %r960, 4;
	setp.eq.s32 	%p65, %r962, 0;
	@%p65 bra 	$L__BB3_59;
	bra.uni 	$L__BB3_42;
$L__BB3_59:
	add.s32 	%r957, %r960, -1;
$L__BB3_60:
	setp.eq.s32 	%p66, %r149, 0;
	@%p66 bra 	$L__BB3_86;
	add.s32 	%r959, %r2, %r957;
	neg.s32 	%r958, %r149;
$L__BB3_62:
	.pragma "nounroll";
	setp.ne.s32 	%p67, %r5, 0;
	@%p67 bra 	$L__BB3_64;
	rem.u32 	%r496, %r959, %r129;
	mov.u32 	%r497, _ZZ37topk_attn_block_specialization_kernelP6__halfPKS_S2_S2_S2_E17cluster_local_sum;
	cvt.u64.u32 	%rd126, %r497;
	cvta.shared.u64 	%rd127, %rd126;
	mapa.u64	%rd164, %rd127, %r496;
$L__BB3_64:
	setp.ne.s32 	%p68, %r5, 0;
	barrier.cluster.arrive;
	barrier.cluster.wait;
	@%p68 bra 	$L__BB3_85;
	atom.add.f32 	%f848, [%rd164], %f50;
	bra.uni 	$L__BB3_85;
$L__BB3_66:
	shl.b32 	%r512, %r6, 3;
	shl.b32 	%r513, %r7, 2;
	and.b32  	%r514, %r513, 4;
	or.b32  	%r11, %r514, %r512;
	add.s32 	%r515, %r10, %r9;
	mul.wide.u32 	%rd136, %r515, 2;
	add.s64 	%rd137, %rd1, %rd136;
	ld.global.nc.v4.u32 	{%r516, %r517, %r518, %r519}, [%rd137];
	mad.lo.s32 	%r12, %r1, 130944, %r515;
	shl.b32 	%r13, %r11, 7;
	or.b32  	%r520, %r13, %r9;
	add.s32 	%r521, %r12, %r13;
	mul.wide.u32 	%rd138, %r521, 2;
	add.s64 	%rd132, %rd40, %rd138;
	setp.gt.u32 	%p71, %r11, 1023;
	shl.b32 	%r522, %r520, 1;
	mov.u32 	%r523, shmem_base;
	add.s32 	%r503, %r523, %r522;
	selp.b32 	%r504, 0, 16, %p71;
	// begin inline asm
	cp.async.cg.shared.global [%r503], [%rd132], 16, %r504;

	// end inline asm
	add.s64 	%rd133, %rd132, 256;
	setp.gt.u32 	%p72, %r11, 1022;
	add.s32 	%r505, %r503, 256;
	selp.b32 	%r506, 0, 16, %p72;
	// begin inline asm
	cp.async.cg.shared.global [%r505], [%rd133], 16, %r506;

	// end inline asm
	add.s64 	%rd134, %rd132, 512;
	setp.gt.u32 	%p73, %r11, 1021;
	add.s32 	%r507, %r503, 512;
	selp.b32 	%r508, 0, 16, %p73;
	// begin inline asm
	cp.async.cg.shared.global [%r507], [%rd134], 16, %r508;

	// end inline asm
	add.s64 	%rd135, %rd132, 768;
	setp.gt.u32 	%p74, %r11, 1020;
	add.s32 	%r509, %r503, 768;
	selp.b32 	%r510, 0, 16, %p74;
	// begin inline asm
	cp.async.cg.shared.global [%r509], [%rd135], 16, %r510;

	// end inline asm
	// begin inline asm
	cp.async.commit_group;

	// end inline asm
	mov.b32 	{%rs1, %rs2}, %r516;
	mov.b32 	{%rs3, %rs4}, %r517;
	mov.b32 	{%rs5, %rs6}, %r518;
	mov.b32 	{%rs7, %rs8}, %r519;
	mov.b32 	%r924, 1;
$L__BB3_67:
	shl.b32 	%r532, %r924, 13;
	and.b32  	%r533, %r532, 8192;
	shl.b32 	%r534, %r924, 5;
	add.s32 	%r535, %r534, %r11;
	shl.b32 	%r536, %r535, 7;
	add.s32 	%r537, %r12, %r536;
	mul.wide.u32 	%rd143, %r537, 2;
	add.s64 	%rd139, %rd40, %rd143;
	setp.gt.u32 	%p75, %r535, 1023;
	add.s32 	%r524, %r503, %r533;
	selp.b32 	%r525, 0, 16, %p75;
	// begin inline asm
	cp.async.cg.shared.global [%r524], [%rd139], 16, %r525;

	// end inline asm
	add.s32 	%r538, %r537, 128;
	mul.wide.u32 	%rd144, %r538, 2;
	add.s64 	%rd140, %rd40, %rd144;
	setp.gt.u32 	%p76, %r535, 1022;
	add.s32 	%r526, %r524, 256;
	selp.b32 	%r527, 0, 16, %p76;
	// begin inline asm
	cp.async.cg.shared.global [%r526], [%rd140], 16, %r527;

	// end inline asm
	add.s32 	%r539, %r537, 256;
	mul.wide.u32 	%rd145, %r539, 2;
	add.s64 	%rd141, %rd40, %rd145;
	setp.gt.u32 	%p77, %r535, 1021;
	add.s32 	%r528, %r524, 512;
	selp.b32 	%r529, 0, 16, %p77;
	// begin inline asm
	cp.async.cg.shared.global [%r528], [%rd141], 16, %r529;

	// end inline asm
	add.s32 	%r540, %r537, 384;
	mul.wide.u32 	%rd146, %r540, 2;
	add.s64 	%rd142, %rd40, %rd146;
	setp.gt.u32 	%p78, %r535, 1020;
	add.s32 	%r530, %r524, 768;
	selp.b32 	%r531, 0, 16, %p78;
	// begin inline asm
	cp.async.cg.shared.global [%r530], [%rd142], 16, %r531;

	// end inline asm
	// begin inline asm
	cp.async.commit_group;

	// end inline asm
	// begin inline asm
	cp.async.wait_group 1;

	// end inline asm
	bar.sync 	0;
	add.s32 	%r541, %r535, -32;
	shl.b32 	%r542, %r924, 12;
	not.b32 	%r543, %r542;
	and.b32  	%r544, %r543, 4096;
	add.s32 	%r545, %r544, %r13;
	add.s32 	%r546, %r545, %r9;
	shl.b32 	%r547, %r546, 1;
	mov.u32 	%r548, shmem_base;
	add.s32 	%r549, %r548, %r547;
	ld.shared.v4.u32 	{%r550, %r551, %r552, %r553}, [%r549];
	// begin inline asm
	{  cvt.f32.f16 %f859, %rs1;}

	// end inline asm
	mov.b32 	{%rs246, %rs248}, %r550;
	// begin inline asm
	{  cvt.f32.f16 %f860, %rs246;}

	// end inline asm
	fma.rn.f32 	%f899, %f859, %f860, 0f00000000;
	// begin inline asm
	{  cvt.f32.f16 %f861, %rs2;}

	// end inline asm
	// begin inline asm
	{  cvt.f32.f16 %f862, %rs248;}

	// end inline asm
	fma.rn.f32 	%f900, %f861, %f862, %f899;
	// begin inline asm
	{  cvt.f32.f16 %f863, %rs3;}

	// end inline asm
	mov.b32 	{%rs250, %rs252}, %r551;
	// begin inline asm
	{  cvt.f32.f16 %f864, %rs250;}

	// end inline asm
	fma.rn.f32 	%f901, %f863, %f864, %f900;
	// begin inline asm
	{  cvt.f32.f16 %f865, %rs4;}

	// end inline asm
	// begin inline asm
	{  cvt.f32.f16 %f866, %rs252;}

	// end inline asm
	fma.rn.f32 	%f902, %f865, %f866, %f901;
	// begin inline asm
	{  cvt.f32.f16 %f867, %rs5;}

	// end inline asm
	mov.b32 	{%rs254, %rs256}, %r552;
	// begin inline asm
	{  cvt.f32.f16 %f868, %rs254;}

	// end inline asm
	fma.rn.f32 	%f903, %f867, %f868, %f902;
	// begin inline asm
	{  cvt.f32.f16 %f869, %rs6;}

	// end inline asm
	// begin inline asm
	{  cvt.f32.f16 %f870, %rs256;}

	// end inline asm
	fma.rn.f32 	%f904, %f869, %f870, %f903;
	// begin inline asm
	{  cvt.f32.f16 %f871, %rs7;}

	// end inline asm
	mov.b32 	{%rs258, %rs260}, %r553;
	// begin inline asm
	{  cvt.f32.f16 %f872, %rs258;}

	// end inline asm
	fma.rn.f32 	%f905, %f871, %f872, %f904;
	// begin inline asm
	{  cvt.f32.f16 %f873, %rs8;}

	// end inline asm
	// begin inline asm
	{  cvt.f32.f16 %f874, %rs260;}

	// end inline asm
	fma.rn.f32 	%f906, %f873, %f874, %f905;
	mov.b32 	%r554, %f906;
	shfl.sync.bfly.b32	%r555|%p79, %r554, 8, 31, -1;
	mov.b32 	%f907, %r555;
	add.f32 	%f908, %f906, %f907;
	mov.b32 	%r556, %f908;
	shfl.sync.bfly.b32	%r557|%p80, %r556, 4, 31, -1;
	mov.b32 	%f909, %r557;
	add.f32 	%f910, %f908, %f909;
	mov.b32 	%r558, %f910;
	shfl.sync.bfly.b32	%r559|%p81, %r558, 2, 31, -1;
	mov.b32 	%f911, %r559;
	add.f32 	%f912, %f910, %f911;
	mov.b32 	%r560, %f912;
	shfl.sync.bfly.b32	%r561|%p82, %r560, 1, 31, -1;
	mov.b32 	%f913, %r561;
	add.f32 	%f914, %f912, %f913;
	shl.b32 	%r562, %r541, 2;
	add.s32 	%r563, %r548, %r562;
	st.shared.f32 	[%r563+16384], %f914;
	st.shared.u32 	[%r563+20480], %r541;
	ld.shared.v4.u32 	{%r564, %r565, %r566, %r567}, [%r549+256];
	mov.b32 	{%rs261, %rs262}, %r564;
	// begin inline asm
	{  cvt.f32.f16 %f875, %rs261;}

	// end inline asm
	fma.rn.f32 	%f915, %f859, %f875, 0f00000000;
	// begin inline asm
	{  cvt.f32.f16 %f876, %rs262;}

	// end inline asm
	fma.rn.f32 	%f916, %f861, %f876, %f915;
	mov.b32 	{%rs263, %rs264}, %r565;
	// begin inline asm
	{  cvt.f32.f16 %f877, %rs263;}

	// end inline asm
	fma.rn.f32 	%f917, %f863, %f877, %f916;
	// begin inline asm
	{  cvt.f32.f16 %f878, %rs264;}

	// end inline asm
	fma.rn.f32 	%f918, %f865, %f878, %f917;
	mov.b32 	{%rs265, %rs266}, %r566;
	// begin inline asm
	{  cvt.f32.f16 %f879, %rs265;}

	// end inline asm
	fma.rn.f32 	%f919, %f867, %f879, %f918;
	// begin inline asm
	{  cvt.f32.f16 %f880, %rs266;}

	// end inline asm
	fma.rn.f32 	%f920, %f869, %f880, %f919;
	mov.b32 	{%rs267, %rs268}, %r567;
	// begin inline asm
	{  cvt.f32.f16 %f881, %rs267;}

	// end inline asm
	fma.rn.f32 	%f921, %f871, %f881, %f920;
	// begin inline asm
	{  cvt.f32.f16 %f882, %rs268;}

	// end inline asm
	fma.rn.f32 	%f922, %f873, %f882, %f921;
	mov.b32 	%r568, %f922;
	shfl.sync.bfly.b32	%r569|%p83, %r568, 8, 31, -1;
	mov.b32 	%f923, %r569;
	add.f32 	%f924, %f922, %f923;
	mov.b32 	%r570, %f924;
	shfl.sync.bfly.b32	%r571|%p84, %r570, 4, 31, -1;
	mov.b32 	%f925, %r571;
	add.f32 	%f926, %f924, %f925;
	mov.b32 	%r572, %f926;
	shfl.sync.bfly.b32	%r573|%p85, %r572, 2, 31, -1;
	mov.b32 	%f927, %r573;
	add.f32 	%f928, %f926, %f927;
	mov.b32 	%r574, %f928;
	shfl.sync.bfly.b32	%r575|%p86, %r574, 1, 31, -1;
	mov.b32 	%f929, %r575;
	add.f32 	%f930, %f928, %f929;
	add.s32 	%r576, %r535, -31;
	st.shared.f32 	[%r563+16388], %f930;
	st.shared.u32 	[%r563+20484], %r576;
	ld.shared.v4.u32 	{%r577, %r578, %r579, %r580}, [%r549+512];
	mov.b32 	{%rs269, %rs270}, %r577;
	// begin inline asm
	{  cvt.f32.f16 %f883, %rs269;}

	// end inline asm
	fma.rn.f32 	%f931, %f859, %f883, 0f00000000;
	// begin inline asm
	{  cvt.f32.f16 %f884, %rs270;}

	// end inline asm
	fma.rn.f32 	%f932, %f861, %f884, %f931;
	mov.b32 	{%rs271, %rs272}, %r578;
	// begin inline asm
	{  cvt.f32.f16 %f885, %rs271;}

	// end inline asm
	fma.rn.f32 	%f933, %f863, %f885, %f932;
	// begin inline asm
	{  cvt.f32.f16 %f886, %rs272;}

	// end inline asm
	fma.rn.f32 	%f934, %f865, %f886, %f933;
	mov.b32 	{%rs273, %rs274}, %r579;
	// begin inline asm
	{  cvt.f32.f16 %f887, %rs273;}

	// end inline asm
	fma.rn.f32 	%f935, %f867, %f887, %f934;
	// begin inline asm
	{  cvt.f32.f16 %f888, %rs274;}

	// end inline asm
	fma.rn.f32 	%f936, %f869, %f888, %f935;
	mov.b32 	{%rs275, %rs276}, %r580;
	// begin inline asm
	{  cvt.f32.f16 %f889, %rs275;}

	// end inline asm
	fma.rn.f32 	%f937, %f871, %f889, %f936;
	// begin inline asm
	{  cvt.f32.f16 %f890, %rs276;}

	// end inline asm
	fma.rn.f32 	%f938, %f873, %f890, %f937;
	mov.b32 	%r581, %f938;
	shfl.sync.bfly.b32	%r582|%p87, %r581, 8, 31, -1;
	mov.b32 	%f939, %r582;
	add.f32 	%f940, %f938, %f939;
	mov.b32 	%r583, %f940;
	shfl.sync.bfly.b32	%r584|%p88, %r583, 4, 31, -1;
	mov.b32 	%f941, %r584;
	add.f32 	%f942, %f940, %f941;
	mov.b32 	%r585, %f942;
	shfl.sync.bfly.b32	%r586|%p89, %r585, 2, 31, -1;
	mov.b32 	%f943, %r586;
	add.f32 	%f944, %f942, %f943;
	mov.b32 	%r587, %f944;
	shfl.sync.bfly.b32	%r588|%p90, %r587, 1, 31, -1;
	mov.b32 	%f945, %r588;
	add.f32 	%f946, %f944, %f945;
	add.s32 	%r589, %r535, -30;
	st.shared.f32 	[%r563+16392], %f946;
	st.shared.u32 	[%r563+20488], %r589;
	ld.shared.v4.u32 	{%r590, %r591, %r592, %r593}, [%r549+768];
	mov.b32 	{%rs277, %rs278}, %r590;
	// begin inline asm
	{  cvt.f32.f16 %f891, %rs277;}

	// end inline asm
	fma.rn.f32 	%f947, %f859, %f891, 0f00000000;
	// begin inline asm
	{  cvt.f32.f16 %f892, %rs278;}

	// end inline asm
	fma.rn.f32 	%f948, %f861, %f892, %f947;
	mov.b32 	{%rs279, %rs280}, %r591;
	// begin inline asm
	{  cvt.f32.f16 %f893, %rs279;}

	// end inline asm
	fma.rn.f32 	%f949, %f863, %f893, %f948;
	// begin inline asm
	{  cvt.f32.f16 %f894, %rs280;}

	// end inline asm
	fma.rn.f32 	%f950, %f865, %f894, %f949;
	mov.b32 	{%rs281, %rs282}, %r592;
	// begin inline asm
	{  cvt.f32.f16 %f895, %rs281;}

	// end inline asm
	fma.rn.f32 	%f951, %f867, %f895, %f950;
	// begin inline asm
	{  cvt.f32.f16 %f896, %rs282;}

	// end inline asm
	fma.rn.f32 	%f952, %f869, %f896, %f951;
	mov.b32 	{%rs283, %rs284}, %r593;
	// begin inline asm
	{  cvt.f32.f16 %f897, %rs283;}

	// end inline asm
	fma.rn.f32 	%f953, %f871, %f897, %f952;
	// begin inline asm
	{  cvt.f32.f16 %f898, %rs284;}

	// end inline asm
	fma.rn.f32 	%f954, %f873, %f898, %f953;
	mov.b32 	%r594, %f954;
	shfl.sync.bfly.b32	%r595|%p91, %r594, 8, 31, -1;
	mov.b32 	%f955, %r595;
	add.f32 	%f956, %f954, %f955;
	mov.b32 	%r596, %f956;
	shfl.sync.bfly.b32	%r597|%p92, %r596, 4, 31, -1;
	mov.b32 	%f957, %r597;
	add.f32 	%f958, %f956, %f957;
	mov.b32 	%r598, %f958;
	shfl.sync.bfly.b32	%r599|%p93, %r598, 2, 31, -1;
	mov.b32 	%f959, %r599;
	add.f32 	%f960, %f958, %f959;
	mov.b32 	%r600, %f960;
	shfl.sync.bfly.b32	%r601|%p94, %r600, 1, 31, -1;
	mov.b32 	%f961, %r601;
	add.f32 	%f962, %f960, %f961;
	add.s32 	%r602, %r535, -29;
	st.shared.f32 	[%r563+16396], %f962;
	st.shared.u32 	[%r563+20492], %r602;
	add.s32 	%r924, %r924, 1;
	setp.ne.s32 	%p95, %r924, 32;
	@%p95 bra 	$L__BB3_67;
	// begin inline asm
	cp.async.wait_group 0;

	// end inline asm
	bar.sync 	0;
	add.s32 	%r608, %r11, 992;
	ld.shared.v4.u32 	{%r609, %r610, %r611, %r612}, [%r503+8192];
	mov.b32 	{%rs285, %rs286}, %r609;
	// begin inline asm
	{  cvt.f32.f16 %f963, %rs285;}

	// end inline asm
	fma.rn.f32 	%f995, %f859, %f963, 0f00000000;
	// begin inline asm
	{  cvt.f32.f16 %f964, %rs286;}

	// end inline asm
	fma.rn.f32 	%f996, %f861, %f964, %f995;
	mov.b32 	{%rs287, %rs288}, %r610;
	// begin inline asm
	{  cvt.f32.f16 %f965, %rs287;}

	// end inline asm
	fma.rn.f32 	%f997, %f863, %f965, %f996;
	// begin inline asm
	{  cvt.f32.f16 %f966, %rs288;}

	// end inline asm
	fma.rn.f32 	%f998, %f865, %f966, %f997;
	mov.b32 	{%rs289, %rs290}, %r611;
	// begin inline asm
	{  cvt.f32.f16 %f967, %rs289;}

	// end inline asm
	fma.rn.f32 	%f999, %f867, %f967, %f998;
	// begin inline asm
	{  cvt.f32.f16 %f968, %rs290;}

	// end inline asm
	fma.rn.f32 	%f1000, %f869, %f968, %f999;
	mov.b32 	{%rs291, %rs292}, %r612;
	// begin inline asm
	{  cvt.f32.f16 %f969, %rs291;}

	// end inline asm
	fma.rn.f32 	%f1001, %f871, %f969, %f1000;
	// begin inline asm
	{  cvt.f32.f16 %f970, %rs292;}

	// end inline asm
	fma.rn.f32 	%f1002, %f873, %f970, %f1001;
	mov.b32 	%r613, %f1002;
	shfl.sync.bfly.b32	%r614|%p96, %r613, 8, 31, -1;
	mov.b32 	%f1003, %r614;
	add.f32 	%f1004, %f1002, %f1003;
	mov.b32 	%r615, %f1004;
	shfl.sync.bfly.b32	%r616|%p97, %r615, 4, 31, -1;
	mov.b32 	%f1005, %r616;
	add.f32 	%f1006, %f1004, %f1005;
	mov.b32 	%r617, %f1006;
	shfl.sync.bfly.b32	%r618|%p98, %r617, 2, 31, -1;
	mov.b32 	%f1007, %r618;
	add.f32 	%f1008, %f1006, %f1007;
	mov.b32 	%r619, %f1008;
	shfl.sync.bfly.b32	%r620|%p99, %r619, 1, 31, -1;
	mov.b32 	%f1009, %r620;
	add.f32 	%f1010, %f1008, %f1009;
	shl.b32 	%r621, %r11, 2;
	mov.u32 	%r622, shmem_base;
	add.s32 	%r623, %r622, 16384;
	add.s32 	%r624, %r623, %r621;
	st.shared.f32 	[%r624+3968], %f1010;
	st.shared.u32 	[%r624+8064], %r608;
	ld.shared.v4.u32 	{%r625, %r626, %r627, %r628}, [%r503+8448];
	mov.b32 	{%rs293, %rs294}, %r625;
	// begin inline asm
	{  cvt.f32.f16 %f971, %rs293;}

	// end inline asm
	fma.rn.f32 	%f1011, %f859, %f971, 0f00000000;
	// begin inline asm
	{  cvt.f32.f16 %f972, %rs294;}

	// end inline asm
	fma.rn.f32 	%f1012, %f861, %f972, %f1011;
	mov.b32 	{%rs295, %rs296}, %r626;
	// begin inline asm
	{  cvt.f32.f16 %f973, %rs295;}

	// end inline asm
	fma.rn.f32 	%f1013, %f863, %f973, %f1012;
	// begin inline asm
	{  cvt.f32.f16 %f974, %rs296;}

	// end inline asm
	fma.rn.f32 	%f1014, %f865, %f974, %f1013;
	mov.b32 	{%rs297, %rs298}, %r627;
	// begin inline asm
	{  cvt.f32.f16 %f975, %rs297;}

	// end inline asm
	fma.rn.f32 	%f1015, %f867, %f975, %f1014;
	// begin inline asm
	{  cvt.f32.f16 %f976, %rs298;}

	// end inline asm
	fma.rn.f32 	%f1016, %f869, %f976, %f1015;
	mov.b32 	{%rs299, %rs300}, %r628;
	// begin inline asm
	{  cvt.f32.f16 %f977, %rs299;}

	// end inline asm
	fma.rn.f32 	%f1017, %f871, %f977, %f1016;
	// begin inline asm
	{  cvt.f32.f16 %f978, %rs300;}

	// end inline asm
	fma.rn.f32 	%f1018, %f873, %f978, %f1017;
	mov.b32 	%r629, %f1018;
	shfl.sync.bfly.b32	%r630|%p100, %r629, 8, 31, -1;
	mov.b32 	%f1019, %r630;
	add.f32 	%f1020, %f1018, %f1019;
	mov.b32 	%r631, %f1020;
	shfl.sync.bfly.b32	%r632|%p101, %r631, 4, 31, -1;
	mov.b32 	%f1021, %r632;
	add.f32 	%f1022, %f1020, %f1021;
	mov.b32 	%r633, %f1022;
	shfl.sync.bfly.b32	%r634|%p102, %r633, 2, 31, -1;
	mov.b32 	%f1023, %r634;
	add.f32 	%f1024, %f1022, %f1023;
	mov.b32 	%r635, %f1024;
	shfl.sync.bfly.b32	%r636|%p103, %r635, 1, 31, -1;
	mov.b32 	%f1025, %r636;
	add.f32 	%f1026, %f1024, %f1025;
	add.s32 	%r637, %r11, 993;
	st.shared.f32 	[%r624+3972], %f1026;
	st.shared.u32 	[%r624+8068], %r637;
	ld.shared.v4.u32 	{%r638, %r639, %r640, %r641}, [%r503+8704];
	mov.b32 	{%rs301, %rs302}, %r638;
	// begin inline asm
	{  cvt.f32.f16 %f979, %rs301;}

	// end inline asm
	fma.rn.f32 	%f1027, %f859, %f979, 0f00000000;
	// begin inline asm
	{  cvt.f32.f16 %f980, %rs302;}

	// end inline asm
	fma.rn.f32 	%f1028, %f861, %f980, %f1027;
	mov.b32 	{%rs303, %rs304}, %r639;
	// begin inline asm
	{  cvt.f32.f16 %f981, %rs303;}

	// end inline asm
	fma.rn.f32 	%f1029, %f863, %f981, %f1028;
	// begin inline asm
	{  cvt.f32.f16 %f982, %rs304;}

	// end inline asm
	fma.rn.f32 	%f1030, %f865, %f982, %f1029;
	mov.b32 	{%rs305, %rs306}, %r640;
	// begin inline asm
	{  cvt.f32.f16 %f983, %rs305;}

	// end inline asm
	fma.rn.f32 	%f1031, %f867, %f983, %f1030;
	// begin inline asm
	{  cvt.f32.f16 %f984, %rs306;}

	// end inline asm
	fma.rn.f32 	%f1032, %f869, %f984, %f1031;
	mov.b32 	{%rs307, %rs308}, %r641;
	// begin inline asm
	{  cvt.f32.f16 %f985, %rs307;}

	// end inline asm
	fma.rn.f32 	%f1033, %f871, %f985, %f1032;
	// begin inline asm
	{  cvt.f32.f16 %f986, %rs308;}

	// end inline asm
	fma.rn.f32 	%f1034, %f873, %f986, %f1033;
	mov.b32 	%r642, %f1034;
	shfl.sync.bfly.b32	%r643|%p104, %r642, 8, 31, -1;
	mov.b32 	%f1035, %r643;
	add.f32 	%f1036, %f1034, %f1035;
	mov.b32 	%r644, %f1036;
	shfl.sync.bfly.b32	%r645|%p105, %r644, 4, 31, -1;
	mov.b32 	%f1037, %r645;
	add.f32 	%f1038, %f1036, %f1037;
	mov.b32 	%r646, %f1038;
	shfl.sync.bfly.b32	%r647|%p106, %r646, 2, 31, -1;
	mov.b32 	%f1039, %r647;
	add.f32 	%f1040, %f1038, %f1039;
	mov.b32 	%r648, %f1040;
	shfl.sync.bfly.b32	%r649|%p107, %r648, 1, 31, -1;
	mov.b32 	%f1041, %r649;
	add.f32 	%f1042, %f1040, %f1041;
	add.s32 	%r650, %r11, 994;
	st.shared.f32 	[%r624+3976], %f1042;
	st.shared.u32 	[%r624+8072], %r650;
	ld.shared.v4.u32 	{%r651, %r652, %r653, %r654}, [%r503+8960];
	mov.b32 	{%rs309, %rs310}, %r651;
	// begin inline asm
	{  cvt.f32.f16 %f987, %rs309;}

	// end inline asm
	fma.rn.f32 	%f1043, %f859, %f987, 0f00000000;
	// begin inline asm
	{  cvt.f32.f16 %f988, %rs310;}

	// end inline asm
	fma.rn.f32 	%f1044, %f861, %f988, %f1043;
	mov.b32 	{%rs311, %rs312}, %r652;
	// begin inline asm
	{  cvt.f32.f16 %f989, %rs311;}

	// end inline asm
	fma.rn.f32 	%f1045, %f863, %f989, %f1044;
	// begin inline asm
	{  cvt.f32.f16 %f990, %rs312;}

	// end inline asm
	fma.rn.f32 	%f1046, %f865, %f990, %f1045;
	mov.b32 	{%rs313, %rs314}, %r653;
	// begin inline asm
	{  cvt.f32.f16 %f991, %rs313;}

	// end inline asm
	fma.rn.f32 	%f1047, %f867, %f991, %f1046;
	// begin inline asm
	{  cvt.f32.f16 %f992, %rs314;}

	// end inline asm
	fma.rn.f32 	%f1048, %f869, %f992, %f1047;
	mov.b32 	{%rs315, %rs316}, %r654;
	// begin inline asm
	{  cvt.f32.f16 %f993, %rs315;}

	// end inline asm
	fma.rn.f32 	%f1049, %f871, %f993, %f1048;
	// begin inline asm
	{  cvt.f32.f16 %f994, %rs316;}

	// end inline asm
	fma.rn.f32 	%f1050, %f873, %f994, %f1049;
	mov.b32 	%r655, %f1050;
	shfl.sync.bfly.b32	%r656|%p108, %r655, 8, 31, -1;
	mov.b32 	%f1051, %r656;
	add.f32 	%f1052, %f1050, %f1051;
	mov.b32 	%r657, %f1052;
	shfl.sync.bfly.b32	%r658|%p109, %r657, 4, 31, -1;
	mov.b32 	%f1053, %r658;
	add.f32 	%f1054, %f1052, %f1053;
	mov.b32 	%r659, %f1054;
	shfl.sync.bfly.b32	%r660|%p110, %r659, 2, 31, -1;
	mov.b32 	%f1055, %r660;
	add.f32 	%f1056, %f1054, %f1055;
	mov.b32 	%r661, %f1056;
	shfl.sync.bfly.b32	%r662|%p111, %r661, 1, 31, -1;
	mov.b32 	%f1057, %r662;
	add.f32 	%f1058, %f1056, %f1057;
	add.s32 	%r663, %r11, 995;
	st.shared.f32 	[%r624+3980], %f1058;
	st.shared.u32 	[%r624+8076], %r663;
	bar.sync 	0;
	shl.b32 	%r664, %r8, 2;
	add.s32 	%r17, %r623, %r664;
	ld.shared.v4.u32 	{%r665, %r666, %r667, %r668}, [%r17];
	ld.shared.v4.u32 	{%r940, %r939, %r938, %r937}, [%r17+4096];
	ld.shared.v4.u32 	{%r669, %r670, %r671, %r672}, [%r17+16];
	ld.shared.v4.u32 	{%r936, %r935, %r934, %r933}, [%r17+4112];
	setp.gt.s32 	%p112, %r665, -1;
	selp.b32 	%r673, -2147483648, -1, %p112;
	xor.b32  	%r932, %r673, %r665;
	setp.gt.s32 	%p113, %r666, -1;
	selp.b32 	%r674, -2147483648, -1, %p113;
	xor.b32  	%r931, %r674, %r666;
	setp.gt.s32 	%p114, %r667, -1;
	selp.b32 	%r675, -2147483648, -1, %p114;
	xor.b32  	%r930, %r675, %r667;
	setp.gt.s32 	%p115, %r668, -1;
	selp.b32 	%r676, -2147483648, -1, %p115;
	xor.b32  	%r929, %r676, %r668;
	setp.gt.s32 	%p116, %r669, -1;
	selp.b32 	%r677, -2147483648, -1, %p116;
	xor.b32  	%r928, %r677, %r669;
	setp.gt.s32 	%p117, %r670, -1;
	selp.b32 	%r678, -2147483648, -1, %p117;
	xor.b32  	%r927, %r678, %r670;
	setp.gt.s32 	%p118, %r671, -1;
	selp.b32 	%r679, -2147483648, -1, %p118;
	xor.b32  	%r926, %r679, %r671;
	setp.gt.s32 	%p119, %r672, -1;
	selp.b32 	%r680, -2147483648, -1, %p119;
	xor.b32  	%r925, %r680, %r672;
	shr.u32 	%r34, %r3, 5;
	shl.b32 	%r681, %r3, 3;
	shl.b32 	%r682, %r3, 2;
	mov.u32 	%r683, _ZZ37topk_attn_block_specialization_kernelP6__halfPKS_S2_S2_S2_E19center_sort_storage;
	add.s32 	%r35, %r683, %r682;
	mov.b32 	%r942, 0;
	mov.b32 	%r605, 4;
	// begin inline asm
	bmsk.clamp.b32 %r603, %r942, %r605;
	// end inline asm
	shl.b32 	%r684, %r3, 5;
	add.s32 	%r37, %r35, %r684;
	shr.u32 	%r685, %r681, 5;
	add.s32 	%r686, %r685, %r681;
	shl.b32 	%r687, %r686, 2;
	add.s32 	%r38, %r683, %r687;
$L__BB3_69:
	mov.b32 	%r740, 0;
	st.shared.u32 	[%r35], %r740;
	st.shared.u32 	[%r35+512], %r740;
	st.shared.u32 	[%r35+1024], %r740;
	st.shared.u32 	[%r35+1536], %r740;
	st.shared.u32 	[%r35+2048], %r740;
	st.shared.u32 	[%r35+2560], %r740;
	st.shared.u32 	[%r35+3072], %r740;
	st.shared.u32 	[%r35+3584], %r740;
	st.shared.u32 	[%r35+4096], %r740;
	setp.eq.s32 	%p120, %r932, 2147483647;
	selp.b32 	%r689, -2147483648, %r932, %p120;
	// begin inline asm
	shr.b32 %r688, %r689, %r942;
	// end inline asm
	and.b32  	%r743, %r603, %r688;
	shl.b32 	%r744, %r743, 9;
	not.b32 	%r745, %r744;
	and.b32  	%r746, %r745, 3584;
	add.s32 	%r747, %r35, %r746;
	shr.u32 	%r748, %r743, 2;
	and.b32  	%r749, %r748, 1073741822;
	sub.s32 	%r63, %r747, %r749;
	ld.shared.u16 	%rs9, [%r63+2];
	add.s16 	%rs317, %rs9, 1;
	st.shared.u16 	[%r63+2], %rs317;
	setp.eq.s32 	%p121, %r931, 2147483647;
	selp.b32 	%r692, -2147483648, %r931, %p121;
	// begin inline asm
	shr.b32 %r691, %r692, %r942;
	// end inline asm
	and.b32  	%r750, %r603, %r691;
	shl.b32 	%r751, %r750, 9;
	not.b32 	%r752, %r751;
	and.b32  	%r753, %r752, 3584;
	add.s32 	%r754, %r35, %r753;
	shr.u32 	%r755, %r750, 2;
	and.b32  	%r756, %r755, 1073741822;
	sub.s32 	%r64, %r754, %r756;
	ld.shared.u16 	%rs10, [%r64+2];
	add.s16 	%rs318, %rs10, 1;
	st.shared.u16 	[%r64+2], %rs318;
	setp.eq.s32 	%p122, %r930, 2147483647;
	selp.b32 	%r695, -2147483648, %r930, %p122;
	// begin inline asm
	shr.b32 %r694, %r695, %r942;
	// end inline asm
	and.b32  	%r757, %r603, %r694;
	shl.b32 	%r758, %r757, 9;
	not.b32 	%r759, %r758;
	and.b32  	%r760, %r759, 3584;
	add.s32 	%r761, %r35, %r760;
	shr.u32 	%r762, %r757, 2;
	and.b32  	%r763, %r762, 1073741822;
	sub.s32 	%r65, %r761, %r763;
	ld.shared.u16 	%rs11, [%r65+2];
	add.s16 	%rs319, %rs11, 1;
	st.shared.u16 	[%r65+2], %rs319;
	setp.eq.s32 	%p123, %r929, 2147483647;
	selp.b32 	%r698, -2147483648, %r929, %p123;
	// begin inline asm
	shr.b32 %r697, %r698, %r942;
	// end inline asm
	and.b32  	%r764, %r603, %r697;
	shl.b32 	%r765, %r764, 9;
	not.b32 	%r766, %r765;
	and.b32  	%r767, %r766, 3584;
	add.s32 	%r768, %r35, %r767;
	shr.u32 	%r769, %r764, 2;
	and.b32  	%r770, %r769, 1073741822;
	sub.s32 	%r66, %r768, %r770;
	ld.shared.u16 	%rs12, [%r66+2];
	add.s16 	%rs320, %rs12, 1;
	st.shared.u16 	[%r66+2], %rs320;
	setp.eq.s32 	%p124, %r928, 2147483647;
	selp.b32 	%r701, -2147483648, %r928, %p124;
	// begin inline asm
	shr.b32 %r700, %r701, %r942;
	// end inline asm
	and.b32  	%r771, %r603, %r700;
	shl.b32 	%r772, %r771, 9;
	not.b32 	%r773, %r772;
	and.b32  	%r774, %r773, 3584;
	add.s32 	%r775, %r35, %r774;
	shr.u32 	%r776, %r771, 2;
	and.b32  	%r777, %r776, 1073741822;
	sub.s32 	%r67, %r775, %r777;
	ld.shared.u16 	%rs13, [%r67+2];
	add.s16 	%rs321, %rs13, 1;
	st.shared.u16 	[%r67+2], %rs321;
	setp.eq.s32 	%p125, %r927, 2147483647;
	selp.b32 	%r704, -2147483648, %r927, %p125;
	// begin inline asm
	shr.b32 %r703, %r704, %r942;
	// end inline asm
	and.b32  	%r778, %r603, %r703;
	shl.b32 	%r779, %r778, 9;
	not.b32 	%r780, %r779;
	and.b32  	%r781, %r780, 3584;
	add.s32 	%r782, %r35, %r781;
	shr.u32 	%r783, %r778, 2;
	and.b32  	%r784, %r783, 1073741822;
	sub.s32 	%r68, %r782, %r784;
	ld.shared.u16 	%rs14, [%r68+2];
	add.s16 	%rs322, %rs14, 1;
	st.shared.u16 	[%r68+2], %rs322;
	setp.eq.s32 	%p126, %r926, 2147483647;
	selp.b32 	%r707, -2147483648, %r926, %p126;
	// begin inline asm
	shr.b32 %r706, %r707, %r942;
	// end inline asm
	and.b32  	%r785, %r603, %r706;
	shl.b32 	%r786, %r785, 9;
	not.b32 	%r787, %r786;
	and.b32  	%r788, %r787, 3584;
	add.s32 	%r789, %r35, %r788;
	shr.u32 	%r790, %r785, 2;
	and.b32  	%r791, %r790, 1073741822;
	sub.s32 	%r69, %r789, %r791;
	ld.shared.u16 	%rs15, [%r69+2];
	add.s16 	%rs323, %rs15, 1;
	st.shared.u16 	[%r69+2], %rs323;
	setp.eq.s32 	%p127, %r925, 2147483647;
	selp.b32 	%r710, -2147483648, %r925, %p127;
	// begin inline asm
	shr.b32 %r709, %r710, %r942;
	// end inline asm
	and.b32  	%r792, %r603, %r709;
	shl.b32 	%r793, %r792, 9;
	not.b32 	%r794, %r793;
	and.b32  	%r795, %r794, 3584;
	add.s32 	%r796, %r35, %r795;
	shr.u32 	%r797, %r792, 2;
	and.b32  	%r798, %r797, 1073741822;
	sub.s32 	%r70, %r796, %r798;
	ld.shared.u16 	%rs16, [%r70+2];
	add.s16 	%rs324, %rs16, 1;
	st.shared.u16 	[%r70+2], %rs324;
	bar.sync 	0;
	ld.shared.u32 	%r71, [%r37];
	ld.shared.u32 	%r799, [%r37+4];
	ld.shared.u32 	%r800, [%r37+8];
	ld.shared.u32 	%r801, [%r37+12];
	ld.shared.u32 	%r802, [%r37+16];
	ld.shared.u32 	%r803, [%r37+20];
	ld.shared.u32 	%r804, [%r37+24];
	ld.shared.u32 	%r805, [%r37+28];
	ld.shared.u32 	%r806, [%r37+32];
	add.s32 	%r72, %r799, %r71;
	add.s32 	%r73, %r800, %r72;
	add.s32 	%r74, %r801, %r73;
	add.s32 	%r75, %r802, %r74;
	add.s32 	%r76, %r803, %r75;
	add.s32 	%r77, %r804, %r76;
	add.s32 	%r78, %r805, %r77;
	add.s32 	%r717, %r806, %r78;
	// begin inline asm
	mov.u32 %r712, %laneid;
	// end inline asm
	mov.b32 	%r715, 1;
	mov.b32 	%r742, -1;
	// begin inline asm
	{  .reg .u32 r0;  .reg .pred p;  shfl.sync.up.b32 r0|p, %r717, %r715, %r740, %r742;  @p add.u32 r0, r0, %r717;  mov.u32 %r713, r0;}
	// end inline asm
	mov.b32 	%r721, 2;
	// begin inline asm
	{  .reg .u32 r0;  .reg .pred p;  shfl.sync.up.b32 r0|p, %r713, %r721, %r740, %r742;  @p add.u32 r0, r0, %r713;  mov.u32 %r719, r0;}
	// end inline asm
	mov.b32 	%r727, 4;
	// begin inline asm
	{  .reg .u32 r0;  .reg .pred p;  shfl.sync.up.b32 r0|p, %r719, %r727, %r740, %r742;  @p add.u32 r0, r0, %r719;  mov.u32 %r725, r0;}
	// end inline asm
	mov.b32 	%r733, 8;
	// begin inline asm
	{  .reg .u32 r0;  .reg .pred p;  shfl.sync.up.b32 r0|p, %r725, %r733, %r740, %r742;  @p add.u32 r0, r0, %r725;  mov.u32 %r731, r0;}
	// end inline asm
	mov.b32 	%r739, 16;
	// begin inline asm
	{  .reg .u32 r0;  .reg .pred p;  shfl.sync.up.b32 r0|p, %r731, %r739, %r740, %r742;  @p add.u32 r0, r0, %r731;  mov.u32 %r737, r0;}
	// end inline asm
	setp.ne.s32 	%p128, %r712, 31;
	@%p128 bra 	$L__BB3_71;
	shl.b32 	%r807, %r34, 2;
	mov.u32 	%r808, _ZZ37topk_attn_block_specialization_kernelP6__halfPKS_S2_S2_S2_E19center_sort_storage;
	add.s32 	%r809, %r808, %r807;
	st.shared.u32 	[%r809+4608], %r737;
$L__BB3_71:
	sub.s32 	%r810, %r737, %r717;
	setp.gt.u32 	%p129, %r3, 31;
	setp.eq.s32 	%p130, %r34, 3;
	setp.eq.s32 	%p131, %r34, 2;
	setp.eq.s32 	%p132, %r34, 1;
	bar.sync 	0;
	ld.shared.v4.u32 	{%r811, %r812, %r813, %r814}, [_ZZ37topk_attn_block_specialization_kernelP6__halfPKS_S2_S2_S2_E19center_sort_storage+4608];
	selp.b32 	%r815, %r811, %r941, %p132;
	add.s32 	%r816, %r812, %r811;
	selp.b32 	%r817, %r816, %r815, %p131;
	add.s32 	%r818, %r816, %r813;
	selp.b32 	%r941, %r818, %r817, %p130;
	add.s32 	%r83, %r818, %r814;
	setp.ne.s32 	%p133, %r712, 0;
	selp.b32 	%r819, %r810, 0, %p133;
	add.s32 	%r820, %r941, %r819;
	or.pred  	%p134, %p129, %p133;
	selp.b32 	%r943, %r820, %r810, %p129;
	@%p134 bra 	$L__BB3_73;
	shl.b32 	%r943, %r83, 16;
	st.shared.u32 	[_ZZ37topk_attn_block_specialization_kernelP6__halfPKS_S2_S2_S2_E19center_sort_storage+4628], %r943;
$L__BB3_73:
	setp.eq.s32 	%p135, %r3, 0;
	bar.sync 	0;
	mov.u32 	%r821, _ZZ37topk_attn_block_specialization_kernelP6__halfPKS_S2_S2_S2_E19center_sort_storage;
	ld.shared.u32 	%r822, [_ZZ37topk_attn_block_specialization_kernelP6__halfPKS_S2_S2_S2_E19center_sort_storage+4628];
	selp.b32 	%r823, 0, %r822, %p135;
	add.s32 	%r824, %r943, %r823;
	add.s32 	%r825, %r71, %r824;
	add.s32 	%r826, %r72, %r824;
	add.s32 	%r827, %r73, %r824;
	add.s32 	%r828, %r74, %r824;
	add.s32 	%r829, %r75, %r824;
	add.s32 	%r830, %r76, %r824;
	add.s32 	%r831, %r77, %r824;
	add.s32 	%r832, %r78, %r824;
	st.shared.u32 	[%r37], %r824;
	st.shared.u32 	[%r37+4], %r825;
	st.shared.u32 	[%r37+8], %r826;
	st.shared.u32 	[%r37+12], %r827;
	st.shared.u32 	[%r37+16], %r828;
	st.shared.u32 	[%r37+20], %r829;
	st.shared.u32 	[%r37+24], %r830;
	st.shared.u32 	[%r37+28], %r831;
	st.shared.u32 	[%r37+32], %r832;
	bar.sync 	0;
	cvt.u32.u16 	%r833, %rs9;
	ld.shared.u16 	%r834, [%r63+2];
	add.s32 	%r835, %r834, %r833;
	cvt.u32.u16 	%r836, %rs10;
	ld.shared.u16 	%r837, [%r64+2];
	add.s32 	%r838, %r837, %r836;
	cvt.u32.u16 	%r839, %rs11;
	ld.shared.u16 	%r840, [%r65+2];
	add.s32 	%r841, %r840, %r839;
	cvt.u32.u16 	%r842, %rs12;
	ld.shared.u16 	%r843, [%r66+2];
	add.s32 	%r844, %r843, %r842;
	cvt.u32.u16 	%r845, %rs13;
	ld.shared.u16 	%r846, [%r67+2];
	add.s32 	%r847, %r846, %r845;
	cvt.u32.u16 	%r848, %rs14;
	ld.shared.u16 	%r849, [%r68+2];
	add.s32 	%r850, %r849, %r848;
	cvt.u32.u16 	%r851, %rs15;
	ld.shared.u16 	%r852, [%r69+2];
	add.s32 	%r853, %r852, %r851;
	cvt.u32.u16 	%r854, %rs16;
	ld.shared.u16 	%r855, [%r70+2];
	add.s32 	%r856, %r855, %r854;
	bar.sync 	0;
	shr.u32 	%r857, %r835, 5;
	add.s32 	%r858, %r857, %r835;
	shl.b32 	%r859, %r858, 2;
	add.s32 	%r860, %r821, %r859;
	st.shared.u32 	[%r860], %r932;
	shr.u32 	%r861, %r838, 5;
	add.s32 	%r862, %r861, %r838;
	shl.b32 	%r863, %r862, 2;
	add.s32 	%r864, %r821, %r863;
	st.shared.u32 	[%r864], %r931;
	shr.u32 	%r865, %r841, 5;
	add.s32 	%r866, %r865, %r841;
	shl.b32 	%r867, %r866, 2;
	add.s32 	%r868, %r821, %r867;
	st.shared.u32 	[%r868], %r930;
	shr.u32 	%r869, %r844, 5;
	add.s32 	%r870, %r869, %r844;
	shl.b32 	%r871, %r870, 2;
	add.s32 	%r872, %r821, %r871;
	st.shared.u32 	[%r872], %r929;
	shr.u32 	%r873, %r847, 5;
	add.s32 	%r874, %r873, %r847;
	shl.b32 	%r875, %r874, 2;
	add.s32 	%r876, %r821, %r875;
	st.shared.u32 	[%r876], %r928;
	shr.u32 	%r877, %r850, 5;
	add.s32 	%r878, %r877, %r850;
	shl.b32 	%r879, %r878, 2;
	add.s32 	%r880, %r821, %r879;
	st.shared.u32 	[%r880], %r927;
	shr.u32 	%r881, %r853, 5;
	add.s32 	%r882, %r881, %r853;
	shl.b32 	%r883, %r882, 2;
	add.s32 	%r884, %r821, %r883;
	st.shared.u32 	[%r884], %r926;
	shr.u32 	%r885, %r856, 5;
	add.s32 	%r886, %r885, %r856;
	shl.b32 	%r887, %r886, 2;
	add.s32 	%r888, %r821, %r887;
	st.shared.u32 	[%r888], %r925;
	bar.sync 	0;
	shr.u32 	%r889, %r3, 2;
	shl.b32 	%r890, %r3, 3;
	add.s32 	%r891, %r889, %r890;
	shl.b32 	%r892, %r891, 2;
	add.s32 	%r893, %r821, %r892;
	ld.shared.u32 	%r932, [%r893];
	ld.shared.u32 	%r931, [%r38+4];
	ld.shared.u32 	%r930, [%r38+8];
	ld.shared.u32 	%r929, [%r38+12];
	ld.shared.u32 	%r928, [%r38+16];
	ld.shared.u32 	%r927, [%r38+20];
	ld.shared.u32 	%r926, [%r38+24];
	ld.shared.u32 	%r925, [%r38+28];
	bar.sync 	0;
	st.shared.u32 	[%r860], %r940;
	st.shared.u32 	[%r864], %r939;
	st.shared.u32 	[%r868], %r938;
	st.shared.u32 	[%r872], %r937;
	st.shared.u32 	[%r876], %r936;
	st.shared.u32 	[%r880], %r935;
	st.shared.u32 	[%r884], %r934;
	st.shared.u32 	[%r888], %r933;
	bar.sync 	0;
	ld.shared.u32 	%r940, [%r893];
	ld.shared.u32 	%r939, [%r38+4];
	ld.shared.u32 	%r938, [%r38+8];
	ld.shared.u32 	%r937, [%r38+12];
	ld.shared.u32 	%r936, [%r38+16];
	ld.shared.u32 	%r935, [%r38+20];
	ld.shared.u32 	%r934, [%r38+24];
	ld.shared.u32 	%r933, [%r38+28];
	setp.gt.u32 	%p136, %r942, 27;
	@%p136 bra 	$L__BB3_75;
	add.s32 	%r942, %r942, 4;
	bar.sync 	0;
	bra.uni 	$L__BB3_69;
$L__BB3_75:
	setp.gt.s32 	%p137, %r932, -1;
	selp.b32 	%r894, -1, -2147483648, %p137;
	xor.b32  	%r895, %r894, %r932;
	setp.gt.s32 	%p138, %r931, -1;
	selp.b32 	%r896, -1, -2147483648, %p138;
	xor.b32  	%r897, %r896, %r931;
	setp.gt.s32 	%p139, %r930, -1;
	selp.b32 	%r898, -1, -2147483648, %p139;
	xor.b32  	%r899, %r898, %r930;
	setp.gt.s32 	%p140, %r929, -1;
	selp.b32 	%r900, -1, -2147483648, %p140;
	xor.b32  	%r901, %r900, %r929;
	setp.gt.s32 	%p141, %r928, -1;
	selp.b32 	%r902, -1, -2147483648, %p141;
	xor.b32  	%r903, %r902, %r928;
	setp.gt.s32 	%p142, %r927, -1;
	selp.b32 	%r904, -1, -2147483648, %p142;
	xor.b32  	%r905, %r904, %r927;
	setp.gt.s32 	%p143, %r926, -1;
	selp.b32 	%r906, -1, -2147483648, %p143;
	xor.b32  	%r907, %r906, %r926;
	setp.gt.s32 	%p144, %r925, -1;
	selp.b32 	%r908, -1, -2147483648, %p144;
	xor.b32  	%r909, %r908, %r925;
	bar.sync 	0;
	st.shared.v4.u32 	[%r17], {%r895, %r897, %r899, %r901};
	st.shared.v4.u32 	[%r17+4096], {%r940, %r939, %r938, %r937};
	st.shared.v4.u32 	[%r17+16], {%r903, %r905, %r907, %r909};
	st.shared.v4.u32 	[%r17+4112], {%r936, %r935, %r934, %r933};
	bar.sync 	0;
	mov.u32 	%r910, %cluster_nctarank;
	add.s32 	%r104, %r910, -1;
	setp.eq.s32 	%p145, %r104, 0;
	@%p145 bra 	$L__BB3_89;
	mul.wide.u32 	%rd2, %r4, 4;
	mov.b32 	%r944, 0;
$L__BB3_77:
	mov.u32 	%r913, _ZZ37topk_attn_block_specialization_kernelP6__halfPKS_S2_S2_S2_E10kv_indices;
	cvt.u64.u32 	%rd147, %r913;
	cvta.shared.u64 	%rd148, %rd147;
	mapa.u64	%rd3, %rd148, %r944;
	mul.lo.s32 	%r106, %r944, 25;
	mov.b32 	%r945, 0;
$L__BB3_78:
	setp.gt.u32 	%p146, %r5, 127;
	@%p146 bra 	$L__BB3_81;
	add.s32 	%r914, %r945, %r106;
	shl.b32 	%r915, %r914, 2;
	mov.u32 	%r916, shmem_base;
	add.s32 	%r917, %r916, %r915;
	ld.shared.u32 	%r918, [%r917+20480];
	shl.b32 	%r919, %r918, 7;
	shl.b32 	%r920, %r945, 7;
	add.s32 	%r921, %r5, %r920;
	mul.wide.u32 	%rd149, %r921, 4;
	add.s64 	%rd154, %rd3, %rd149;
	add.s32 	%r946, %r5, %r919;
	mov.u32 	%r947, %r5;
$L__BB3_80:
	st.u32 	[%rd154], %r946;
	add.s32 	%r947, %r947, %r4;
	add.s64 	%rd154, %rd154, %rd2;
	add.s32 	%r946, %r946, %r4;
	setp.lt.u32 	%p147, %r947, 128;
	@%p147 bra 	$L__BB3_80;
$L__BB3_81:
	add.s32 	%r945, %r945, 1;
	setp.ne.s32 	%p148, %r945, 25;
	@%p148 bra 	$L__BB3_78;
	setp.ne.s32 	%p149, %r5, 0;
	barrier.sync 	0;
	@%p149 bra 	$L__BB3_84;
	mov.u32 	%r922, _ZZ37topk_attn_block_specialization_kernelP6__halfPKS_S2_S2_S2_E4lock;
	cvt.u64.u32 	%rd150, %r922;
	cvta.shared.u64 	%rd151, %rd150;
	mapa.u64	%rd152, %rd151, %r944;
	mov.b32 	%r923, 1;
	st.volatile.u32 	[%rd152], %r923;
$L__BB3_84:
	barrier.sync 	0;
	add.s32 	%r944, %r944, 1;
	setp.eq.s32 	%p150, %r944, %r104;
	@%p150 bra 	$L__BB3_89;
	bra.uni 	$L__BB3_77;
$L__BB3_85:
	barrier.cluster.arrive;
	barrier.cluster.wait;
	add.s32 	%r959, %r959, 1;
	add.s32 	%r958, %r958, 1;
	setp.eq.s32 	%p69, %r958, 0;
	@%p69 bra 	$L__BB3_86;
	bra.uni 	$L__BB3_62;
$L__BB3_86:
	setp.gt.u32 	%p70, %r5, 15;
	@%p70 bra 	$L__BB3_88;
	ld.shared.f32 	%f857, [_ZZ37topk_attn_block_specialization_kernelP6__halfPKS_S2_S2_S2_E17cluster_local_sum];
	rcp.rn.f32 	%f858, %f857;
	mul.f32 	%f849, %f51, %f858;
	// begin inline asm
	{  cvt.rn.f16.f32 %rs235, %f849;}

	// end inline asm
	mul.f32 	%f850, %f52, %f858;
	// begin inline asm
	{  cvt.rn.f16.f32 %rs236, %f850;}

	// end inline asm
	mul.f32 	%f851, %f53, %f858;
	// begin inline asm
	{  cvt.rn.f16.f32 %rs237, %f851;}

	// end inline asm
	mul.f32 	%f852, %f54, %f858;
	// begin inline asm
	{  cvt.rn.f16.f32 %rs238, %f852;}

	// end inline asm
	mul.f32 	%f853, %f55, %f858;
	// begin inline asm
	{  cvt.rn.f16.f32 %rs239, %f853;}

	// end inline asm
	mul.f32 	%f854, %f56, %f858;
	// begin inline asm
	{  cvt.rn.f16.f32 %rs240, %f854;}

	// end inline asm
	mul.f32 	%f855, %f57, %f858;
	// begin inline asm
	{  cvt.rn.f16.f32 %rs241, %f855;}

	// end inline asm
	mul.f32 	%f856, %f58, %f858;
	// begin inline asm
	{  cvt.rn.f16.f32 %rs242, %f856;}

	// end inline asm
	mov.b32 	%r498, {%rs241, %rs242};
	mov.b32 	%r499, {%rs239, %rs240};
	mov.b32 	%r500, {%rs237, %rs238};
	mov.b32 	%r501, {%rs235, %rs236};
	st.v4.b32 	[%rd8+32768], {%r501, %r500, %r499, %r498};
$L__BB3_88:
	ld.param.u64 	%rd153, [_Z37topk_attn_block_specialization_kernelP6__halfPKS_S2_S2_S2__param_0];
	barrier.sync 	0;
	add.s32 	%r502, %r10, %r5;
	mul.wide.u32 	%rd129, %r502, 2;
	add.s64 	%rd128, %rd153, %rd129;
	mul.wide.u32 	%rd130, %r5, 2;
	add.s64 	%rd131, %rd7, %rd130;
	ld.u16 	%rs244, [%rd131+32768];
	// begin inline asm
	{ atom.add.noftz.f16 %rs243,[%rd128],%rs244; }

	// end inline asm
$L__BB3_89:
	ret;

}


// ===== COMPILED SASS (sm_100) =====

	.target	sm_100

	.elftype	@"ET_EXEC"


//--------------------- .note.nv.tkinfo           --------------------------
	.section	.note.nv.tkinfo,"",@"SHT_NOTE"
	.sectionflags	@"SHF_NOTE_NV_TKINFO"
	.tkinfo
        /*0018*/ 	.word	0x00000002
        /*0030*/ 	.string	""
        /*0030*/ 	.string	"ptxas"
        /*0030*/ 	.string	"Cuda compilation tools, release 13.0, V13.0.88"
        /*0030*/ 	.string	"Build cuda_13.0.r13.0/compiler.36424714_0"
        /*0030*/ 	.string	"-arch sm_100 -m 64 "



//--------------------- .note.nv.cuinfo           --------------------------
	.section	.note.nv.cuinfo,"",@"SHT_NOTE"
	.sectionflags	@"SHF_NOTE_NV_CUINFO"
        /*0018*/ 	.short	0x0002
        /*001a*/ 	.short	0x0064
        /*001c*/ 	.short	0x0082
	.zero		2


//--------------------- .nv.info                  --------------------------
	.section	.nv.info,"",@"SHT_CUDA_INFO"
	.align	4


	//----- nvinfo : EIATTR_REGCOUNT
	.align		4
        /*0000*/ 	.byte	0x04, 0x2f
        /*0002*/ 	.short	(.L_29 - .L_28)
	.align		4
.L_28:
        /*0004*/ 	.word	index@(_Z24gemv_topk_cluster_kernelPK6__halfS1_Pi)
        /*0008*/ 	.word	0x0000003e


	//----- nvinfo : EIATTR_FRAME_SIZE
	.align		4
.L_29:
        /*000c*/ 	.byte	0x04, 0x11
        /*000e*/ 	.short	(.L_31 - .L_30)
	.align		4
.L_30:
        /*0010*/ 	.word	index@(_Z24gemv_topk_cluster_kernelPK6__halfS1_Pi)
        /*0014*/ 	.word	0x00000000


	//----- nvinfo : EIATTR_REGCOUNT
	.align		4
.L_31:
        /*0018*/ 	.byte	0x04, 0x2f
        /*001a*/ 	.short	(.L_33 - .L_32)
	.align		4
.L_32:
        /*001c*/ 	.word	index@(_Z20MHAFlashDecodeKernelP6__halfS0_S0_S0_Pi)
        /*0020*/ 	.word	0x00000038


	//----- nvinfo : EIATTR_FRAME_SIZE
	.align		4
.L_33:
        /*0024*/ 	.byte	0x04, 0x11
        /*0026*/ 	.short	(.L_35 - .L_34)
	.align		4
.L_34:
        /*0028*/ 	.word	index@($__internal_2_$__cuda_sm20_rcp_rn_f32_slowpath)
        /*002c*/ 	.word	0x00000000


	//----- nvinfo : EIATTR_FRAME_SIZE
	.align		4
.L_35:
        /*0030*/ 	.byte	0x04, 0x11
        /*0032*/ 	.short	(.L_37 - .L_36)
	.align		4
.L_36:
        /*0034*/ 	.word	index@(_Z20MHAFlashDecodeKernelP6__halfS0_S0_S0_Pi)
        /*0038*/ 	.word	0x00000000


	//----- nvinfo : EIATTR_REGCOUNT
	.align		4
.L_37:
        /*003c*/ 	.byte	0x04, 0x2f
        /*003e*/ 	.short	(.L_39 - .L_38)
	.align		4
.L_38:
        /*0040*/ 	.word	index@(_Z22topk_attn_fused_kernelP6__halfPKS_S2_S2_S2_)
        /*0044*/ 	.word	0x00000040


	//----- nvinfo : EIATTR_FRAME_SIZE
	.align		4
.L_39:
        /*0048*/ 	.byte	0x04, 0x11
        /*004a*/ 	.short	(.L_41 - .L_40)
	.align		4
.L_40:
        /*004c*/ 	.word	index@($__internal_1_$__cuda_sm20_rcp_rn_f32_slowpath)
        /*0050*/ 	.word	0x00000000


	//----- nvinfo : EIATTR_FRAME_SIZE
	.align		4
.L_41:
        /*0054*/ 	.byte	0x04, 0x11
        /*0056*/ 	.short	(.L_43 - .L_42)
	.align		4
.L_42:
        /*0058*/ 	.word	index@(_Z22topk_attn_fused_kernelP6__halfPKS_S2_S2_S2_)
        /*005c*/ 	.word	0x00000000


	//----- nvinfo : EIATTR_REGCOUNT
	.align		4
.L_43:
        /*0060*/ 	.byte	0x04, 0x2f
        /*0062*/ 	.short	(.L_45 - .L_44)
	.align		4
.L_44:
        /*0064*/ 	.word	index@(_Z37topk_attn_block_specialization_kernelP6__halfPKS_S2_S2_S2_)
        /*0068*/ 	.word	0x00000040


	//----- nvinfo : EIATTR_FRAME_SIZE
	.align		4
.L_45:
        /*006c*/ 	.byte	0x04, 0x11
        /*006e*/ 	.short	(.L_47 - .L_46)
	.align		4
.L_46:
        /*0070*/ 	.word	index@($__internal_0_$__cuda_sm20_rcp_rn_f32_slowpath)
        /*0074*/ 	.word	0x00000000


	//----- nvinfo : EIATTR_FRAME_SIZE
	.align		4
.L_47:
        /*0078*/ 	.byte	0x04, 0x11
        /*007a*/ 	.short	(.L_49 - .L_48)
	.align		4
.L_48:
        /*007c*/ 	.word	index@(_Z37topk_attn_block_specialization_kernelP6__halfPKS_S2_S2_S2_)
        /*0080*/ 	.word	0x00000000


	//----- nvinfo : EIATTR_MIN_STACK_SIZE
	.align		4
.L_49:
        /*0084*/ 	.byte	0x04, 0x12
        /*0086*/ 	.short	(.L_51 - .L_50)
	.align		4
.L_50:
        /*0088*/ 	.word	index@(_Z37topk_attn_block_specialization_kernelP6__halfPKS_S2_S2_S2_)
        /*008c*/ 	.word	0x00000000


	//----- nvinfo : EIATTR_MIN_STACK_SIZE
	.align		4
.L_51:
        /*0090*/ 	.byte	0x04, 0x12
        /*0092*/ 	.short	(.L_53 - .L_52)
	.align		4
.L_52:
        /*0094*/ 	.word	index@(_Z22topk_attn_fused_kernelP6__halfPKS_S2_S2_S2_)
        /*0098*/ 	.word	0x00000000


	//----- nvinfo : EIATTR_MIN_STACK_SIZE
	.align		4
.L_53:
        /*009c*/ 	.byte	0x04, 0x12
        /*009e*/ 	.short	(.L_55 - .L_54)
	.align		4
.L_54:
        /*00a0*/ 	.word	index@(_Z20MHAFlashDecodeKernelP6__halfS0_S0_S0_Pi)
        /*00a4*/ 	.word	0x00000000


	//----- nvinfo : EIATTR_MIN_STACK_SIZE
	.align		4
.L_55:
        /*00a8*/ 	.byte	0x04, 0x12
        /*00aa*/ 	.short	(.L_57 - .L_56)
	.align		4
.L_56:
        /*00ac*/ 	.word	index@(_Z24gemv_topk_cluster_kernelPK6__halfS1_Pi)
        /*00b0*/ 	.word	0x00000000
.L_57:


//--------------------- .nv.compat                --------------------------
	.section	.nv.compat,"",@"SHT_CUDA_COMPAT_INFO"
	.align	4
        /*0000*/ 	.byte	0x02, 0x09, 0x00, 0x00, 0x02, 0x02, 0x01, 0x00, 0x02, 0x05, 0x05, 0x00, 0x03, 0x07, 0x01, 0x01
        /*0010*/ 	.byte	0x02, 0x03, 0x00, 0x00, 0x02, 0x06, 0x01, 0x00, 0x04, 0x0b, 0x08, 0x00, 0x09, 0x00, 0x00, 0x00
        /*0020*/ 	.byte	0x00, 0x00, 0x00, 0x00


//--------------------- .nv.info._Z37topk_attn_block_specialization_kernelP6__halfPKS_S2_S2_S2_ --------------------------
	.section	.nv.info._Z37topk_attn_block_specialization_kernelP6__halfPKS_S2_S2_S2_,"",@"SHT_CUDA_INFO"
	.sectionflags	@""
	.align	4


	//----- nvinfo : EIATTR_CUDA_API_VERSION
	.align		4
        /*0000*/ 	.byte	0x04, 0x37
        /*0002*/ 	.short	(.L_59 - .L_58)
.L_58:
        /*0004*/ 	.word	0x00000082


	//----- nvinfo : EIATTR_KPARAM_INFO
	.align		4
.L_59:
        /*0008*/ 	.byte	0x04, 0x17
        /*000a*/ 	.short	(.L_61 - .L_60)
.L_60:
        /*000c*/ 	.word	0x00000000
        /*0010*/ 	.short	0x0004
        /*0012*/ 	.short	0x0020
        /*0014*/ 	.byte	0x00, 0xf5, 0x21, 0x00


	//----- nvinfo : EIATTR_KPARAM_INFO
	.align		4
.L_61:
        /*0018*/ 	.byte	0x04, 0x17
        /*001a*/ 	.short	(.L_63 - .L_62)
.L_62:
        /*001c*/ 	.word	0x00000000
        /*0020*/ 	.short	0x0003
        /*0022*/ 	.short	0x0018
        /*0024*/ 	.byte	0x00, 0xf5, 0x21, 0x00


	//----- nvinfo : EIATTR_KPARAM_INFO
	.align		4
.L_63:
        /*0028*/ 	.byte	0x04, 0x17
        /*002a*/ 	.short	(.L_65 - .L_64)
.L_64:
        /*002c*/ 	.word	0x00000000
        /*0030*/ 	.short	0x0002
        /*0032*/ 	.short	0x0010
        /*0034*/ 	.byte	0x00, 0xf5, 0x21, 0x00


	//----- nvinfo : EIATTR_KPARAM_INFO
	.align		4
.L_65:
        /*0038*/ 	.byte	0x04, 0x17
        /*003a*/ 	.short	(.L_67 - .L_66)
.L_66:
        /*003c*/ 	.word	0x00000000
        /*0040*/ 	.short	0x0001
        /*0042*/ 	.short	0x0008
        /*0044*/ 	.byte	0x00, 0xf5, 0x21, 0x00


	//----- nvinfo : EIATTR_KPARAM_INFO
	.align		4
.L_67:
        /*0048*/ 	.byte	0x04, 0x17
        /*004a*/ 	.short	(.L_69 - .L_68)
.L_68:
        /*004c*/ 	.word	0x00000000
        /*0050*/ 	.short	0x0000
        /*0052*/ 	.short	0x0000
        /*0054*/ 	.byte	0x00, 0xf5, 0x21, 0x00


	//----- nvinfo : EIATTR_EXPLICIT_CLUSTER
	.align		4
.L_69:
        /*0058*/ 	.byte	0x01, 0x3e
	.zero		2


	//----- nvinfo : EIATTR_CTA_PER_CLUSTER
	.align		4
        /*005c*/ 	.byte	0x04, 0x3d
        /*005e*/ 	.short	(.L_71 - .L_70)
.L_70:
        /*0060*/ 	.word	0x00000005
        /*0064*/ 	.word	0x00000001
        /*0068*/ 	.word	0x00000001


	//----- nvinfo : EIATTR_SPARSE_MMA_MASK
	.align		4
.L_71:
        /*006c*/ 	.byte	0x03, 0x50
        /*006e*/ 	.short	0x0000


	//----- nvinfo : EIATTR_MAXREG_COUNT
	.align		4
        /*0070*/ 	.byte	0x03, 0x1b
        /*0072*/ 	.short	0x00ff


	//----- nvinfo : EIATTR_NUM_BARRIERS
	.align		4
        /*0074*/ 	.byte	0x02, 0x4c
        /*0076*/ 	.byte	0x01
	.zero		1


	//----- nvinfo : EIATTR_MERCURY_ISA_VERSION
	.align		4
        /*0078*/ 	.byte	0x03, 0x5f
        /*007a*/ 	.short	0x0101


	//----- nvinfo : EIATTR_COOP_GROUP_MASK_REGIDS
	.align		4
        /*007c*/ 	.byte	0x04, 0x29
        /*007e*/ 	.short	(.L_73 - .L_72)


	//   ....[0]....
.L_72:
        /*0080*/ 	.word	0xffffffff


	//   ....[1]....
        /*0084*/ 	.word	0xffffffff


	//   ....[2]....
        /*0088*/ 	.word	0xffffffff


	//   ....[3]....
        /*008c*/ 	.word	0xffffffff


	//   ....[4]....
        /*0090*/ 	.word	0xffffffff


	//   ....[5]....
        /*0094*/ 	.word	0xffffffff


	//   ....[6]....
        /*0098*/ 	.word	0xffffffff


	//   ....[7]....
        /*009c*/ 	.word	0xffffffff


	//   ....[8]....
        /*00a0*/ 	.word	0xffffffff


	//   ....[9]....
        /*00a4*/ 	.word	0xffffffff


	//   ....[10]....
        /*00a8*/ 	.word	0xffffffff


	//   ....[11]....
        /*00ac*/ 	.word	0xffffffff


	//   ....[12]....
        /*00b0*/ 	.word	0xffffffff


	//   ....[13]....
        /*00b4*/ 	.word	0xffffffff


	//   ....[14]....
        /*00b8*/ 	.word	0xffffffff


	//   ....[15]....
        /*00bc*/ 	.word	0xffffffff


	//   ....[16]....
        /*00c0*/ 	.word	0xffffffff


	//   ....[17]....
        /*00c4*/ 	.word	0xffffffff


	//   ....[18]....
        /*00c8*/ 	.word	0xffffffff


	//   ....[19]....
        /*00cc*/ 	.word	0xffffffff


	//   ....[20]....
        /*00d0*/ 	.word	0xffffffff


	//   ....[21]....
        /*00d4*/ 	.word	0xffffffff


	//   ....[22]....
        /*00d8*/ 	.word	0xffffffff


	//   ....[23]....
        /*00dc*/ 	.word	0xffffffff


	//   ....[24]....
        /*00e0*/ 	.word	0xffffffff


	//   ....[25]....
        /*00e4*/ 	.word	0xffffffff


	//   ....[26]....
        /*00e8*/ 	.word	0xffffffff


	//   ....[27]....
        /*00ec*/ 	.word	0xffffffff


	//   ....[28]....
        /*00f0*/ 	.word	0xffffffff


	//   ....[29]....
        /*00f4*/ 	.word	0xffffffff


	//   ....[30]....
        /*00f8*/ 	.word	0xffffffff


	//   ....[31]....
        /*00fc*/ 	.word	0xffffffff


	//   ....[32]....
        /*0100*/ 	.word	0xffffffff


	//   ....[33]....
        /*0104*/ 	.word	0xffffffff


	//   ....[34]....
        /*0108*/ 	.word	0xffffffff


	//   ....[35]....
        /*010c*/ 	.word	0xffffffff


	//   ....[36]....
        /*0110*/ 	.word	0xffffffff


	//   ....[37]....
        /*0114*/ 	.word	0xffffffff


	//   ....[38]....
        /*0118*/ 	.word	0xffffffff


	//   ....[39]....
        /*011c*/ 	.word	0xffffffff


	//   ....[40]....
        /*0120*/ 	.word	0xffffffff


	//   ....[41]....
        /*0124*/ 	.word	0xffffffff


	//   ....[42]....
        /*0128*/ 	.word	0xffffffff


	//   ....[43]....
        /*012c*/ 	.word	0xffffffff


	//   ....[44]....
        /*0130*/ 	.word	0xffffffff


	//   ....[45]....
        /*0134*/ 	.word	0xffffffff


	//   ....[46]....
        /*0138*/ 	.word	0xffffffff


	//   ....[47]....
        /*013c*/ 	.word	0xffffffff


	//   ....[48]....
        /*0140*/ 	.word	0xffffffff


	//   ....[49]....
        /*0144*/ 	.word	0xffffffff


	//   ....[50]....
        /*0148*/ 	.word	0xffffffff


	//   ....[51]....
        /*014c*/ 	.word	0xffffffff


	//   ....[52]....
        /*0150*/ 	.word	0xffffffff


	//   ....[53]....
        /*0154*/ 	.word	0xffffffff


	//   ....[54]....
        /*0158*/ 	.word	0xffffffff


	//   ....[55]....
        /*015c*/ 	.word	0xffffffff


	//   ....[56]....
        /*0160*/ 	.word	0xffffffff


	//   ....[57]....
        /*0164*/ 	.word	0xffffffff


	//   ....[58]....
        /*0168*/ 	.word	0xffffffff


	//   ....[59]....
        /*016c*/ 	.word	0xffffffff


	//   ....[60]....
        /*0170*/ 	.word	0xffffffff


	//   ....[61]....
        /*0174*/ 	.word	0xffffffff


	//   ....[62]....
        /*0178*/ 	.word	0xffffffff


	//   ....[63]....
        /*017c*/ 	.word	0xffffffff


	//   ....[64]....
        /*0180*/ 	.word	0xffffffff


	//   ....[65]....
        /*0184*/ 	.word	0xffffffff


	//   ....[66]....
        /*0188*/ 	.word	0xffffffff


	//   ....[67]....
        /*018c*/ 	.word	0xffffffff


	//   ....[68]....
        /*0190*/ 	.word	0xffffffff


	//   ....[69]....
        /*0194*/ 	.word	0xffffffff


	//   ....[70]....
        /*0198*/ 	.word	0xffffffff


	//   ....[71]....
        /*019c*/ 	.word	0xffffffff


	//   ....[72]....
        /*01a0*/ 	.word	0xffffffff


	//   ....[73]....
        /*01a4*/ 	.word	0xffffffff


	//   ....[74]....
        /*01a8*/ 	.word	0xffffffff


	//   ....[75]....
        /*01ac*/ 	.word	0xffffffff


	//   ....[76]....
        /*01b0*/ 	.word	0xffffffff


	//   ....[77]....
        /*01b4*/ 	.word	0xffffffff


	//   ....[78]....
        /*01b8*/ 	.word	0xffffffff


	//   ....[79]....
        /*01bc*/ 	.word	0xffffffff


	//   ....[80]....
        /*01c0*/ 	.word	0xffffffff


	//----- nvinfo : EIATTR_COOP_GROUP_INSTR_OFFSETS
	.align		4
.L_73:
        /*01c4*/ 	.byte	0x04, 0x28
        /*01c6*/ 	.short	(.L_75 - .L_74)


	//   ....[0]....
.L_74:
        /*01c8*/ 	.word	0x00000450


	//   ....[1]....
        /*01cc*/ 	.word	0x00000570


	//   ....[2]....
        /*01d0*/ 	.word	0x00000d50


	//   ....[3]....
        /*01d4*/ 	.word	0x000011a0


	//   ....[4]....
        /*01d8*/ 	.word	0x00001460


	//   ....[5]....
        /*01dc*/ 	.word	0x000014a0


	//   ....[6]....
        /*01e0*/ 	.word	0x000014c0


	//   ....[7]....
        /*01e4*/ 	.word	0x000014d0


	//   ....[8]....
        /*01e8*/ 	.word	0x00001500


	//   ....[9]....
        /*01ec*/ 	.word	0x00001520


	//   ....[10]....
        /*01f0*/ 	.word	0x00001540


	//   ....[11]....
        /*01f4*/ 	.word	0x00001550


	//   ....[12]....
        /*01f8*/ 	.word	0x00001580


	//   ....[13]....
        /*01fc*/ 	.word	0x000015a0


	//   ....[14]....
        /*0200*/ 	.word	0x000015c0


	//   ....[15]....
        /*0204*/ 	.word	0x000015d0


	//   ....[16]....
        /*0208*/ 	.word	0x00001600


	//   ....[17]....
        /*020c*/ 	.word	0x00001620


	//   ....[18]....
        /*0210*/ 	.word	0x00001640


	//   ....[19]....
        /*0214*/ 	.word	0x00001650


	//   ....[20]....
        /*0218*/ 	.word	0x00001d70


	//   ....[21]....
        /*021c*/ 	.word	0x00001df0


	//   ....[22]....
        /*0220*/ 	.word	0x00002210


	//   ....[23]....
        /*0224*/ 	.word	0x00002250


	//   ....[24]....
        /*0228*/ 	.word	0x00002270


	//   ....[25]....
        /*022c*/ 	.word	0x00002280


	//   ....[26]....
        /*0230*/ 	.word	0x000022b0


	//   ....[27]....
        /*0234*/ 	.word	0x000022d0


	//   ....[28]....
        /*0238*/ 	.word	0x000022f0


	//   ....[29]....
        /*023c*/ 	.word	0x00002300


	//   ....[30]....
        /*0240*/ 	.word	0x00002330


	//   ....[31]....
        /*0244*/ 	.word	0x00002350


	//   ....[32]....
        /*0248*/ 	.word	0x00002370


	//   ....[33]....
        /*024c*/ 	.word	0x00002380


	//   ....[34]....
        /*0250*/ 	.word	0x000023b0


	//   ....[35]....
        /*0254*/ 	.word	0x000023d0


	//   ....[36]....
        /*0258*/ 	.word	0x000023f0


	//   ....[37]....
        /*025c*/ 	.word	0x00002400


	//   ....[38]....
        /*0260*/ 	.word	0x00002ac0


	//   ....[39]....
        /*0264*/ 	.word	0x00002af0


	//   ....[40]....
        /*0268*/ 	.word	0x00003650


	//   ....[41]....
        /*026c*/ 	.word	0x00006da0


	//   ....[42]....
        /*0270*/ 	.word	0x00007450


	//   ....[43]....
        /*0274*/ 	.word	0x00007470


	//   ....[44]....
        /*0278*/ 	.word	0x00007490


	//   ....[45]....
        /*027c*/ 	.word	0x000074b0


	//   ....[46]....
        /*0280*/ 	.word	0x00007620


	//   ....[47]....
        /*0284*/ 	.word	0x00007640


	//   ....[48]....
        /*0288*/ 	.word	0x00007660


	//   ....[49]....
        /*028c*/ 	.word	0x00007680


	//   ....[50]....
        /*0290*/ 	.word	0x000077d0


	//   ....[51]....
        /*0294*/ 	.word	0x000077f0


	//   ....[52]....
        /*0298*/ 	.word	0x00007810


	//   ....[53]....
        /*029c*/ 	.word	0x00007830


	//   ....[54]....
        /*02a0*/ 	.word	0x00007990


	//   ....[55]....
        /*02a4*/ 	.word	0x000079b0


	//   ....[56]....
        /*02a8*/ 	.word	0x000079d0


	//   ....[57]....
        /*02ac*/ 	.word	0x000079f0


	//   ....[58]....
        /*02b0*/ 	.word	0x00007ba0


	//   ....[59]....
        /*02b4*/ 	.word	0x00007bc0


	//   ....[60]....
        /*02b8*/ 	.word	0x00007bf0


	//   ....[61]....
        /*02bc*/ 	.word	0x00007c20


	//   ....[62]....
        /*02c0*/ 	.word	0x00007dc0


	//   ....[63]....
        /*02c4*/ 	.word	0x00007de0


	//   ....[64]....
        /*02c8*/ 	.word	0x00007e00


	//   ....[65]....
        /*02cc*/ 	.word	0x00007e20


	//   ....[66]....
        /*02d0*/ 	.word	0x00007f80


	//   ....[67]....
        /*02d4*/ 	.word	0x00007fa0


	//   ....[68]....
        /*02d8*/ 	.word	0x00007fc0


	//   ....[69]....
        /*02dc*/ 	.word	0x00007fe0


	//   ....[70]....
        /*02e0*/ 	.word	0x00008130


	//   ....[71]....
        /*02e4*/ 	.word	0x00008150


	//   ....[72]....
        /*02e8*/ 	.word	0x00008180


	//   ....[73]....
        /*02ec*/ 	.word	0x000081e0


	//   ....[74]....
        /*02f0*/ 	.word	0x00008c80


	//   ....[75]....
        /*02f4*/ 	.word	0x00008ca0


	//   ....[76]....
        /*02f8*/ 	.word	0x00008cc0


	//   ....[77]....
        /*02fc*/ 	.word	0x00008ce0


	//   ....[78]....
        /*0300*/ 	.word	0x00008d00


	//   ....[79]....
        /*0304*/ 	.word	0x00009be0


	//   ....[80]....
        /*0308*/ 	.word	0x00009cf0


	//----- nvinfo : EIATTR_VRC_CTA_INIT_COUNT
	.align		4
.L_75:
        /*030c*/ 	.byte	0x02, 0x4a
	.zero		1
	.zero		1


	//----- nvinfo : EIATTR_ATOM16_EMUL_INSTR_REG_MAP
	.align		4
        /*0310*/ 	.byte	0x04, 0x2e
        /*0312*/ 	.short	(.L_77 - .L_76)


	//   ....[0]....
.L_76:
        /*0314*/ 	.word	0x00006df0
        /*0318*/ 	.short	0x0002
        /*031a*/ 	.short	0x0000


	//   ....[1]....
        /*031c*/ 	.word	0x00006e60
        /*0320*/ 	.short	0x0002
        /*0322*/ 	.short	0x0000


	//----- nvinfo : EIATTR_EXIT_INSTR_OFFSETS
	.align		4
.L_77:
        /*0324*/ 	.byte	0x04, 0x1c
        /*0326*/ 	.short	(.L_79 - .L_78)


	//   ....[0]....
.L_78:
        /*0328*/ 	.word	0x00006ea0


	//   ....[1]....
        /*032c*/ 	.word	0x000099a0


	//   ....[2]....
        /*0330*/ 	.word	0x00009d10


	//----- nvinfo : EIATTR_CRS_STACK_SIZE
	.align		4
.L_79:
        /*0334*/ 	.byte	0x04, 0x1e
        /*0336*/ 	.short	(.L_81 - .L_80)
.L_80:
        /*0338*/ 	.word	0x00000000


	//----- nvinfo : EIATTR_CBANK_PARAM_SIZE
	.align		4
.L_81:
        /*033c*/ 	.byte	0x03, 0x19
        /*033e*/ 	.short	0x0028


	//----- nvinfo : EIATTR_PARAM_CBANK
	.align		4
        /*0340*/ 	.byte	0x04, 0x0a
        /*0342*/ 	.short	(.L_83 - .L_82)
	.align		4
.L_82:
        /*0344*/ 	.word	index@(.nv.constant0._Z37topk_attn_block_specialization_kernelP6__halfPKS_S2_S2_S2_)
        /*0348*/ 	.short	0x0380
        /*034a*/ 	.short	0x0028


	//----- nvinfo : EIATTR_SW_WAR
	.align		4
.L_83:
        /*034c*/ 	.byte	0x04, 0x36
        /*034e*/ 	.short	(.L_85 - .L_84)
.L_84:
        /*0350*/ 	.word	0x00000008
.L_85:


//--------------------- .nv.info._Z22topk_attn_fused_kernelP6__halfPKS_S2_S2_S2_ --------------------------
	.section	.nv.info._Z22topk_attn_fused_kernelP6__halfPKS_S2_S2_S2_,"",@"SHT_CUDA_INFO"
	.sectionflags	@""
	.align	4


	//----- nvinfo : EIATTR_CUDA_API_VERSION
	.align		4
        /*0000*/ 	.byte	0x04, 0x37
        /*0002*/ 	.short	(.L_87 - .L_86)
.L_86:
        /*0004*/ 	.word	0x00000082


	//----- nvinfo : EIATTR_KPARAM_INFO
	.align		4
.L_87:
        /*0008*/ 	.byte	0x04, 0x17
        /*000a*/ 	.short	(.L_89 - .L_88)
.L_88:
        /*000c*/ 	.word	0x00000000
        /*0010*/ 	.short	0x0004
        /*0012*/ 	.short	0x0020
        /*0014*/ 	.byte	0x00, 0xf5, 0x21, 0x00


	//----- nvinfo : EIATTR_KPARAM_INFO
	.align		4
.L_89:
        /*0018*/ 	.byte	0x04, 0x17
        /*001a*/ 	.short	(.L_91 - .L_90)
.L_90:
        /*001c*/ 	.word	0x00000000
        /*0020*/ 	.short	0x0003
        /*0022*/ 	.short	0x0018
        /*0024*/ 	.byte	0x00, 0xf5, 0x21, 0x00


	//----- nvinfo : EIATTR_KPARAM_INFO
	.align		4
.L_91:
        /*0028*/ 	.byte	0x04, 0x17
        /*002a*/ 	.short	(.L_93 - .L_92)
.L_92:
        /*002c*/ 	.word	0x00000000
        /*0030*/ 	.short	0x0002
        /*0032*/ 	.short	0x0010
        /*0034*/ 	.byte	0x00, 0xf5, 0x21, 0x00


	//----- nvinfo : EIATTR_KPARAM_INFO
	.align		4
.L_93:
        /*0038*/ 	.byte	0x04, 0x17
        /*003a*/ 	.short	(.L_95 - .L_94)
.L_94:
        /*003c*/ 	.word	0x00000000
        /*0040*/ 	.short	0x0001
        /*0042*/ 	.short	0x0008
        /*0044*/ 	.byte	0x00, 0xf5, 0x21, 0x00


	//----- nvinfo : EIATTR_KPARAM_INFO
	.align		4
.L_95:
        /*0048*/ 	.byte	0x04, 0x17
        /*004a*/ 	.short	(.L_97 - .L_96)
.L_96:
        /*004c*/ 	.word	0x00000000
        /*0050*/ 	.short	0x0000
        /*0052*/ 	.short	0x0000
        /*0054*/ 	.byte	0x00, 0xf5, 0x21, 0x00


	//----- nvinfo : EIATTR_EXPLICIT_CLUSTER
	.align		4
.L_97:
        /*0058*/ 	.byte	0x01, 0x3e
	.zero		2


	//----- nvinfo : EIATTR_CTA_PER_CLUSTER
	.align		4
        /*005c*/ 	.byte	0x04, 0x3d
        /*005e*/ 	.short	(.L_99 - .L_98)
.L_98:
        /*0060*/ 	.word	0x00000005
        /*0064*/ 	.word	0x00000001
        /*0068*/ 	.word	0x00000001


	//----- nvinfo : EIATTR_SPARSE_MMA_MASK
	.align		4
.L_99:
        /*006c*/ 	.byte	0x03, 0x50
        /*006e*/ 	.short	0x0000


	//----- nvinfo : EIATTR_MAXREG_COUNT
	.align		4
        /*0070*/ 	.byte	0x03, 0x1b
        /*0072*/ 	.short	0x00ff


	//----- nvinfo : EIATTR_NUM_BARRIERS
	.align		4
        /*0074*/ 	.byte	0x02, 0x4c
        /*0076*/ 	.byte	0x01
	.zero		1


	//----- nvinfo : EIATTR_MERCURY_ISA_VERSION
	.align		4
        /*0078*/ 	.byte	0x03, 0x5f
        /*007a*/ 	.short	0x0101


	//----- nvinfo : EIATTR_COOP_GROUP_MASK_REGIDS
	.align		4
        /*007c*/ 	.byte	0x04, 0x29
        /*007e*/ 	.short	(.L_101 - .L_100)


	//   ....[0]....
.L_100:
        /*0080*/ 	.word	0xffffffff


	//   ....[1]....
        /*0084*/ 	.word	0xffffffff


	//   ....[2]....
        /*0088*/ 	.word	0xffffffff


	//   ....[3]....
        /*008c*/ 	.word	0xffffffff


	//   ....[4]....
        /*0090*/ 	.word	0xffffffff


	//   ....[5]....
        /*0094*/ 	.word	0xffffffff


	//   ....[6]....
        /*0098*/ 	.word	0xffffffff


	//   ....[7]....
        /*009c*/ 	.word	0xffffffff


	//   ....[8]....
        /*00a0*/ 	.word	0xffffffff


	//   ....[9]....
        /*00a4*/ 	.word	0xffffffff


	//   ....[10]....
        /*00a8*/ 	.word	0xffffffff


	//   ....[11]....
        /*00ac*/ 	.word	0xffffffff


	//   ....[12]....
        /*00b0*/ 	.word	0xffffffff


	//   ....[13]....
        /*00b4*/ 	.word	0xffffffff


	//   ....[14]....
        /*00b8*/ 	.word	0xffffffff


	//   ....[15]....
        /*00bc*/ 	.word	0xffffffff


	//   ....[16]....
        /*00c0*/ 	.word	0xffffffff


	//   ....[17]....
        /*00c4*/ 	.word	0xffffffff


	//   ....[18]....
        /*00c8*/ 	.word	0xffffffff


	//   ....[19]....
        /*00cc*/ 	.word	0xffffffff


	//   ....[20]....
        /*00d0*/ 	.word	0xffffffff


	//   ....[21]....
        /*00d4*/ 	.word	0xffffffff


	//   ....[22]....
        /*00d8*/ 	.word	0xffffffff


	//   ....[23]....
        /*00dc*/ 	.word	0xffffffff


	//   ....[24]....
        /*00e0*/ 	.word	0xffffffff


	//   ....[25]....
        /*00e4*/ 	.word	0xffffffff


	//   ....[26]....
        /*00e8*/ 	.word	0xffffffff


	//   ....[27]....
        /*00ec*/ 	.word	0xffffffff


	//   ....[28]....
        /*00f0*/ 	.word	0xffffffff


	//   ....[29]....
        /*00f4*/ 	.word	0xffffffff


	//   ....[30]....
        /*00f8*/ 	.word	0xffffffff


	//   ....[31]....
        /*00fc*/ 	.word	0xffffffff


	//   ....[32]....
        /*0100*/ 	.word	0xffffffff


	//   ....[33]....
        /*0104*/ 	.word	0xffffffff


	//   ....[34]....
        /*0108*/ 	.word	0xffffffff


	//   ....[35]....
        /*010c*/ 	.word	0xffffffff


	//   ....[36]....
        /*0110*/ 	.word	0xffffffff


	//   ....[37]....
        /*0114*/ 	.word	0xffffffff


	//   ....[38]....
        /*0118*/ 	.word	0xffffffff


	//   ....[39]....
        /*011c*/ 	.word	0xffffffff


	//   ....[40]....
        /*0120*/ 	.word	0xffffffff


	//   ....[41]....
        /*0124*/ 	.word	0xffffffff


	//   ....[42]....
        /*0128*/ 	.word	0xffffffff


	//   ....[43]....
        /*012c*/ 	.word	0xffffffff


	//   ....[44]....
        /*0130*/ 	.word	0xffffffff


	//   ....[45]....
        /*0134*/ 	.word	0xffffffff


	//   ....[46]....
        /*0138*/ 	.word	0xffffffff


	//   ....[47]....
        /*013c*/ 	.word	0xffffffff


	//   ....[48]....
        /*0140*/ 	.word	0xffffffff


	//   ....[49]....
        /*0144*/ 	.word	0xffffffff


	//   ....[50]....
        /*0148*/ 	.word	0xffffffff


	//   ....[51]....
        /*014c*/ 	.word	0xffffffff


	//   ....[52]....
        /*0150*/ 	.word	0xffffffff


	//   ....[53]....
        /*0154*/ 	.word	0xffffffff


	//   ....[54]....
        /*0158*/ 	.word	0xffffffff


	//   ....[55]....
        /*015c*/ 	.word	0xffffffff


	//   ....[56]....
        /*0160*/ 	.word	0xffffffff


	//   ....[57]....
        /*0164*/ 	.word	0xffffffff


	//   ....[58]....
        /*0168*/ 	.word	0xffffffff


	//   ....[59]....
        /*016c*/ 	.word	0xffffffff


	//   ....[60]....
        /*0170*/ 	.word	0xffffffff


	//   ....[61]....
        /*0174*/ 	.word	0xffffffff


	//   ....[62]....
        /*0178*/ 	.word	0xffffffff


	//   ....[63]....
        /*017c*/ 	.word	0xffffffff


	//   ....[64]....
        /*0180*/ 	.word	0xffffffff


	//   ....[65]....
        /*0184*/ 	.word	0xffffffff


	//   ....[66]....
        /*0188*/ 	.word	0xffffffff


	//   ....[67]....
        /*018c*/ 	.word	0xffffffff


	//   ....[68]....
        /*0190*/ 	.word	0xffffffff


	//   ....[69]....
        /*0194*/ 	.word	0xffffffff


	//   ....[70]....
        /*0198*/ 	.word	0xffffffff


	//   ....[71]....
        /*019c*/ 	.word	0xffffffff


	//   ....[72]....
        /*01a0*/ 	.word	0xffffffff


	//   ....[73]....
        /*01a4*/ 	.word	0xffffffff


	//   ....[74]....
        /*01a8*/ 	.word	0xffffffff


	//   ....[75]....
        /*01ac*/ 	.word	0xffffffff


	//   ....[76]....
        /*01b0*/ 	.word	0xffffffff


	//   ....[77]....
        /*01b4*/ 	.word	0xffffffff


	//   ....[78]....
        /*01b8*/ 	.word	0xffffffff


	//----- nvinfo : EIATTR_COOP_GROUP_INSTR_OFFSETS
	.align		4
.L_101:
        /*01bc*/ 	.byte	0x04, 0x28
        /*01be*/ 	.short	(.L_103 - .L_102)


	//   ....[0]....
.L_102:
        /*01c0*/ 	.word	0x000000f0


	//   ....[1]....
        /*01c4*/ 	.word	0x000010d0


	//   ....[2]....
        /*01c8*/ 	.word	0x000010f0


	//   ....[3]....
        /*01cc*/ 	.word	0x00001120


	//   ....[4]....
        /*01d0*/ 	.word	0x00001150


	//   ....[5]....
        /*01d4*/ 	.word	0x00001340


	//   ....[6]....
        /*01d8*/ 	.word	0x00001360


	//   ....[7]....
        /*01dc*/ 	.word	0x00001380


	//   ....[8]....
        /*01e0*/ 	.word	0x000013a0


	//   ....[9]....
        /*01e4*/ 	.word	0x00001510


	//   ....[10]....
        /*01e8*/ 	.word	0x00001530


	//   ....[11]....
        /*01ec*/ 	.word	0x00001550


	//   ....[12]....
        /*01f0*/ 	.word	0x00001570


	//   ....[13]....
        /*01f4*/ 	.word	0x000016f0


	//   ....[14]....
        /*01f8*/ 	.word	0x00001710


	//   ....[15]....
        /*01fc*/ 	.word	0x00001730


	//   ....[16]....
        /*0200*/ 	.word	0x00001750


	//   ....[17]....
        /*0204*/ 	.word	0x000019b0


	//   ....[18]....
        /*0208*/ 	.word	0x000019e0


	//   ....[19]....
        /*020c*/ 	.word	0x00001a00


	//   ....[20]....
        /*0210*/ 	.word	0x00001a20


	//   ....[21]....
        /*0214*/ 	.word	0x00001bb0


	//   ....[22]....
        /*0218*/ 	.word	0x00001bf0


	//   ....[23]....
        /*021c*/ 	.word	0x00001c10


	//   ....[24]....
        /*0220*/ 	.word	0x00001c30


	//   ....[25]....
        /*0224*/ 	.word	0x00001dc0


	//   ....[26]....
        /*0228*/ 	.word	0x00001de0


	//   ....[27]....
        /*022c*/ 	.word	0x00001e00


	//   ....[28]....
        /*0230*/ 	.word	0x00001e20


	//   ....[29]....
        /*0234*/ 	.word	0x00001f90


	//   ....[30]....
        /*0238*/ 	.word	0x00001fb0


	//   ....[31]....
        /*023c*/ 	.word	0x00001fd0


	//   ....[32]....
        /*0240*/ 	.word	0x00001ff0


	//   ....[33]....
        /*0244*/ 	.word	0x00003400


	//   ....[34]....
        /*0248*/ 	.word	0x00003420


	//   ....[35]....
        /*024c*/ 	.word	0x00003440


	//   ....[36]....
        /*0250*/ 	.word	0x00003470


	//   ....[37]....
        /*0254*/ 	.word	0x000034d0


	//   ....[38]....
        /*0258*/ 	.word	0x000052a0


	//   ....[39]....
        /*025c*/ 	.word	0x00005a40


	//   ....[40]....
        /*0260*/ 	.word	0x00006110


	//   ....[41]....
        /*0264*/ 	.word	0x000061d0


	//   ....[42]....
        /*0268*/ 	.word	0x000061e0


	//   ....[43]....
        /*026c*/ 	.word	0x00006210


	//   ....[44]....
        /*0270*/ 	.word	0x00006230


	//   ....[45]....
        /*0274*/ 	.word	0x00006240


	//   ....[46]....
        /*0278*/ 	.word	0x00006260


	//   ....[47]....
        /*027c*/ 	.word	0x00006280


	//   ....[48]....
        /*0280*/ 	.word	0x000062a0


	//   ....[49]....
        /*0284*/ 	.word	0x000062b0


	//   ....[50]....
        /*0288*/ 	.word	0x000062e0


	//   ....[51]....
        /*028c*/ 	.word	0x00006300


	//   ....[52]....
        /*0290*/ 	.word	0x00006320


	//   ....[53]....
        /*0294*/ 	.word	0x00006330


	//   ....[54]....
        /*0298*/ 	.word	0x00006360


	//   ....[55]....
        /*029c*/ 	.word	0x00006380


	//   ....[56]....
        /*02a0*/ 	.word	0x000063a0


	//   ....[57]....
        /*02a4*/ 	.word	0x00006ad0


	//   ....[58]....
        /*02a8*/ 	.word	0x00006b40


	//   ....[59]....
        /*02ac*/ 	.word	0x00006f50


	//   ....[60]....
        /*02b0*/ 	.word	0x00006f90


	//   ....[61]....
        /*02b4*/ 	.word	0x00006fb0


	//   ....[62]....
        /*02b8*/ 	.word	0x00006fc0


	//   ....[63]....
        /*02bc*/ 	.word	0x00006ff0


	//   ....[64]....
        /*02c0*/ 	.word	0x00007010


	//   ....[65]....
        /*02c4*/ 	.word	0x00007030


	//   ....[66]....
        /*02c8*/ 	.word	0x00007040


	//   ....[67]....
        /*02cc*/ 	.word	0x00007070


	//   ....[68]....
        /*02d0*/ 	.word	0x00007090


	//   ....[69]....
        /*02d4*/ 	.word	0x000070b0


	//   ....[70]....
        /*02d8*/ 	.word	0x000070c0


	//   ....[71]....
        /*02dc*/ 	.word	0x000070f0


	//   ....[72]....
        /*02e0*/ 	.word	0x00007110


	//   ....[73]....
        /*02e4*/ 	.word	0x00007130


	//   ....[74]....
        /*02e8*/ 	.word	0x00007140


	//   ....[75]....
        /*02ec*/ 	.word	0x00007820


	//   ....[76]....
        /*02f0*/ 	.word	0x00007860


	//   ....[77]....
        /*02f4*/ 	.word	0x00008830


	//   ....[78]....
        /*02f8*/ 	.word	0x0000d260


	//----- nvinfo : EIATTR_VRC_CTA_INIT_COUNT
	.align		4
.L_103:
        /*02fc*/ 	.byte	0x02, 0x4a
	.zero		1
	.zero		1


	//----- nvinfo : EIATTR_ATOM16_EMUL_INSTR_REG_MAP
	.align		4
        /*0300*/ 	.byte	0x04, 0x2e
        /*0302*/ 	.short	(.L_105 - .L_104)


	//   ....[0]....
.L_104:
        /*0304*/ 	.word	0x0000d2a0
        /*0308*/ 	.short	0x0002
        /*030a*/ 	.short	0x0000


	//   ....[1]....
        /*030c*/ 	.word	0x0000d300
        /*0310*/ 	.short	0x0002
        /*0312*/ 	.short	0x0000


	//----- nvinfo : EIATTR_EXIT_INSTR_OFFSETS
	.align		4
.L_105:
        /*0314*/ 	.byte	0x04, 0x1c
        /*0316*/ 	.short	(.L_107 - .L_106)


	//   ....[0]....
.L_106:
        /*0318*/ 	.word	0x0000d340


	//----- nvinfo : EIATTR_CRS_STACK_SIZE
	.align		4
.L_107:
        /*031c*/ 	.byte	0x04, 0x1e
        /*031e*/ 	.short	(.L_109 - .L_108)
.L_108:
        /*0320*/ 	.word	0x00000000


	//----- nvinfo : EIATTR_CBANK_PARAM_SIZE
	.align		4
.L_109:
        /*0324*/ 	.byte	0x03, 0x19
        /*0326*/ 	.short	0x0028


	//----- nvinfo : EIATTR_PARAM_CBANK
	.align		4
        /*0328*/ 	.byte	0x04, 0x0a
        /*032a*/ 	.short	(.L_111 - .L_110)
	.align		4
.L_110:
        /*032c*/ 	.word	index@(.nv.constant0._Z22topk_attn_fused_kernelP6__halfPKS_S2_S2_S2_)
        /*0330*/ 	.short	0x0380
        /*0332*/ 	.short	0x0028


	//----- nvinfo : EIATTR_SW_WAR
	.align		4
.L_111:
        /*0334*/ 	.byte	0x04, 0x36
        /*0336*/ 	.short	(.L_113 - .L_112)
.L_112:
        /*0338*/ 	.word	0x00000008
.L_113:


//--------------------- .nv.info._Z20MHAFlashDecodeKernelP6__halfS0_S0_S0_Pi --------------------------
	.section	.nv.info._Z20MHAFlashDecodeKernelP6__halfS0_S0_S0_Pi,"",@"SHT_CUDA_INFO"
	.sectionflags	@""
	.align	4


	//----- nvinfo : EIATTR_CUDA_API_VERSION
	.align		4
        /*0000*/ 	.byte	0x04, 0x37
        /*0002*/ 	.short	(.L_115 - .L_114)
.L_114:
        /*0004*/ 	.word	0x00000082


	//----- nvinfo : EIATTR_KPARAM_INFO
	.align		4
.L_115:
        /*0008*/ 	.byte	0x04, 0x17
        /*000a*/ 	.short	(.L_117 - .L_116)
.L_116:
        /*000c*/ 	.word	0x00000000
        /*0010*/ 	.short	0x0004
        /*0012*/ 	.short	0x0020
        /*0014*/ 	.byte	0x00, 0xf5, 0x21, 0x00


	//----- nvinfo : EIATTR_KPARAM_INFO
	.align		4
.L_117:
        /*0018*/ 	.byte	0x04, 0x17
        /*001a*/ 	.short	(.L_119 - .L_118)
.L_118:
        /*001c*/ 	.word	0x00000000
        /*0020*/ 	.short	0x0003
        /*0022*/ 	.short	0x0018
        /*0024*/ 	.byte	0x00, 0xf5, 0x21, 0x00


	//----- nvinfo : EIATTR_KPARAM_INFO
	.align		4
.L_119:
        /*0028*/ 	.byte	0x04, 0x17
        /*002a*/ 	.short	(.L_121 - .L_120)
.L_120:
        /*002c*/ 	.word	0x00000000
        /*0030*/ 	.short	0x0002
        /*0032*/ 	.short	0x0010
        /*0034*/ 	.byte	0x00, 0xf5, 0x21, 0x00


	//----- nvinfo : EIATTR_KPARAM_INFO
	.align		4
.L_121:
        /*0038*/ 	.byte	0x04, 0x17
        /*003a*/ 	.short	(.L_123 - .L_122)
.L_122:
        /*003c*/ 	.word	0x00000000
        /*0040*/ 	.short	0x0001
        /*0042*/ 	.short	0x0008
        /*0044*/ 	.byte	0x00, 0xf5, 0x21, 0x00


	//----- nvinfo : EIATTR_KPARAM_INFO
	.align		4
.L_123:
        /*0048*/ 	.byte	0x04, 0x17
        /*004a*/ 	.short	(.L_125 - .L_124)
.L_124:
        /*004c*/ 	.word	0x00000000
        /*0050*/ 	.short	0x0000
        /*0052*/ 	.short	0x0000
        /*0054*/ 	.byte	0x00, 0xf5, 0x21, 0x00


	//----- nvinfo : EIATTR_EXPLICIT_CLUSTER
	.align		4
.L_125:
        /*0058*/ 	.byte	0x01, 0x3e
	.zero		2


	//----- nvinfo : EIATTR_CTA_PER_CLUSTER
	.align		4
        /*005c*/ 	.byte	0x04, 0x3d
        /*005e*/ 	.short	(.L_127 - .L_126)
.L_126:
        /*0060*/ 	.word	0x00000005
        /*0064*/ 	.word	0x00000001
        /*0068*/ 	.word	0x00000001


	//----- nvinfo : EIATTR_SPARSE_MMA_MASK
	.align		4
.L_127:
        /*006c*/ 	.byte	0x03, 0x50
        /*006e*/ 	.short	0x0000


	//----- nvinfo : EIATTR_MAXREG_COUNT
	.align		4
        /*0070*/ 	.byte	0x03, 0x1b
        /*0072*/ 	.short	0x00ff


	//----- nvinfo : EIATTR_NUM_BARRIERS
	.align		4
        /*0074*/ 	.byte	0x02, 0x4c
        /*0076*/ 	.byte	0x01
	.zero		1


	//----- nvinfo : EIATTR_MERCURY_ISA_VERSION
	.align		4
        /*0078*/ 	.byte	0x03, 0x5f
        /*007a*/ 	.short	0x0101


	//----- nvinfo : EIATTR_COOP_GROUP_MASK_REGIDS
	.align		4
        /*007c*/ 	.byte	0x04, 0x29
        /*007e*/ 	.short	(.L_129 - .L_128)


	//   ....[0]....
.L_128:
        /*0080*/ 	.word	0xffffffff


	//   ....[1]....
        /*0084*/ 	.word	0xffffffff


	//   ....[2]....
        /*0088*/ 	.word	0xffffffff


	//   ....[3]....
        /*008c*/ 	.word	0xffffffff


	//   ....[4]....
        /*0090*/ 	.word	0xffffffff


	//   ....[5]....
        /*0094*/ 	.word	0xffffffff


	//   ....[6]....
        /*0098*/ 	.word	0xffffffff


	//   ....[7]....
        /*009c*/ 	.word	0xffffffff


	//   ....[8]....
        /*00a0*/ 	.word	0xffffffff


	//   ....[9]....
        /*00a4*/ 	.word	0xffffffff


	//   ....[10]....
        /*00a8*/ 	.word	0xffffffff


	//   ....[11]....
        /*00ac*/ 	.word	0xffffffff


	//   ....[12]....
        /*00b0*/ 	.word	0xffffffff


	//   ....[13]....
        /*00b4*/ 	.word	0xffffffff


	//   ....[14]....
        /*00b8*/ 	.word	0xffffffff


	//   ....[15]....
        /*00bc*/ 	.word	0xffffffff


	//   ....[16]....
        /*00c0*/ 	.word	0xffffffff


	//   ....[17]....
        /*00c4*/ 	.word	0xffffffff


	//   ....[18]....
        /*00c8*/ 	.word	0xffffffff


	//   ....[19]....
        /*00cc*/ 	.word	0xffffffff


	//   ....[20]....
        /*00d0*/ 	.word	0xffffffff


	//   ....[21]....
        /*00d4*/ 	.word	0xffffffff


	//   ....[22]....
        /*00d8*/ 	.word	0xffffffff


	//   ....[23]....
        /*00dc*/ 	.word	0xffffffff


	//   ....[24]....
        /*00e0*/ 	.word	0xffffffff


	//   ....[25]....
        /*00e4*/ 	.word	0xffffffff


	//   ....[26]....
        /*00e8*/ 	.word	0xffffffff


	//   ....[27]....
        /*00ec*/ 	.word	0xffffffff


	//   ....[28]....
        /*00f0*/ 	.word	0xffffffff


	//   ....[29]....
        /*00f4*/ 	.word	0xffffffff


	//   ....[30]....
        /*00f8*/ 	.word	0xffffffff


	//   ....[31]....
        /*00fc*/ 	.word	0xffffffff


	//   ....[32]....
        /*0100*/ 	.word	0xffffffff


	//   ....[33]....
        /*0104*/ 	.word	0xffffffff


	//   ....[34]....
        /*0108*/ 	.word	0xffffffff


	//   ....[35]....
        /*010c*/ 	.word	0xffffffff


	//   ....[36]....
        /*0110*/ 	.word	0xffffffff


	//   ....[37]....
        /*0114*/ 	.word	0xffffffff


	//   ....[38]....
        /*0118*/ 	.word	0xffffffff


	//   ....[39]....
        /*011c*/ 	.word	0xffffffff


	//   ....[40]....
        /*0120*/ 	.word	0xffffffff


	//   ....[41]....
        /*0124*/ 	.word	0xffffffff


	//----- nvinfo : EIATTR_COOP_GROUP_INSTR_OFFSETS
	.align		4
.L_129:
        /*0128*/ 	.byte	0x04, 0x28
        /*012a*/ 	.short	(.L_131 - .L_130)


	//   ....[0]....
.L_130:
        /*012c*/ 	.word	0x000000e0


	//   ....[1]....
        /*0130*/ 	.word	0x00000400


	//   ....[2]....
        /*0134*/ 	.word	0x00000af0


	//   ....[3]....
        /*0138*/ 	.word	0x00000fd0


	//   ....[4]....
        /*013c*/ 	.word	0x00001010


	//   ....[5]....
        /*0140*/ 	.word	0x00001030


	//   ....[6]....
        /*0144*/ 	.word	0x00001040


	//   ....[7]....
        /*0148*/ 	.word	0x00001070


	//   ....[8]....
        /*014c*/ 	.word	0x00001090


	//   ....[9]....
        /*0150*/ 	.word	0x000010b0


	//   ....[10]....
        /*0154*/ 	.word	0x000010e0


	//   ....[11]....
        /*0158*/ 	.word	0x000011b0


	//   ....[12]....
        /*015c*/ 	.word	0x000011f0


	//   ....[13]....
        /*0160*/ 	.word	0x00001210


	//   ....[14]....
        /*0164*/ 	.word	0x00001240


	//   ....[15]....
        /*0168*/ 	.word	0x00001280


	//   ....[16]....
        /*016c*/ 	.word	0x000012c0


	//   ....[17]....
        /*0170*/ 	.word	0x000012f0


	//   ....[18]....
        /*0174*/ 	.word	0x00001320


	//   ....[19]....
        /*0178*/ 	.word	0x00001340


	//   ....[20]....
        /*017c*/ 	.word	0x00001b20


	//   ....[21]....
        /*0180*/ 	.word	0x00001bd0


	//   ....[22]....
        /*0184*/ 	.word	0x00002000


	//   ....[23]....
        /*0188*/ 	.word	0x00002070


	//   ....[24]....
        /*018c*/ 	.word	0x000020a0


	//   ....[25]....
        /*0190*/ 	.word	0x000020b0


	//   ....[26]....
        /*0194*/ 	.word	0x000020d0


	//   ....[27]....
        /*0198*/ 	.word	0x00002110


	//   ....[28]....
        /*019c*/ 	.word	0x00002120


	//   ....[29]....
        /*01a0*/ 	.word	0x00002130


	//   ....[30]....
        /*01a4*/ 	.word	0x00002150


	//   ....[31]....
        /*01a8*/ 	.word	0x00002180


	//   ....[32]....
        /*01ac*/ 	.word	0x000021b0


	//   ....[33]....
        /*01b0*/ 	.word	0x000021c0


	//   ....[34]....
        /*01b4*/ 	.word	0x00002200


	//   ....[35]....
        /*01b8*/ 	.word	0x00002280


	//   ....[36]....
        /*01bc*/ 	.word	0x000022a0


	//   ....[37]....
        /*01c0*/ 	.word	0x000022d0


	//   ....[38]....
        /*01c4*/ 	.word	0x000022f0


	//   ....[39]....
        /*01c8*/ 	.word	0x000029c0


	//   ....[40]....
        /*01cc*/ 	.word	0x00003900


	//   ....[41]....
        /*01d0*/ 	.word	0x00008360


	//----- nvinfo : EIATTR_VRC_CTA_INIT_COUNT
	.align		4
.L_131:
        /*01d4*/ 	.byte	0x02, 0x4a
	.zero		1
	.zero		1


	//----- nvinfo : EIATTR_ATOM16_EMUL_INSTR_REG_MAP
	.align		4
        /*01d8*/ 	.byte	0x04, 0x2e
        /*01da*/ 	.short	(.L_133 - .L_132)


	//   ....[0]....
.L_132:
        /*01dc*/ 	.word	0x000083b0
        /*01e0*/ 	.short	0x0002
        /*01e2*/ 	.short	0x0000


	//   ....[1]....
        /*01e4*/ 	.word	0x00008420
        /*01e8*/ 	.short	0x0002
        /*01ea*/ 	.short	0x0000


	//----- nvinfo : EIATTR_EXIT_INSTR_OFFSETS
	.align		4
.L_133:
        /*01ec*/ 	.byte	0x04, 0x1c
        /*01ee*/ 	.short	(.L_135 - .L_134)


	//   ....[0]....
.L_134:
        /*01f0*/ 	.word	0x00008460


	//----- nvinfo : EIATTR_CRS_STACK_SIZE
	.align		4
.L_135:
        /*01f4*/ 	.byte	0x04, 0x1e
        /*01f6*/ 	.short	(.L_137 - .L_136)
.L_136:
        /*01f8*/ 	.word	0x00000000


	//----- nvinfo : EIATTR_CBANK_PARAM_SIZE
	.align		4
.L_137:
        /*01fc*/ 	.byte	0x03, 0x19
        /*01fe*/ 	.short	0x0028


	//----- nvinfo : EIATTR_PARAM_CBANK
	.align		4
        /*0200*/ 	.byte	0x04, 0x0a
        /*0202*/ 	.short	(.L_139 - .L_138)
	.align		4
.L_138:
        /*0204*/ 	.word	index@(.nv.constant0._Z20MHAFlashDecodeKernelP6__halfS0_S0_S0_Pi)
        /*0208*/ 	.short	0x0380
        /*020a*/ 	.short	0x0028


	//----- nvinfo : EIATTR_SW_WAR
	.align		4
.L_139:
        /*020c*/ 	.byte	0x04, 0x36
        /*020e*/ 	.short	(.L_141 - .L_140)
.L_140:
        /*0210*/ 	.word	0x00000008
.L_141:


//--------------------- .nv.info._Z24gemv_topk_cluster_kernelPK6__halfS1_Pi --------------------------
	.section	.nv.info._Z24gemv_topk_cluster_kernelPK6__halfS1_Pi,"",@"SHT_CUDA_INFO"
	.sectionflags	@""
	.align	4


	//----- nvinfo : EIATTR_CUDA_API_VERSION
	.align		4
        /*0000*/ 	.byte	0x04, 0x37
        /*0002*/ 	.short	(.L_143 - .L_142)
.L_142:
        /*0004*/ 	.word	0x00000082


	//----- nvinfo : EIATTR_KPARAM_INFO
	.align		4
.L_143:
        /*0008*/ 	.byte	0x04, 0x17
        /*000a*/ 	.short	(.L_145 - .L_144)
.L_144:
        /*000c*/ 	.word	0x00000000
        /*0010*/ 	.short	0x0002
        /*0012*/ 	.short	0x0010
        /*0014*/ 	.byte	0x00, 0xf5, 0x21, 0x00


	//----- nvinfo : EIATTR_KPARAM_INFO
	.align		4
.L_145:
        /*0018*/ 	.byte	0x04, 0x17
        /*001a*/ 	.short	(.L_147 - .L_146)
.L_146:
        /*001c*/ 	.word	0x00000000
        /*0020*/ 	.short	0x0001
        /*0022*/ 	.short	0x0008
        /*0024*/ 	.byte	0x00, 0xf5, 0x21, 0x00


	//----- nvinfo : EIATTR_KPARAM_INFO
	.align		4
.L_147:
        /*0028*/ 	.byte	0x04, 0x17
        /*002a*/ 	.short	(.L_149 - .L_148)
.L_148:
        /*002c*/ 	.word	0x00000000
        /*0030*/ 	.short	0x0000
        /*0032*/ 	.short	0x0000
        /*0034*/ 	.byte	0x00, 0xf5, 0x21, 0x00


	//----- nvinfo : EIATTR_EXPLICIT_CLUSTER
	.align		4
.L_149:
        /*0038*/ 	.byte	0x01, 0x3e
	.zero		2


	//----- nvinfo : EIATTR_CTA_PER_CLUSTER
	.align		4
        /*003c*/ 	.byte	0x04, 0x3d
        /*003e*/ 	.short	(.L_151 - .L_150)
.L_150:
        /*0040*/ 	.word	0x00000005
        /*0044*/ 	.word	0x00000001
        /*0048*/ 	.word	0x00000001


	//----- nvinfo : EIATTR_SPARSE_MMA_MASK
	.align		4
.L_151:
        /*004c*/ 	.byte	0x03, 0x50
        /*004e*/ 	.short	0x0000


	//----- nvinfo : EIATTR_MAXREG_COUNT
	.align		4
        /*0050*/ 	.byte	0x03, 0x1b
        /*0052*/ 	.short	0x00ff


	//----- nvinfo : EIATTR_NUM_BARRIERS
	.align		4
        /*0054*/ 	.byte	0x02, 0x4c
        /*0056*/ 	.byte	0x01
	.zero		1


	//----- nvinfo : EIATTR_MERCURY_ISA_VERSION
	.align		4
        /*0058*/ 	.byte	0x03, 0x5f
        /*005a*/ 	.short	0x0101


	//----- nvinfo : EIATTR_COOP_GROUP_MASK_REGIDS
	.align		4
        /*005c*/ 	.byte	0x04, 0x29
        /*005e*/ 	.short	(.L_153 - .L_152)


	//   ....[0]....
.L_152:
        /*0060*/ 	.word	0xffffffff


	//   ....[1]....
        /*0064*/ 	.word	0xffffffff


	//   ....[2]....
        /*0068*/ 	.word	0xffffffff


	//   ....[3]....
        /*006c*/ 	.word	0xffffffff


	//   ....[4]....
        /*0070*/ 	.word	0xffffffff


	//   ....[5]....
        /*0074*/ 	.word	0xffffffff


	//   ....[6]....
        /*0078*/ 	.word	0xffffffff


	//   ....[7]....
        /*007c*/ 	.word	0xffffffff


	//   ....[8]....
        /*0080*/ 	.word	0xffffffff


	//   ....[9]....
        /*0084*/ 	.word	0xffffffff


	//   ....[10]....
        /*0088*/ 	.word	0xffffffff


	//   ....[11]....
        /*008c*/ 	.word	0xffffffff


	//   ....[12]....
        /*0090*/ 	.word	0xffffffff


	//   ....[13]....
        /*0094*/ 	.word	0xffffffff


	//   ....[14]....
        /*0098*/ 	.word	0xffffffff


	//   ....[15]....
        /*009c*/ 	.word	0xffffffff


	//   ....[16]....
        /*00a0*/ 	.word	0xffffffff


	//   ....[17]....
        /*00a4*/ 	.word	0xffffffff


	//   ....[18]....
        /*00a8*/ 	.word	0xffffffff


	//   ....[19]....
        /*00ac*/ 	.word	0xffffffff


	//   ....[20]....
        /*00b0*/ 	.word	0xffffffff


	//   ....[21]....
        /*00b4*/ 	.word	0xffffffff


	//   ....[22]....
        /*00b8*/ 	.word	0xffffffff


	//   ....[23]....
        /*00bc*/ 	.word	0xffffffff


	//   ....[24]....
        /*00c0*/ 	.word	0xffffffff


	//   ....[25]....
        /*00c4*/ 	.word	0xffffffff


	//   ....[26]....
        /*00c8*/ 	.word	0xffffffff


	//   ....[27]....
        /*00cc*/ 	.word	0xffffffff


	//   ....[28]....
        /*00d0*/ 	.word	0xffffffff


	//   ....[29]....
        /*00d4*/ 	.word	0xffffffff


	//   ....[30]....
        /*00d8*/ 	.word	0xffffffff


	//   ....[31]....
        /*00dc*/ 	.word	0xffffffff


	//   ....[32]....
        /*00e0*/ 	.word	0xffffffff


	//   ....[33]....
        /*00e4*/ 	.word	0xffffffff


	//   ....[34]....
        /*00e8*/ 	.word	0xffffffff


	//   ....[35]....
        /*00ec*/ 	.word	0xffffffff


	//   ....[36]....
        /*00f0*/ 	.word	0xffffffff


	//----- nvinfo : EIATTR_COOP_GROUP_INSTR_OFFSETS
	.align		4
.L_153:
        /*00f4*/ 	.byte	0x04, 0x28
        /*00f6*/ 	.short	(.L_155 - .L_154)


	//   ....[0]....
.L_154:
        /*00f8*/ 	.word	0x00001010


	//   ....[1]....
        /*00fc*/ 	.word	0x00001030


	//   ....[2]....
        /*0100*/ 	.word	0x00001060


	//   ....[3]....
        /*0104*/ 	.word	0x00001090


	//   ....[4]....
        /*0108*/ 	.word	0x00001260


	//   ....[5]....
        /*010c*/ 	.word	0x000012a0


	//   ....[6]....
        /*0110*/ 	.word	0x000012c0


	//   ....[7]....
        /*0114*/ 	.word	0x000012e0


	//   ....[8]....
        /*0118*/ 	.word	0x00001460


	//   ....[9]....
        /*011c*/ 	.word	0x00001480


	//   ....[10]....
        /*0120*/ 	.word	0x000014a0


	//   ....[11]....
        /*0124*/ 	.word	0x000014c0


	//   ....[12]....
        /*0128*/ 	.word	0x00001620


	//   ....[13]....
        /*012c*/ 	.word	0x00001660


	//   ....[14]....
        /*0130*/ 	.word	0x00001680


	//   ....[15]....
        /*0134*/ 	.word	0x000016a0


	//   ....[16]....
        /*0138*/ 	.word	0x000018d0


	//   ....[17]....
        /*013c*/ 	.word	0x00001910


	//   ....[18]....
        /*0140*/ 	.word	0x00001930


	//   ....[19]....
        /*0144*/ 	.word	0x00001950


	//   ....[20]....
        /*0148*/ 	.word	0x00001ad0


	//   ....[21]....
        /*014c*/ 	.word	0x00001b20


	//   ....[22]....
        /*0150*/ 	.word	0x00001b40


	//   ....[23]....
        /*0154*/ 	.word	0x00001b60


	//   ....[24]....
        /*0158*/ 	.word	0x00001cd0


	//   ....[25]....
        /*015c*/ 	.word	0x00001d00


	//   ....[26]....
        /*0160*/ 	.word	0x00001d20


	//   ....[27]....
        /*0164*/ 	.word	0x00001d40


	//   ....[28]....
        /*0168*/ 	.word	0x00001ec0


	//   ....[29]....
        /*016c*/ 	.word	0x00001ee0


	//   ....[30]....
        /*0170*/ 	.word	0x00001f00


	//   ....[31]....
        /*0174*/ 	.word	0x00001f20


	//   ....[32]....
        /*0178*/ 	.word	0x00003380


	//   ....[33]....
        /*017c*/ 	.word	0x000033a0


	//   ....[34]....
        /*0180*/ 	.word	0x000033c0


	//   ....[35]....
        /*0184*/ 	.word	0x000033e0


	//   ....[36]....
        /*0188*/ 	.word	0x00003400


	//----- nvinfo : EIATTR_VRC_CTA_INIT_COUNT
	.align		4
.L_155:
        /*018c*/ 	.byte	0x02, 0x4a
	.zero		1
	.zero		1


	//----- nvinfo : EIATTR_EXIT_INSTR_OFFSETS
	.align		4
        /*0190*/ 	.byte	0x04, 0x1c
        /*0192*/ 	.short	(.L_157 - .L_156)


	//   ....[0]....
.L_156:
        /*0194*/ 	.word	0x00002880


	//   ....[1]....
        /*0198*/ 	.word	0x000043f0


	//----- nvinfo : EIATTR_CRS_STACK_SIZE
	.align		4
.L_157:
        /*019c*/ 	.byte	0x04, 0x1e
        /*019e*/ 	.short	(.L_159 - .L_158)
.L_158:
        /*01a0*/ 	.word	0x00000000


	//----- nvinfo : EIATTR_CBANK_PARAM_SIZE
	.align		4
.L_159:
        /*01a4*/ 	.byte	0x03, 0x19
        /*01a6*/ 	.short	0x0018


	//----- nvinfo : EIATTR_PARAM_CBANK
	.align		4
        /*01a8*/ 	.byte	0x04, 0x0a
        /*01aa*/ 	.short	(.L_161 - .L_160)
	.align		4
.L_160:
        /*01ac*/ 	.word	index@(.nv.constant0._Z24gemv_topk_cluster_kernelPK6__halfS1_Pi)
        /*01b0*/ 	.short	0x0380
        /*01b2*/ 	.short	0x0018


	//----- nvinfo : EIATTR_SW_WAR
	.align		4
.L_161:
        /*01b4*/ 	.byte	0x04, 0x36
        /*01b6*/ 	.short	(.L_163 - .L_162)
.L_162:
        /*01b8*/ 	.word	0x00000008
.L_163:


//--------------------- .nv.callgraph             --------------------------
	.section	.nv.callgraph,"",@"SHT_CUDA_CALLGRAPH"
	.align	4
	.sectionentsize	8
	.align		4
        /*0000*/ 	.word	0x00000000
	.align		4
        /*0004*/ 	.word	0xffffffff
	.align		4
        /*0008*/ 	.word	0x00000000
	.align		4
        /*000c*/ 	.word	0xfffffffe
	.align		4
        /*0010*/ 	.word	0x00000000
	.align		4
        /*0014*/ 	.word	0xfffffffd
	.align		4
        /*0018*/ 	.word	0x00000000
	.align		4
        /*001c*/ 	.word	0xfffffffc


//--------------------- .nv.constant4             --------------------------
	.section	.nv.constant4,"a",@progbits
	.align	8
	.align		8
.nv.constant4:
        /*0000*/ 	.dword	_ZN34_INTERNAL_4ec2c30a_4_k_cu_4bafea114cuda3std3__45__cpo5beginE
	.align		8
        /*0008*/ 	.dword	_ZN34_INTERNAL_4ec2c30a_4_k_cu_4bafea114cuda3std3__45__cpo3endE
	.align		8
        /*0010*/ 	.dword	_ZN34_INTERNAL_4ec2c30a_4_k_cu_4bafea114cuda3std3__45__cpo6cbeginE
	.align		8
        /*0018*/ 	.dword	_ZN34_INTERNAL_4ec2c30a_4_k_cu_4bafea114cuda3std3__45__cpo4cendE
	.align		8
        /*0020*/ 	.dword	_ZN34_INTERNAL_4ec2c30a_4_k_cu_4bafea114cuda3std3__45__cpo6rbeginE
	.align		8
        /*0028*/ 	.dword	_ZN34_INTERNAL_4ec2c30a_4_k_cu_4bafea114cuda3std3__45__cpo4rendE
	.align		8
        /*0030*/ 	.dword	_ZN34_INTERNAL_4ec2c30a_4_k_cu_4bafea114cuda3std3__45__cpo7crbeginE
	.align		8
        /*0038*/ 	.dword	_ZN34_INTERNAL_4ec2c30a_4_k_cu_4bafea114cuda3std3__45__cpo5crendE
	.align		8
        /*0040*/ 	.dword	_ZN34_INTERNAL_4ec2c30a_4_k_cu_4bafea114cuda3std3__436_GLOBAL__N__4ec2c30a_4_k_cu_4bafea116ignoreE
	.align		8
        /*0048*/ 	.dword	_ZN34_INTERNAL_4ec2c30a_4_k_cu_4bafea114cuda3std3__419piecewise_constructE
	.align		8
        /*0050*/ 	.dword	_ZN34_INTERNAL_4ec2c30a_4_k_cu_4bafea114cuda3std3__48in_placeE
	.align		8
        /*0058*/ 	.dword	_ZN34_INTERNAL_4ec2c30a_4_k_cu_4bafea114cuda3std3__420unreachable_sentinelE
	.align		8
        /*0060*/ 	.dword	_ZN34_INTERNAL_4ec2c30a_4_k_cu_4bafea114cuda3std6ranges3__45__cpo4swapE
	.align		8
        /*0068*/ 	.dword	_ZN34_INTERNAL_4ec2c30a_4_k_cu_4bafea114cuda3std6ranges3__45__cpo9iter_moveE
	.align		8
        /*0070*/ 	.dword	_ZN34_INTERNAL_4ec2c30a_4_k_cu_4bafea114cuda3std6ranges3__45__cpo5beginE
	.align		8
        /*0078*/ 	.dword	_ZN34_INTERNAL_4ec2c30a_4_k_cu_4bafea114cuda3std6ranges3__45__cpo3endE
	.align		8
        /*0080*/ 	.dword	_ZN34_INTERNAL_4ec2c30a_4_k_cu_4bafea114cuda3std6ranges3__45__cpo6cbeginE
	.align		8
        /*0088*/ 	.dword	_ZN34_INTERNAL_4ec2c30a_4_k_cu_4bafea114cuda3std6ranges3__45__cpo4cendE
	.align		8
        /*0090*/ 	.dword	_ZN34_INTERNAL_4ec2c30a_4_k_cu_4bafea114cuda3std6ranges3__45__cpo7advanceE
	.align		8
        /*0098*/ 	.dword	_ZN34_INTERNAL_4ec2c30a_4_k_cu_4bafea114cuda3std6ranges3__45__cpo9iter_swapE
	.align		8
        /*00a0*/ 	.dword	_ZN34_INTERNAL_4ec2c30a_4_k_cu_4bafea114cuda3std6ranges3__45__cpo4nextE
	.align		8
        /*00a8*/ 	.dword	_ZN34_INTERNAL_4ec2c30a_4_k_cu_4bafea114cuda3std6ranges3__45__cpo4prevE
	.align		8
        /*00b0*/ 	.dword	_ZN34_INTERNAL_4ec2c30a_4_k_cu_4bafea114cuda3std6ranges3__45__cpo4dataE
	.align		8
        /*00b8*/ 	.dword	_ZN34_INTERNAL_4ec2c30a_4_k_cu_4bafea114cuda3std6ranges3__45__cpo5cdataE
	.align		8
        /*00c0*/ 	.dword	_ZN34_INTERNAL_4ec2c30a_4_k_cu_4bafea114cuda3std6ranges3__45__cpo4sizeE
	.align		8
        /*00c8*/ 	.dword	_ZN34_INTERNAL_4ec2c30a_4_k_cu_4bafea114cuda3std6ranges3__45__cpo5ssizeE
	.align		8
        /*00d0*/ 	.dword	_ZN34_INTERNAL_4ec2c30a_4_k_cu_4bafea114cuda3std6ranges3__45__cpo8distanceE
	.align		8
        /*00d8*/ 	.dword	_ZN34_INTERNAL_4ec2c30a_4_k_cu_4bafea116thrust24THRUST_300001_SM_1000_NS6system6detail10sequential3seqE


//--------------------- .text._Z37topk_attn_block_specialization_kernelP6__halfPKS_S2_S2_S2_ --------------------------
	.section	.text._Z37topk_attn_block_specialization_kernelP6__halfPKS_S2_S2_S2_,"ax",@progbits
	.align	128
        .global         _Z37topk_attn_block_specialization_kernelP6__halfPKS_S2_S2_S2_
        .type           _Z37topk_attn_block_specialization_kernelP6__halfPKS_S2_S2_S2_,@function
        .size           _Z37topk_attn_block_specialization_kernelP6__halfPKS_S2_S2_S2_,(.L_x_431 - _Z37topk_attn_block_specialization_kernelP6__halfPKS_S2_S2_S2_)
        .other          _Z37topk_attn_block_specialization_kernelP6__halfPKS_S2_S2_S2_,@"STO_CUDA_ENTRY STV_DEFAULT"
_Z37topk_attn_block_specialization_kernelP6__halfPKS_S2_S2_S2_:
.text._Z37topk_attn_block_specialization_kernelP6__halfPKS_S2_S2_S2_:
[----:B------:R-:W-:Y:S08]  /*0000*/  LDC R1, c[0x0][0x37c] ;  /* 0x0000df00ff017b82 */ /* 0x000ff00000000800 */
[----:B------:R-:W1:Y:S01]  /*0010*/  S2UR UR6, SR_CTAID.Y ;  /* 0x00000000000679c3 */ /* 0x000e620000002600 */
[----:B------:R-:W-:-:S05]  /*0020*/  CS2R.32 R42, SR_CgaSize ;  /* 0x00000000002a7805 */ /* 0x000fca0000008a00 */
[----:B------:R-:W-:-:S05]  /*0030*/  IMAD R42, R42, -0xa0, RZ ;  /* 0xffffff602a2a7824 */ /* 0x000fca00078e02ff */
[----:B------:R-:W-:-:S14]  /*0040*/  R2UR UR7, R42 ;  /* 0x000000002a0772ca */ /* 0x000fdc00000e0000 */
[----:B------:R-:W2:Y:S01]  /*0050*/  LDCU UR7, c[0x0][UR7+0x2b4] ;  /* 0x00005680070777ac */ /* 0x000ea20008000800 */
[----:B------:R-:W3:Y:S01]  /*0060*/  S2R R8, SR_TID.Y ;  /* 0x0000000000087919 */ /* 0x000ee20000002200 */
[----:B------:R-:W-:-:S05]  /*0070*/  CS2R.32 R42, SR_CgaSize ;  /* 0x00000000002a7805 */ /* 0x000fca0000008a00 */
[----:B------:R-:W-:-:S05]  /*0080*/  IMAD R42, R42, -0xa0, RZ ;  /* 0xffffff602a2a7824 */ /* 0x000fca00078e02ff */
[----:B------:R-:W-:-:S14]  /*0090*/  R2UR UR9, R42 ;  /* 0x000000002a0972ca */ /* 0x000fdc00000e0000 */
[----:B------:R-:W4:Y:S01]  /*00a0*/  LDCU UR9, c[0x0][UR9+0x2b8] ;  /* 0x00005700090977ac */ /* 0x000f220008000800 */
[----:B------:R-:W3:Y:S01]  /*00b0*/  S2R R9, SR_TID.Z ;  /* 0x0000000000097919 */ /* 0x000ee20000002300 */
[----:B------:R-:W5:Y:S01]  /*00c0*/  S2UR UR8, SR_CTAID.Z ;  /* 0x00000000000879c3 */ /* 0x000f620000002700 */
[----:B------:R-:W-:-:S05]  /*00d0*/  CS2R.32 R42, SR_CgaSize ;  /* 0x00000000002a7805 */ /* 0x000fca0000008a00 */
[----:B------:R-:W-:-:S05]  /*00e0*/  IMAD R42, R42, -0xa0, RZ ;  /* 0xffffff602a2a7824 */ /* 0x000fca00078e02ff */
[----:B------:R-:W-:-:S14]  /*00f0*/  R2UR UR5, R42 ;  /* 0x000000002a0572ca */ /* 0x000fdc00000e0000 */
[----:B------:R-:W3:Y:S01]  /*0100*/  LDCU UR5, c[0x0][UR5+0x2b0] ;  /* 0x00005600050577ac */ /* 0x000ee20008000800 */
[----:B------:R-:W3:Y:S01]  /*0110*/  S2R R4, SR_TID.X ;  /* 0x0000000000047919 */ /* 0x000ee20000002100 */
[----:B------:R-:W3:Y:S01]  /*0120*/  LDCU UR10, c[0x0][0x360] ;  /* 0x00006c00ff0a77ac */ /* 0x000ee20008000800 */
[----:B------:R-:W4:Y:S01]  /*0130*/  S2UR UR4, SR_CTAID.X ;  /* 0x00000000000479c3 */ /* 0x000f220000002500 */
[----:B-1----:R-:W-:-:S07]  /*0140*/  I2FP.F32.U32 R0, UR6 ;  /* 0x0000000600007c45 */ /* 0x002fce0008201000 */
[----:B------:R-:W1:Y:S01]  /*0150*/  S2UR UR11, SR_CgaCtaId ;  /* 0x00000000000b79c3 */ /* 0x000e620000008800 */
[----:B------:R-:W-:-:S05]  /*0160*/  CS2R.32 R42, SR_CgaSize ;  /* 0x00000000002a7805 */ /* 0x000fca0000008a00 */
[----:B------:R-:W-:-:S05]  /*0170*/  IMAD R42, R42, -0xa0, RZ ;  /* 0xffffff602a2a7824 */ /* 0x000fca00078e02ff */
[----:B------:R-:W-:-:S14]  /*0180*/  R2UR UR6, R42 ;  /* 0x000000002a0672ca */ /* 0x000fdc00000e0000 */
[----:B------:R-:W1:Y:S01]  /*0190*/  LDCU UR6, c[0x0][UR6+0x2c4] ;  /* 0x00005880060677ac */ /* 0x000e620008000800 */
[----:B--2---:R-:W-:Y:S01]  /*01a0*/  FMUL R2, R0, UR7 ;  /* 0x0000000700027c20 */ /* 0x004fe20008400000 */
[----:B------:R-:W2:Y:S01]  /*01b0*/  LDCU UR7, c[0x0][0x364] ;  /* 0x00006c80ff0777ac */ /* 0x000ea20008000800 */
[----:B-----5:R-:W-:-:S04]  /*01c0*/  I2FP.F32.U32 R3, UR8 ;  /* 0x0000000800037c45 */ /* 0x020fc80008201000 */
[----:B------:R-:W-:Y:S01]  /*01d0*/  F2I.U32.TRUNC.NTZ R2, R2 ;  /* 0x0000000200027305 */ /* 0x000fe2000020f000 */
[----:B----4-:R-:W-:Y:S01]  /*01e0*/  FMUL R7, R3, UR9 ;  /* 0x0000000903077c20 */ /* 0x010fe20008400000 */
[----:B------:R-:W4:Y:S01]  /*01f0*/  LDCU.64 UR8, c[0x0][0x358] ;  /* 0x00006b00ff0877ac */ /* 0x000f220008000a00 */
[----:B------:R-:W-:Y:S02]  /*0200*/  I2FP.F32.U32 R0, UR4 ;  /* 0x0000000400007c45 */ /* 0x000fe40008201000 */
[----:B------:R-:W-:-:S05]  /*0210*/  CS2R.32 R42, SR_CgaSize ;  /* 0x00000000002a7805 */ /* 0x000fca0000008a00 */
[----:B------:R-:W-:-:S05]  /*0220*/  IMAD R42, R42, -0xa0, RZ ;  /* 0xffffff602a2a7824 */ /* 0x000fca00078e02ff */
[----:B------:R-:W-:-:S14]  /*0230*/  R2UR UR4, R42 ;  /* 0x000000002a0472ca */ /* 0x000fdc00000e0000 */
[----:B------:R-:W5:Y:S01]  /*0240*/  LDCU UR4, c[0x0][UR4+0x2c0] ;  /* 0x00005800040477ac */ /* 0x000f620008000800 */
[----:B------:R-:W1:Y:S01]  /*0250*/  F2I.U32.TRUNC.NTZ R7, R7 ;  /* 0x0000000700077305 */ /* 0x000e62000020f000 */
[----:B---3--:R-:W-:Y:S01]  /*0260*/  FMUL R6, R0, UR5 ;  /* 0x0000000500067c20 */ /* 0x008fe20008400000 */
[----:B--2---:R-:W-:-:S06]  /*0270*/  IMAD R3, R9, UR7, R8 ;  /* 0x0000000709037c24 */ /* 0x004fcc000f8e0208 */
[----:B------:R-:W5:Y:S01]  /*0280*/  F2I.U32.TRUNC.NTZ R5, R6 ;  /* 0x0000000600057305 */ /* 0x000f62000020f000 */
[----:B------:R-:W-:-:S05]  /*0290*/  IMAD R42, R3, UR10, R4 ;  /* 0x0000000a032a7c24 */ /* 0x000fca000f8e0204 */
[----:B------:R-:W-:Y:S01]  /*02a0*/  SHF.L.U32 R41, R42, 0x3, RZ ;  /* 0x000000032a297819 */ /* 0x000fe200000006ff */
[----:B-1----:R-:W-:Y:S01]  /*02b0*/  IMAD R0, R7, UR6, R2 ;  /* 0x0000000607007c24 */ /* 0x002fe2000f8e0202 */
[----:B------:R-:W-:Y:S02]  /*02c0*/  MOV R2, UR11 ;  /* 0x0000000b00027c02 */ /* 0x000fe40008000f00 */
[--C-:B------:R-:W-:Y:S02]  /*02d0*/  SHF.R.U32.HI R12, RZ, 0x5, R42.reuse ;  /* 0x00000005ff0c7819 */ /* 0x100fe4000001162a */
[----:B------:R-:W-:Y:S02]  /*02e0*/  ISETP.NE.AND P0, PT, R2, 0x4, PT ;  /* 0x000000040200780c */ /* 0x000fe40003f05270 */
[----:B------:R-:W-:Y:S01]  /*02f0*/  LOP3.LUT R29, R41, 0x78, RZ, 0xc0, !PT ;  /* 0x00000078291d7812 */ /* 0x000fe200078ec0ff */
[----:B-----5:R-:W-:Y:S01]  /*0300*/  IMAD R3, R0, UR4, R5 ;  /* 0x0000000400037c24 */ /* 0x020fe2000f8e0205 */
[----:B------:R-:W-:-:S04]  /*0310*/  SHF.R.U32.HI R0, RZ, 0x4, R42 ;  /* 0x00000004ff007819 */ /* 0x000fc8000001162a */
[C---:B------:R-:W-:Y:S02]  /*0320*/  SHF.L.U32 R5, R3.reuse, 0x7, RZ ;  /* 0x0000000703057819 */ /* 0x040fe400000006ff */
[----:B------:R-:W-:Y:S02]  /*0330*/  LOP3.LUT R21, R3, 0x1f, RZ, 0xc0, !PT ;  /* 0x0000001f03157812 */ /* 0x000fe400078ec0ff */
[----:B------:R-:W-:Y:S01]  /*0340*/  LOP3.LUT R3, R5, 0xf80, RZ, 0xc0, !PT ;  /* 0x00000f8005037812 */ /* 0x000fe200078ec0ff */
[----:B----4-:R-:W-:Y:S06]  /*0350*/  @!P0 BRA `(.L_x_0) ;  /* 0x0000006800d48947 */ /* 0x010fec0003800000 */
[----:B------:R-:W-:Y:S01]  /*0360*/  MOV R5, 0x400 ;  /* 0x0000040000057802 */ /* 0x000fe20000000f00 */
[----:B------:R-:W1:Y:S01]  /*0370*/  S2R R8, SR_SWINHI ;  /* 0x0000000000087919 */ /* 0x000e620000002f00 */
[----:B------:R-:W-:Y:S02]  /*0380*/  SHF.R.U32.HI R7, RZ, 0x2, R42 ;  /* 0x00000002ff077819 */ /* 0x000fe4000001162a */
[----:B------:R-:W-:Y:S02]  /*0390*/  LEA R4, R2, R5, 0x18 ;  /* 0x0000000502047211 */ /* 0x000fe400078ec0ff */
[----:B------:R-:W-:-:S03]  /*03a0*/  LOP3.LUT R7, R7, 0x4, RZ, 0xc0, !PT ;  /* 0x0000000407077812 */ /* 0x000fc600078ec0ff */
[----:B------:R-:W-:Y:S01]  /*03b0*/  STS [R4+0x3200], RZ ;  /* 0x003200ff04007388 */ /* 0x000fe20000000800 */
[----:B------:R-:W-:-:S03]  /*03c0*/  LEA R7, R12, R7, 0x3 ;  /* 0x000000070c077211 */ /* 0x000fc600078e18ff */
[----:B------:R-:W2:Y:S01]  /*03d0*/  LDS R6, [R4+0x3200] ;  /* 0x0032000004067984 */ /* 0x000ea20000000800 */
[----:B------:R-:W-:Y:S02]  /*03e0*/  LEA R13, R7, R4, 0x2 ;  /* 0x00000004070d7211 */ /* 0x000fe400078e10ff */
[----:B--2---:R-:W-:-:S13]  /*03f0*/  ISETP.NE.AND P0, PT, R6, RZ, PT ;  /* 0x000000ff0600720c */ /* 0x004fda0003f05270 */
[----:B-1----:R-:W-:Y:S05]  /*0400*/  @P0 BRA `(.L_x_1) ;  /* 0x0000000000100947 */ /* 0x002fea0003800000 */
.L_x_2:
[----:B------:R-:W-:Y:S05]  /*0410*/  NANOSLEEP 0x1 ;  /* 0x000000010000795d */ /* 0x000fea0003800000 */
[----:B------:R-:W1:Y:S02]  /*0420*/  LDS R6, [R4+0x3200] ;  /* 0x0032000004067984 */ /* 0x000e640000000800 */
[----:B-1----:R-:W-:-:S13]  /*0430*/  ISETP.NE.AND P0, PT, R6, RZ, PT ;  /* 0x000000ff0600720c */ /* 0x002fda0003f05270 */
[----:B------:R-:W-:Y:S05]  /*0440*/  @!P0 BRA `(.L_x_2) ;  /* 0xfffffffc00f08947 */ /* 0x000fea000383ffff */
.L_x_1:
[----:B------:R-:W-:Y:S01]  /*0450*/  BAR.SYNC.DEFER_BLOCKING 0x0 ;  /* 0x0000000000007b1d */ /* 0x000fe20000010000 */
[----:B------:R-:W-:-:S07]  /*0460*/  IADD3 R5, PT, PT, R5, 0x4440, RZ ;  /* 0x0000444005057810 */ /* 0x000fce0007ffe0ff */
[----:B------:R-:W1:Y:S01]  /*0470*/  LDC.64 R60, c[0x0][0x388] ;  /* 0x0000e200ff3c7b82 */ /* 0x000e620000000a00 */
[----:B------:R-:W-:Y:S02]  /*0480*/  IADD3 R34, PT, PT, R29, R3, RZ ;  /* 0x000000031d227210 */ /* 0x000fe40007ffe0ff */
[----:B------:R-:W-:Y:S02]  /*0490*/  LEA R5, R2, R5, 0x18 ;  /* 0x0000000502057211 */ /* 0x000fe400078ec0ff */
[----:B------:R-:W-:Y:S02]  /*04a0*/  SHF.L.U32 R33, R7, 0x7, RZ ;  /* 0x0000000707217819 */ /* 0x000fe400000006ff */
[----:B------:R-:W-:Y:S02]  /*04b0*/  MOV R56, R5 ;  /* 0x0000000500387202 */ /* 0x000fe40000000f00 */
[----:B------:R-:W-:Y:S01]  /*04c0*/  MOV R57, R8 ;  /* 0x0000000800397202 */ /* 0x000fe20000000f00 */
[----:B------:R-:W2:Y:S01]  /*04d0*/  LDC.64 R36, c[0x0][0x398] ;  /* 0x0000e600ff247b82 */ /* 0x000ea20000000a00 */
[----:B------:R-:W-:-:S02]  /*04e0*/  LOP3.LUT R32, R33, 0x78, R41, 0xf8, !PT ;  /* 0x0000007821207812 */ /* 0x000fc400078ef829 */
[----:B------:R-:W-:-:S04]  /*04f0*/  IADD3 R5, P0, PT, R56, 0x7f, RZ ;  /* 0x0000007f38057810 */ /* 0x000fc80007f1e0ff */
[----:B------:R-:W-:Y:S01]  /*0500*/  IADD3.X R57, PT, PT, RZ, R57, RZ, P0, !PT ;  /* 0x00000039ff397210 */ /* 0x000fe200007fe4ff */
[----:B------:R-:W3:Y:S01]  /*0510*/  LDC.64 R58, c[0x0][0x390] ;  /* 0x0000e400ff3a7b82 */ /* 0x000ee20000000a00 */
[----:B------:R-:W-:-:S04]  /*0520*/  LOP3.LUT R56, R5, 0xffffff80, RZ, 0xc0, !PT ;  /* 0xffffff8005387812 */ /* 0x000fc800078ec0ff */
[----:B------:R-:W-:-:S04]  /*0530*/  MOV R30, R56 ;  /* 0x00000038001e7202 */ /* 0x000fc80000000f00 */
[----:B------:R-:W-:Y:S01]  /*0540*/  LEA R15, R32, R30, 0x1 ;  /* 0x0000001e200f7211 */ /* 0x000fe200078e08ff */
[----:B--2---:R-:W-:-:S06]  /*0550*/  IMAD.WIDE.U32 R36, R34, 0x2, R36 ;  /* 0x0000000222247825 */ /* 0x004fcc00078e0024 */
[----:B------:R-:W5:Y:S01]  /*0560*/  LDG.E.128.CONSTANT R36, desc[UR8][R36.64] ;  /* 0x0000000824247981 */ /* 0x000f62000c1e9d00 */
[----:B------:R-:W-:Y:S06]  /*0570*/  BAR.SYNC.DEFER_BLOCKING 0x0 ;  /* 0x0000000000007b1d */ /* 0x000fec0000010000 */
[----:B------:R-:W2:Y:S02]  /*0580*/  LDS R9, [R13] ;  /* 0x000000000d097984 */ /* 0x000ea40000000800 */
[----:B--2---:R-:W-:-:S05]  /*0590*/  LEA R7, R9, R34, 0xc ;  /* 0x0000002209077211 */ /* 0x004fca00078e60ff */
[----:B-1----:R-:W-:-:S05]  /*05a0*/  IMAD.WIDE.U32 R6, R7, 0x2, R60 ;  /* 0x0000000207067825 */ /* 0x002fca00078e003c */
[----:B------:R-:W-:Y:S01]  /*05b0*/  @!PT LDS RZ, [RZ] ;  /* 0x00000000fffff984 */ /* 0x000fe20000000800 */
[----:B------:R-:W-:Y:S01]  /*05c0*/  @!PT LDS RZ, [RZ] ;  /* 0x00000000fffff984 */ /* 0x000fe20000000800 */
[----:B------:R-:W-:Y:S01]  /*05d0*/  @!PT LDS RZ, [RZ] ;  /* 0x00000000fffff984 */ /* 0x000fe20000000800 */
[----:B------:R1:W-:Y:S04]  /*05e0*/  LDGSTS.E.BYPASS.128 [R15], desc[UR8][R6.64] ;  /* 0x00000000060f7fae */ /* 0x0003e8000b981808 */
[----:B------:R-:W2:Y:S02]  /*05f0*/  LDS R5, [R13+0x4] ;  /* 0x000004000d057984 */ /* 0x000ea40000000800 */
[----:B--2---:R-:W-:-:S05]  /*0600*/  LEA R5, R5, R34, 0xc ;  /* 0x0000002205057211 */ /* 0x004fca00078e60ff */
[----:B------:R-:W-:-:S05]  /*0610*/  IMAD.WIDE.U32 R8, R5, 0x2, R60 ;  /* 0x0000000205087825 */ /* 0x000fca00078e003c */
[----:B------:R-:W-:Y:S01]  /*0620*/  @!PT LDS RZ, [RZ] ;  /* 0x00000000fffff984 */ /* 0x000fe20000000800 */
[----:B------:R-:W-:Y:S01]  /*0630*/  @!PT LDS RZ, [RZ] ;  /* 0x00000000fffff984 */ /* 0x000fe20000000800 */
[----:B------:R-:W-:Y:S01]  /*0640*/  @!PT LDS RZ, [RZ] ;  /* 0x00000000fffff984 */ /* 0x000fe20000000800 */
[----:B------:R3:W-:Y:S04]  /*0650*/  LDGSTS.E.BYPASS.128 [R15+0x100], desc[UR8][R8.64] ;  /* 0x00100000080f7fae */ /* 0x0007e8000b981808 */
[----:B------:R-:W2:Y:S02]  /*0660*/  LDS R5, [R13+0x8] ;  /* 0x000008000d057984 */ /* 0x000ea40000000800 */
[----:B--2---:R-:W-:-:S05]  /*0670*/  LEA R5, R5, R34, 0xc ;  /* 0x0000002205057211 */ /* 0x004fca00078e60ff */
[----:B------:R-:W-:-:S05]  /*0680*/  IMAD.WIDE.U32 R10, R5, 0x2, R60 ;  /* 0x00000002050a7825 */ /* 0x000fca00078e003c */
[----:B------:R-:W-:Y:S01]  /*0690*/  @!PT LDS RZ, [RZ] ;  /* 0x00000000fffff984 */ /* 0x000fe20000000800 */
[----:B------:R-:W-:Y:S01]  /*06a0*/  @!PT LDS RZ, [RZ] ;  /* 0x00000000fffff984 */ /* 0x000fe20000000800 */
[----:B------:R-:W-:Y:S01]  /*06b0*/  @!PT LDS RZ, [RZ] ;  /* 0x00000000fffff984 */ /* 0x000fe20000000800 */
[----:B------:R2:W-:Y:S04]  /*06c0*/  LDGSTS.E.BYPASS.128 [R15+0x200], desc[UR8][R10.64] ;  /* 0x002000000a0f7fae */ /* 0x0005e8000b981808 */
[----:B------:R-:W4:Y:S02]  /*06d0*/  LDS R5, [R13+0xc] ;  /* 0x00000c000d057984 */ /* 0x000f240000000800 */
[----:B----4-:R-:W-:-:S05]  /*06e0*/  LEA R5, R5, R34, 0xc ;  /* 0x0000002205057211 */ /* 0x010fca00078e60ff */
[----:B-1----:R-:W-:-:S05]  /*06f0*/  IMAD.WIDE.U32 R6, R5, 0x2, R60 ;  /* 0x0000000205067825 */ /* 0x002fca00078e003c */
[----:B------:R-:W-:Y:S01]  /*0700*/  @!PT LDS RZ, [RZ] ;  /* 0x00000000fffff984 */ /* 0x000fe20000000800 */
[----:B------:R-:W-:Y:S01]  /*0710*/  @!PT LDS RZ, [RZ] ;  /* 0x00000000fffff984 */ /* 0x000fe20000000800 */
[----:B------:R-:W-:Y:S01]  /*0720*/  @!PT LDS RZ, [RZ] ;  /* 0x00000000fffff984 */ /* 0x000fe20000000800 */
[----:B------:R1:W-:Y:S04]  /*0730*/  LDGSTS.E.BYPASS.128 [R15+0x300], desc[UR8][R6.64] ;  /* 0x00300000060f7fae */ /* 0x0003e8000b981808 */
[----:B------:R-:W4:Y:S04]  /*0740*/  LDS R5, [R13] ;  /* 0x000000000d057984 */ /* 0x000f280000000800 */
[----:B------:R-:W0:Y:S01]  /*0750*/  LDGDEPBAR ;  /* 0x00000000000079af */ /* 0x000e220000000000 */
[----:B----4-:R-:W-:-:S05]  /*0760*/  LEA R5, R5, R34, 0xc ;  /* 0x0000002205057211 */ /* 0x010fca00078e60ff */
[----:B---3--:R-:W-:-:S05]  /*0770*/  IMAD.WIDE.U32 R8, R5, 0x2, R58 ;  /* 0x0000000205087825 */ /* 0x008fca00078e003a */
[----:B------:R-:W-:Y:S01]  /*0780*/  @!PT LDS RZ, [RZ] ;  /* 0x00000000fffff984 */ /* 0x000fe20000000800 */
[----:B------:R-:W-:Y:S01]  /*0790*/  @!PT LDS RZ, [RZ] ;  /* 0x00000000fffff984 */ /* 0x000fe20000000800 */
[----:B------:R-:W-:Y:S01]  /*07a0*/  @!PT LDS RZ, [RZ] ;  /* 0x00000000fffff984 */ /* 0x000fe20000000800 */
[----:B------:R-:W-:Y:S04]  /*07b0*/  LDGSTS.E.BYPASS.128 [R15+0x2000], desc[UR8][R8.64] ;  /* 0x02000000080f7fae */ /* 0x000fe8000b981808 */
[----:B------:R-:W3:Y:S02]  /*07c0*/  LDS R5, [R13+0x4] ;  /* 0x000004000d057984 */ /* 0x000ee40000000800 */
[----:B---3--:R-:W-:-:S05]  /*07d0*/  LEA R5, R5, R34, 0xc ;  /* 0x0000002205057211 */ /* 0x008fca00078e60ff */
[----:B--2---:R-:W-:-:S05]  /*07e0*/  IMAD.WIDE.U32 R10, R5, 0x2, R58 ;  /* 0x00000002050a7825 */ /* 0x004fca00078e003a */
[----:B------:R-:W-:Y:S01]  /*07f0*/  @!PT LDS RZ, [RZ] ;  /* 0x00000000fffff984 */ /* 0x000fe20000000800 */
[----:B------:R-:W-:Y:S01]  /*0800*/  @!PT LDS RZ, [RZ] ;  /* 0x00000000fffff984 */ /* 0x000fe20000000800 */
[----:B------:R-:W-:Y:S01]  /*0810*/  @!PT LDS RZ, [RZ] ;  /* 0x00000000fffff984 */ /* 0x000fe20000000800 */
[----:B------:R2:W-:Y:S04]  /*0820*/  LDGSTS.E.BYPASS.128 [R15+0x2100], desc[UR8][R10.64] ;  /* 0x021000000a0f7fae */ /* 0x0005e8000b981808 */
[----:B------:R-:W3:Y:S02]  /*0830*/  LDS R5, [R13+0x8] ;  /* 0x000008000d057984 */ /* 0x000ee40000000800 */
[----:B---3--:R-:W-:-:S05]  /*0840*/  LEA R5, R5, R34, 0xc ;  /* 0x0000002205057211 */ /* 0x008fca00078e60ff */
[----:B-1----:R-:W-:-:S05]  /*0850*/  IMAD.WIDE.U32 R6, R5, 0x2, R58 ;  /* 0x0000000205067825 */ /* 0x002fca00078e003a */
[----:B------:R-:W-:Y:S01]  /*0860*/  @!PT LDS RZ, [RZ] ;  /* 0x00000000fffff984 */ /* 0x000fe20000000800 */
[----:B------:R-:W-:Y:S01]  /*0870*/  @!PT LDS RZ, [RZ] ;  /* 0x00000000fffff984 */ /* 0x000fe20000000800 */
[----:B------:R-:W-:Y:S01]  /*0880*/  @!PT LDS RZ, [RZ] ;  /* 0x00000000fffff984 */ /* 0x000fe20000000800 */
[----:B------:R1:W-:Y:S04]  /*0890*/  LDGSTS.E.BYPASS.128 [R15+0x2200], desc[UR8][R6.64] ;  /* 0x02200000060f7fae */ /* 0x0003e8000b981808 */
[----:B------:R-:W3:Y:S01]  /*08a0*/  LDS R5, [R13+0xc] ;  /* 0x00000c000d057984 */ /* 0x000ee20000000800 */
[----:B--2---:R-:W-:Y:S02]  /*08b0*/  MOV R10, 0x3f000000 ;  /* 0x3f000000000a7802 */ /* 0x004fe40000000f00 */
[----:B-1----:R-:W-:-:S05]  /*08c0*/  MOV R7, 0x3fffffff ;  /* 0x3fffffff00077802 */ /* 0x002fca0000000f00 */
[----:B------:R-:W-:Y:S01]  /*08d0*/  FFMA R6, -R10, R7, 1 ;  /* 0x3f8000000a067423 */ /* 0x000fe20000000107 */
[----:B------:R-:W-:Y:S02]  /*08e0*/  SHF.L.U32 R7, R0, 0x4, RZ ;  /* 0x0000000400077819 */ /* 0x000fe400000006ff */
[----:B---3--:R-:W-:-:S05]  /*08f0*/  LEA R5, R5, R34, 0xc ;  /* 0x0000002205057211 */ /* 0x008fca00078e60ff */
[----:B------:R-:W-:-:S04]  /*0900*/  IMAD.WIDE.U32 R8, R5, 0x2, R58 ;  /* 0x0000000205087825 */ /* 0x000fc800078e003a */
[----:B------:R-:W-:Y:S01]  /*0910*/  HFMA2 R5, -RZ, RZ, 1.9267578125, 7.5519084930419921875e-05 ;  /* 0x3fb504f3ff057431 */ /* 0x000fe200000001ff */
[----:B------:R-:W-:Y:S01]  /*0920*/  @!PT LDS RZ, [RZ] ;  /* 0x00000000fffff984 */ /* 0x000fe20000000800 */
[----:B------:R-:W-:Y:S01]  /*0930*/  @!PT LDS RZ, [RZ] ;  /* 0x00000000fffff984 */ /* 0x000fe20000000800 */
[----:B------:R-:W-:Y:S01]  /*0940*/  @!PT LDS RZ, [RZ] ;  /* 0x00000000fffff984 */ /* 0x000fe20000000800 */
[----:B------:R1:W-:Y:S04]  /*0950*/  LDGSTS.E.BYPASS.128 [R15+0x2300], desc[UR8][R8.64] ;  /* 0x02300000080f7fae */ /* 0x0003e8000b981808 */
[----:B------:R-:W0:Y:S01]  /*0960*/  LDGDEPBAR ;  /* 0x00000000000079af */ /* 0x000e220000000000 */
[----:B------:R-:W-:-:S04]  /*0970*/  FFMA R5, R5, R5, -1.9999998807907104492 ;  /* 0xbfffffff05057423 */ /* 0x000fc80000000005 */
[----:B------:R-:W-:-:S04]  /*0980*/  FFMA R5, R5, -0.5, R6 ;  /* 0xbf00000005057823 */ /* 0x000fc80000000006 */
[C---:B------:R-:W-:Y:S01]  /*0990*/  FFMA R0, R5.reuse, 0.375, R10 ;  /* 0x3ec0000005007823 */ /* 0x040fe2000000000a */
[----:B------:R-:W-:Y:S01]  /*09a0*/  FMUL R5, R5, 1.4142135381698608398 ;  /* 0x3fb504f305057820 */ /* 0x000fe20000400000 */
[----:B------:R-:W-:-:S03]  /*09b0*/  LOP3.LUT R7, R7, 0x10, RZ, 0xe2, !PT ;  /* 0x0000001007077812 */ /* 0x000fc600078ee2ff */
[----:B------:R-:W-:Y:S01]  /*09c0*/  FFMA R0, R0, R5, 1.4142135381698608398 ;  /* 0x3fb504f300007423 */ /* 0x000fe20000000005 */
[----:B------:R-:W-:Y:S01]  /*09d0*/  LEA R31, R12, R7, 0x5 ;  /* 0x000000070c1f7211 */ /* 0x000fe200078e28ff */
[----:B------:R-:W-:-:S03]  /*09e0*/  HFMA2 R7, -RZ, RZ, 0, 0 ;  /* 0x00000000ff077431 */ /* 0x000fc600000001ff */
[----:B------:R-:W-:Y:S01]  /*09f0*/  IADD3 R0, PT, PT, R0, -0x2000000, RZ ;  /* 0xfe00000000007810 */ /* 0x000fe20007ffe0ff */
[----:B------:R-:W-:Y:S02]  /*0a00*/  HFMA2 R5, -RZ, RZ, 0, 0 ;  /* 0x00000000ff057431 */ /* 0x000fe400000001ff */
[----:B------:R-:W-:Y:S01]  /*0a10*/  HFMA2 R54, -RZ, RZ, 0, 0 ;  /* 0x00000000ff367431 */ /* 0x000fe200000001ff */
[----:B------:R-:W-:Y:S02]  /*0a20*/  MOV R35, 0xff800000 ;  /* 0xff80000000237802 */ /* 0x000fe40000000f00 */
[----:B------:R-:W-:Y:S02]  /*0a30*/  CS2R R46, SRZ ;  /* 0x00000000002e7805 */ /* 0x000fe4000001ff00 */
[----:B------:R-:W-:Y:S02]  /*0a40*/  MOV R40, RZ ;  /* 0x000000ff00287202 */ /* 0x000fe40000000f00 */
[----:B------:R-:W-:-:S02]  /*0a50*/  CS2R R52, SRZ ;  /* 0x0000000000347805 */ /* 0x000fc4000001ff00 */
[----:B------:R-:W-:Y:S01]  /*0a60*/  MOV R48, RZ ;  /* 0x000000ff00307202 */ /* 0x000fe20000000f00 */
[----:B------:R-:W-:Y:S01]  /*0a70*/  FMUL R6, R0, 1.4426950216293334961 ;  /* 0x3fb8aa3b00067820 */ /* 0x000fe20000400000 */
[----:B------:R-:W-:Y:S02]  /*0a80*/  IADD3 R31, PT, PT, R31, 0x8c, R4 ;  /* 0x0000008c1f1f7810 */ /* 0x000fe40007ffe004 */
[----:B------:R-:W-:Y:S01]  /*0a90*/  IADD3 R28, PT, PT, R33, 0x80, RZ ;  /* 0x00000080211c7810 */ /* 0x000fe20007ffe0ff */
[----:B------:R-:W-:Y:S01]  /*0aa0*/  UMOV UR5, 0x80 ;  /* 0x0000008000057882 */ /* 0x000fe20000000000 */
[----:B-1----:R-:W-:-:S05]  /*0ab0*/  UMOV UR6, 0xffffff9d ;  /* 0xffffff9d00067882 */ /* 0x002fca0000000000 */
.L_x_3:
[----:B------:R-:W1:Y:S01]  /*0ac0*/  LDS R9, [R31+-0xc] ;  /* 0xfffff4001f097984 */ /* 0x000e620000000800 */
[----:B------:R-:W-:-:S04]  /*0ad0*/  ULEA UR4, UR6, 0xc8000, 0xd ;  /* 0x000c800006047891 */ /* 0x000fc8000f8e68ff */
[----:B------:R-:W-:-:S04]  /*0ae0*/  ULOP3.LUT UR4, UR4, 0x2000, URZ, 0xc0, !UPT ;  /* 0x0000200004047892 */ /* 0x000fc8000f8ec0ff */
[----:B------:R-:W-:Y:S02]  /*0af0*/  ULOP3.LUT UR7, UR4, 0x2000, URZ, 0x3c, !UPT ;  /* 0x0000200004077892 */ /* 0x000fe4000f8e3cff */
[----:B------:R-:W-:-:S04]  /*0b00*/  MOV R0, UR4 ;  /* 0x0000000400007c02 */ /* 0x000fc80008000f00 */
[----:B------:R-:W-:Y:S02]  /*0b10*/  LOP3.LUT R0, R0, 0x78, R41, 0xf8, !PT ;  /* 0x0000007800007812 */ /* 0x000fe400078ef829 */
[----:B------:R-:W-:Y:S02]  /*0b20*/  IADD3 R19, PT, PT, R32, UR7, RZ ;  /* 0x0000000720137c10 */ /* 0x000fe4000fffe0ff */
[----:B------:R-:W-:-:S04]  /*0b30*/  IADD3 R11, PT, PT, R33, R0, RZ ;  /* 0x00000000210b7210 */ /* 0x000fc80007ffe0ff */
[----:B------:R-:W-:Y:S02]  /*0b40*/  LEA R0, R11, R30, 0x1 ;  /* 0x0000001e0b007211 */ /* 0x000fe400078e08ff */
[----:B-1----:R-:W-:-:S05]  /*0b50*/  LEA R9, R9, R34, 0xc ;  /* 0x0000002209097211 */ /* 0x002fca00078e60ff */
[----:B------:R-:W-:-:S05]  /*0b60*/  IMAD.WIDE.U32 R8, R9, 0x2, R60 ;  /* 0x0000000209087825 */ /* 0x000fca00078e003c */
[----:B------:R-:W-:Y:S01]  /*0b70*/  @!PT LDS RZ, [RZ] ;  /* 0x00000000fffff984 */ /* 0x000fe20000000800 */
[----:B------:R-:W-:Y:S01]  /*0b80*/  @!PT LDS RZ, [RZ] ;  /* 0x00000000fffff984 */ /* 0x000fe20000000800 */
[----:B------:R-:W-:Y:S01]  /*0b90*/  @!PT LDS RZ, [RZ] ;  /* 0x00000000fffff984 */ /* 0x000fe20000000800 */
[----:B------:R1:W-:Y:S04]  /*0ba0*/  LDGSTS.E.BYPASS.128 [R0], desc[UR8][R8.64] ;  /* 0x0000000008007fae */ /* 0x0003e8000b981808 */
[----:B------:R-:W2:Y:S01]  /*0bb0*/  LDS R11, [R31+-0x8] ;  /* 0xfffff8001f0b7984 */ /* 0x000ea20000000800 */
[----:B-1----:R-:W-:Y:S01]  /*0bc0*/  IMAD.WIDE.U32 R8, R19, 0x2, R56 ;  /* 0x0000000213087825 */ /* 0x002fe200078e0038 */
[----:B--2---:R-:W-:-:S05]  /*0bd0*/  LEA R11, R11, R34, 0xc ;  /* 0x000000220b0b7211 */ /* 0x004fca00078e60ff */
[----:B------:R-:W-:-:S05]  /*0be0*/  IMAD.WIDE.U32 R10, R11, 0x2, R60 ;  /* 0x000000020b0a7825 */ /* 0x000fca00078e003c */
[----:B------:R-:W-:Y:S01]  /*0bf0*/  @!PT LDS RZ, [RZ] ;  /* 0x00000000fffff984 */ /* 0x000fe20000000800 */
[----:B------:R-:W-:Y:S01]  /*0c00*/  @!PT LDS RZ, [RZ] ;  /* 0x00000000fffff984 */ /* 0x000fe20000000800 */
[----:B------:R-:W-:Y:S01]  /*0c10*/  @!PT LDS RZ, [RZ] ;  /* 0x00000000fffff984 */ /* 0x000fe20000000800 */
[----:B------:R-:W-:Y:S04]  /*0c20*/  LDGSTS.E.BYPASS.128 [R0+0x100], desc[UR8][R10.64] ;  /* 0x001000000a007fae */ /* 0x000fe8000b981808 */
[----:B------:R-:W1:Y:S02]  /*0c30*/  LDS R13, [R31+-0x4] ;  /* 0xfffffc001f0d7984 */ /* 0x000e640000000800 */
[----:B-1----:R-:W-:-:S05]  /*0c40*/  LEA R13, R13, R34, 0xc ;  /* 0x000000220d0d7211 */ /* 0x002fca00078e60ff */
[----:B------:R-:W-:-:S05]  /*0c50*/  IMAD.WIDE.U32 R14, R13, 0x2, R60 ;  /* 0x000000020d0e7825 */ /* 0x000fca00078e003c */
[----:B------:R-:W-:Y:S01]  /*0c60*/  @!PT LDS RZ, [RZ] ;  /* 0x00000000fffff984 */ /* 0x000fe20000000800 */
[----:B------:R-:W-:Y:S01]  /*0c70*/  @!PT LDS RZ, [RZ] ;  /* 0x00000000fffff984 */ /* 0x000fe20000000800 */
[----:B------:R-:W-:Y:S01]  /*0c80*/  @!PT LDS RZ, [RZ] ;  /* 0x00000000fffff984 */ /* 0x000fe20000000800 */
[----:B------:R-:W-:Y:S04]  /*0c90*/  LDGSTS.E.BYPASS.128 [R0+0x200], desc[UR8][R14.64] ;  /* 0x002000000e007fae */ /* 0x000fe8000b981808 */
[----:B------:R-:W1:Y:S02]  /*0ca0*/  LDS R13, [R31] ;  /* 0x000000001f0d7984 */ /* 0x000e640000000800 */
[----:B-1----:R-:W-:-:S05]  /*0cb0*/  LEA R13, R13, R34, 0xc ;  /* 0x000000220d0d7211 */ /* 0x002fca00078e60ff */
[----:B------:R-:W-:Y:S01]  /*0cc0*/  IMAD.WIDE.U32 R16, R13, 0x2, R60 ;  /* 0x000000020d107825 */ /* 0x000fe200078e003c */
[----:B------:R-:W-:-:S04]  /*0cd0*/  IADD3 R13, PT, PT, R19, 0x80, RZ ;  /* 0x00000080130d7810 */ /* 0x000fc80007ffe0ff */
[----:B------:R-:W-:Y:S01]  /*0ce0*/  @!PT LDS RZ, [RZ] ;  /* 0x00000000fffff984 */ /* 0x000fe20000000800 */
[----:B------:R-:W-:Y:S01]  /*0cf0*/  @!PT LDS RZ, [RZ] ;  /* 0x00000000fffff984 */ /* 0x000fe20000000800 */
[----:B------:R-:W-:Y:S01]  /*0d00*/  @!PT LDS RZ, [RZ] ;  /* 0x00000000fffff984 */ /* 0x000fe20000000800 */
[----:B------:R1:W-:Y:S01]  /*0d10*/  LDGSTS.E.BYPASS.128 [R0+0x300], desc[UR8][R16.64] ;  /* 0x0030000010007fae */ /* 0x0003e2000b981808 */
[----:B------:R-:W-:-:S03]  /*0d20*/  IMAD.WIDE.U32 R12, R13, 0x2, R56 ;  /* 0x000000020d0c7825 */ /* 0x000fc600078e0038 */
[----:B------:R-:W0:Y:S01]  /*0d30*/  LDGDEPBAR ;  /* 0x00000000000079af */ /* 0x000e220000000000 */
[----:B------:R-:W-:-:S04]  /*0d40*/  DEPBAR.LE SB0, 0x2 ;  /* 0x000080800000791a */ /* 0x000fc80000000000 */
[----:B------:R-:W-:Y:S06]  /*0d50*/  BAR.SYNC.DEFER_BLOCKING 0x0 ;  /* 0x0000000000007b1d */ /* 0x000fec0000010000 */
[----:B------:R-:W2:Y:S04]  /*0d60*/  LD.E.128 R8, desc[UR8][R8.64] ;  /* 0x0000000808087980 */ /* 0x000ea8000c101d00 */
[----:B------:R-:W3:Y:S01]  /*0d70*/  LD.E.128 R12, desc[UR8][R12.64] ;  /* 0x000000080c0c7980 */ /* 0x000ee2000c101d00 */
[----:B-1----:R-:W-:-:S02]  /*0d80*/  IADD3 R17, PT, PT, R19, 0x100, RZ ;  /* 0x0000010013117810 */ /* 0x002fc40007ffe0ff */
[----:B------:R-:W-:Y:S01]  /*0d90*/  IADD3 R21, PT, PT, R19, 0x180, RZ ;  /* 0x0000018013157810 */ /* 0x000fe20007ffe0ff */
[----:B------:R-:W1:Y:S02]  /*0da0*/  LDS R25, [R31+-0xc] ;  /* 0xfffff4001f197984 */ /* 0x000e640000000800 */
[----:B------:R-:W-:-:S04]  /*0db0*/  IMAD.WIDE.U32 R16, R17, 0x2, R56 ;  /* 0x0000000211107825 */ /* 0x000fc800078e0038 */
[----:B------:R-:W-:Y:S02]  /*0dc0*/  IMAD.WIDE.U32 R20, R21, 0x2, R56 ;  /* 0x0000000215147825 */ /* 0x000fe400078e0038 */
[----:B------:R-:W4:Y:S04]  /*0dd0*/  LD.E.128 R16, desc[UR8][R16.64] ;  /* 0x0000000810107980 */ /* 0x000f28000c101d00 */
[----:B------:R-:W4:Y:S01]  /*0de0*/  LD.E.128 R20, desc[UR8][R20.64] ;  /* 0x0000000814147980 */ /* 0x000f22000c101d00 */
[----:B-----5:R-:W-:Y:S02]  /*0df0*/  HADD2.F32 R44, -RZ, R36.H1_H1 ;  /* 0x30000024ff2c7230 */ /* 0x020fe40000004100 */
[----:B------:R-:W-:Y:S01]  /*0e00*/  HADD2.F32 R45, -RZ, R37.H1_H1 ;  /* 0x30000025ff2d7230 */ /* 0x000fe20000004100 */
[----:B-1----:R-:W-:-:S05]  /*0e10*/  LEA R25, R25, R34, 0xc ;  /* 0x0000002219197211 */ /* 0x002fca00078e60ff */
[----:B------:R-:W-:-:S05]  /*0e20*/  IMAD.WIDE.U32 R24, R25, 0x2, R58 ;  /* 0x0000000219187825 */ /* 0x000fca00078e003a */
[----:B------:R-:W-:Y:S01]  /*0e30*/  @!PT LDS RZ, [RZ] ;  /* 0x00000000fffff984 */ /* 0x000fe20000000800 */
[----:B------:R-:W-:Y:S01]  /*0e40*/  @!PT LDS RZ, [RZ] ;  /* 0x00000000fffff984 */ /* 0x000fe20000000800 */
[----:B------:R-:W-:Y:S01]  /*0e50*/  @!PT LDS RZ, [RZ] ;  /* 0x00000000fffff984 */ /* 0x000fe20000000800 */
[----:B------:R1:W-:Y:S04]  /*0e60*/  LDGSTS.E.BYPASS.128 [R0+0x2000], desc[UR8][R24.64] ;  /* 0x0200000018007fae */ /* 0x0003e8000b981808 */
[----:B------:R-:W1:Y:S02]  /*0e70*/  LDS R27, [R31+-0x8] ;  /* 0xfffff8001f1b7984 */ /* 0x000e640000000800 */
        /* <DEDUP_REMOVED lines=13> */
[----:B------:R-:W1:Y:S02]  /*0f50*/  LDS R27, [R31] ;  /* 0x000000001f1b7984 */ /* 0x000e640000000800 */
[----:B-1----:R-:W-:-:S05]  /*0f60*/  LEA R27, R27, R34, 0xc ;  /* 0x000000221b1b7211 */ /* 0x002fca00078e60ff */
[----:B------:R-:W-:-:S05]  /*0f70*/  IMAD.WIDE.U32 R24, R27, 0x2, R58 ;  /* 0x000000021b187825 */ /* 0x000fca00078e003a */
[----:B------:R-:W-:Y:S01]  /*0f80*/  @!PT LDS RZ, [RZ] ;  /* 0x00000000fffff984 */ /* 0x000fe20000000800 */
[----:B------:R-:W-:Y:S01]  /*0f90*/  @!PT LDS RZ, [RZ] ;  /* 0x00000000fffff984 */ /* 0x000fe20000000800 */
[----:B------:R-:W-:Y:S01]  /*0fa0*/  @!PT LDS RZ, [RZ] ;  /* 0x00000000fffff984 */ /* 0x000fe20000000800 */
[----:B------:R1:W-:Y:S04]  /*0fb0*/  LDGSTS.E.BYPASS.128 [R0+0x2300], desc[UR8][R24.64] ;  /* 0x0230000018007fae */ /* 0x0003e8000b981808 */
[----:B------:R-:W0:Y:S01]  /*0fc0*/  LDGDEPBAR ;  /* 0x00000000000079af */ /* 0x000e220000000000 */
[----:B-1----:R-:W-:Y:S01]  /*0fd0*/  HADD2.F32 R0, -RZ, R36.H0_H0 ;  /* 0x20000024ff007230 */ /* 0x002fe20000004100 */
[----:B------:R-:W-:-:S04]  /*0fe0*/  DEPBAR.LE SB0, 0x2 ;  /* 0x000080800000791a */ /* 0x000fc80000000000 */
[--C-:B--2---:R-:W-:Y:S02]  /*0ff0*/  HADD2.F32 R43, -RZ, R8.reuse.H0_H0 ;  /* 0x20000008ff2b7230 */ /* 0x104fe40000004100 */
[----:B------:R-:W-:Y:S02]  /*1000*/  HADD2.F32 R8, -RZ, R8.H1_H1 ;  /* 0x30000008ff087230 */ /* 0x000fe40000004100 */
[--C-:B---3--:R-:W-:Y:S02]  /*1010*/  HADD2.F32 R27, -RZ, R12.reuse.H0_H0 ;  /* 0x2000000cff1b7230 */ /* 0x108fe40000004100 */
[C---:B------:R-:W-:Y:S01]  /*1020*/  FFMA R43, R0.reuse, R43, RZ ;  /* 0x0000002b002b7223 */ /* 0x040fe200000000ff */
[----:B------:R-:W-:Y:S02]  /*1030*/  HADD2.F32 R12, -RZ, R12.H1_H1 ;  /* 0x3000000cff0c7230 */ /* 0x000fe40000004100 */
[----:B------:R-:W-:Y:S02]  /*1040*/  HADD2.F32 R25, -RZ, R13.H0_H0 ;  /* 0x2000000dff197230 */ /* 0x000fe40000004100 */
[----:B------:R-:W-:Y:S01]  /*1050*/  FFMA R27, R0, R27, RZ ;  /* 0x0000001b001b7223 */ /* 0x000fe200000000ff */
[----:B------:R-:W-:Y:S01]  /*1060*/  FFMA R8, R44, R8, R43 ;  /* 0x000000082c087223 */ /* 0x000fe2000000002b */
[----:B------:R-:W-:-:S02]  /*1070*/  HADD2.F32 R43, -RZ, R37.H0_H0 ;  /* 0x20000025ff2b7230 */ /* 0x000fc40000004100 */
[----:B------:R-:W-:Y:S01]  /*1080*/  FFMA R26, R44, R12, R27 ;  /* 0x0000000c2c1a7223 */ /* 0x000fe2000000001b */
[----:B------:R-:W-:Y:S02]  /*1090*/  HADD2.F32 R12, -RZ, R9.H0_H0 ;  /* 0x20000009ff0c7230 */ /* 0x000fe40000004100 */
[----:B------:R-:W-:Y:S02]  /*10a0*/  HADD2.F32 R13, -RZ, R13.H1_H1 ;  /* 0x3000000dff0d7230 */ /* 0x000fe40000004100 */
[C---:B------:R-:W-:Y:S01]  /*10b0*/  FFMA R26, R43.reuse, R25, R26 ;  /* 0x000000192b1a7223 */ /* 0x040fe2000000001a */
[----:B------:R-:W-:Y:S02]  /*10c0*/  HADD2.F32 R9, -RZ, R9.H1_H1 ;  /* 0x30000009ff097230 */ /* 0x000fe40000004100 */
[----:B------:R-:W-:Y:S01]  /*10d0*/  FFMA R12, R43, R12, R8 ;  /* 0x0000000c2b0c7223 */ /* 0x000fe20000000008 */
[----:B------:R-:W-:Y:S01]  /*10e0*/  MOV R8, UR4 ;  /* 0x0000000400087c02 */ /* 0x000fe20008000f00 */
[----:B------:R-:W-:Y:S01]  /*10f0*/  FFMA R50, R45, R13, R26 ;  /* 0x0000000d2d327223 */ /* 0x000fe2000000001a */
[----:B----4-:R-:W-:-:S02]  /*1100*/  HADD2.F32 R13, -RZ, R16.H0_H0 ;  /* 0x20000010ff0d7230 */ /* 0x010fc40000004100 */
[----:B------:R-:W-:Y:S01]  /*1110*/  FFMA R12, R45, R9, R12 ;  /* 0x000000092d0c7223 */ /* 0x000fe2000000000c */
[----:B------:R-:W-:Y:S01]  /*1120*/  LOP3.LUT R8, R29, 0x2000, R8, 0xf6, !PT ;  /* 0x000020001d087812 */ /* 0x000fe200078ef608 */
[----:B------:R-:W-:Y:S02]  /*1130*/  HADD2.F32 R9, -RZ, R20.H0_H0 ;  /* 0x20000014ff097230 */ /* 0x000fe40000004100 */
[----:B------:R-:W-:Y:S01]  /*1140*/  HADD2.F32 R16, -RZ, R16.H1_H1 ;  /* 0x30000010ff107230 */ /* 0x000fe20000004100 */
[----:B------:R-:W-:Y:S01]  /*1150*/  IADD3 R25, PT, PT, R33, R8, RZ ;  /* 0x0000000821197210 */ /* 0x000fe20007ffe0ff */
[----:B------:R-:W-:Y:S02]  /*1160*/  HADD2.F32 R20, -RZ, R20.H1_H1 ;  /* 0x30000014ff147230 */ /* 0x000fe40000004100 */
[C---:B------:R-:W-:Y:S01]  /*1170*/  FFMA R13, R0.reuse, R13, RZ ;  /* 0x0000000d000d7223 */ /* 0x040fe200000000ff */
[----:B------:R-:W-:Y:S01]  /*1180*/  FFMA R9, R0, R9, RZ ;  /* 0x0000000900097223 */ /* 0x000fe200000000ff */
[----:B------:R-:W-:Y:S01]  /*1190*/  IMAD.WIDE.U32 R24, R25, 0x2, R56 ;  /* 0x0000000219187825 */ /* 0x000fe200078e0038 */
[----:B------:R-:W-:Y:S03]  /*11a0*/  BAR.SYNC.DEFER_BLOCKING 0x0 ;  /* 0x0000000000007b1d */ /* 0x000fe60000010000 */
[C---:B------:R-:W-:Y:S01]  /*11b0*/  FFMA R16, R44.reuse, R16, R13 ;  /* 0x000000102c107223 */ /* 0x040fe2000000000d */
[----:B------:R-:W-:-:S02]  /*11c0*/  FFMA R20, R44, R20, R9 ;  /* 0x000000142c147223 */ /* 0x000fc40000000009 */
[----:B------:R-:W2:Y:S01]  /*11d0*/  LD.E.128 R24, desc[UR8][R24.64+0x2000] ;  /* 0x0020000818187980 */ /* 0x000ea2000c101d00 */
[----:B------:R-:W-:Y:S02]  /*11e0*/  HADD2.F32 R9, -RZ, R17.H0_H0 ;  /* 0x20000011ff097230 */ /* 0x000fe40000004100 */
[----:B------:R-:W-:Y:S02]  /*11f0*/  HADD2.F32 R13, -RZ, R21.H0_H0 ;  /* 0x20000015ff0d7230 */ /* 0x000fe40000004100 */
[----:B------:R-:W-:Y:S02]  /*1200*/  HADD2.F32 R17, -RZ, R17.H1_H1 ;  /* 0x30000011ff117230 */ /* 0x000fe40000004100 */
[C---:B------:R-:W-:Y:S01]  /*1210*/  FFMA R16, R43.reuse, R9, R16 ;  /* 0x000000092b107223 */ /* 0x040fe20000000010 */
[----:B------:R-:W-:Y:S02]  /*1220*/  HADD2.F32 R21, -RZ, R21.H1_H1 ;  /* 0x30000015ff157230 */ /* 0x000fe40000004100 */
[----:B------:R-:W-:Y:S01]  /*1230*/  FFMA R20, R43, R13, R20 ;  /* 0x0000000d2b147223 */ /* 0x000fe20000000014 */
[----:B------:R-:W-:-:S02]  /*1240*/  HADD2.F32 R13, -RZ, R14.H0_H0 ;  /* 0x2000000eff0d7230 */ /* 0x000fc40000004100 */
[C---:B------:R-:W-:Y:S01]  /*1250*/  FFMA R16, R45.reuse, R17, R16 ;  /* 0x000000112d107223 */ /* 0x040fe20000000010 */
[----:B------:R-:W-:Y:S01]  /*1260*/  FFMA R20, R45, R21, R20 ;  /* 0x000000152d147223 */ /* 0x000fe20000000014 */
[----:B------:R-:W-:Y:S02]  /*1270*/  HADD2.F32 R45, -RZ, R38.H0_H0 ;  /* 0x20000026ff2d7230 */ /* 0x000fe40000004100 */
[--C-:B------:R-:W-:Y:S02]  /*1280*/  HADD2.F32 R9, -RZ, R10.reuse.H0_H0 ;  /* 0x2000000aff097230 */ /* 0x100fe40000004100 */
[----:B------:R-:W-:Y:S02]  /*1290*/  HADD2.F32 R10, -RZ, R10.H1_H1 ;  /* 0x3000000aff0a7230 */ /* 0x000fe40000004100 */
[C---:B------:R-:W-:Y:S01]  /*12a0*/  FFMA R13, R45.reuse, R13, R50 ;  /* 0x0000000d2d0d7223 */ /* 0x040fe20000000032 */
[----:B------:R-:W-:Y:S02]  /*12b0*/  HADD2.F32 R50, -RZ, R38.H1_H1 ;  /* 0x30000026ff327230 */ /* 0x000fe40000004100 */
[----:B------:R-:W-:Y:S01]  /*12c0*/  FFMA R9, R45, R9, R12 ;  /* 0x000000092d097223 */ /* 0x000fe2000000000c */
[----:B------:R-:W-:-:S03]  /*12d0*/  HADD2.F32 R49, -RZ, R39.H0_H0 ;  /* 0x20000027ff317230 */ /* 0x000fc60000004100 */
[----:B------:R-:W-:Y:S01]  /*12e0*/  FFMA R10, R50, R10, R9 ;  /* 0x0000000a320a7223 */ /* 0x000fe20000000009 */
[----:B------:R-:W-:Y:S02]  /*12f0*/  HADD2.F32 R9, -RZ, R11.H0_H0 ;  /* 0x2000000bff097230 */ /* 0x000fe40000004100 */
[----:B------:R-:W-:-:S03]  /*1300*/  HADD2.F32 R14, -RZ, R14.H1_H1 ;  /* 0x3000000eff0e7230 */ /* 0x000fc60000004100 */
[----:B------:R-:W-:Y:S01]  /*1310*/  FFMA R10, R49, R9, R10 ;  /* 0x00000009310a7223 */ /* 0x000fe2000000000a */
[----:B------:R-:W-:Y:S02]  /*1320*/  HADD2.F32 R9, -RZ, R11.H1_H1 ;  /* 0x3000000bff097230 */ /* 0x000fe40000004100 */
[--C-:B------:R-:W-:Y:S02]  /*1330*/  HADD2.F32 R11, -RZ, R18.reuse.H0_H0 ;  /* 0x20000012ff0b7230 */ /* 0x100fe40000004100 */
[----:B------:R-:W-:Y:S02]  /*1340*/  HADD2.F32 R18, -RZ, R18.H1_H1 ;  /* 0x30000012ff127230 */ /* 0x000fe40000004100 */
[----:B------:R-:W-:Y:S01]  /*1350*/  FFMA R14, R50, R14, R13 ;  /* 0x0000000e320e7223 */ /* 0x000fe2000000000d */
[----:B------:R-:W-:Y:S01]  /*1360*/  FFMA R11, R45, R11, R16 ;  /* 0x0000000b2d0b7223 */ /* 0x000fe20000000010 */
[----:B------:R-:W-:Y:S02]  /*1370*/  HADD2.F32 R13, -RZ, R15.H0_H0 ;  /* 0x2000000fff0d7230 */ /* 0x000fe40000004100 */
[----:B------:R-:W-:-:S02]  /*1380*/  HADD2.F32 R51, -RZ, R39.H1_H1 ;  /* 0x30000027ff337230 */ /* 0x000fc40000004100 */
[----:B------:R-:W-:Y:S01]  /*1390*/  FFMA R18, R50, R18, R11 ;  /* 0x0000001232127223 */ /* 0x000fe2000000000b */
[--C-:B------:R-:W-:Y:S02]  /*13a0*/  HADD2.F32 R12, -RZ, R22.reuse.H0_H0 ;  /* 0x20000016ff0c7230 */ /* 0x100fe40000004100 */
[----:B------:R-:W-:Y:S02]  /*13b0*/  HADD2.F32 R11, -RZ, R19.H0_H0 ;  /* 0x20000013ff0b7230 */ /* 0x000fe40000004100 */
[----:B------:R-:W-:Y:S01]  /*13c0*/  FFMA R14, R49, R13, R14 ;  /* 0x0000000d310e7223 */ /* 0x000fe2000000000e */
[----:B------:R-:W-:Y:S02]  /*13d0*/  HADD2.F32 R15, -RZ, R15.H1_H1 ;  /* 0x3000000fff0f7230 */ /* 0x000fe40000004100 */
[----:B------:R-:W-:Y:S01]  /*13e0*/  FFMA R9, R51, R9, R10 ;  /* 0x0000000933097223 */ /* 0x000fe2000000000a */
[----:B------:R-:W-:Y:S02]  /*13f0*/  HADD2.F32 R22, -RZ, R22.H1_H1 ;  /* 0x30000016ff167230 */ /* 0x000fe40000004100 */
[----:B------:R-:W-:Y:S01]  /*1400*/  FFMA R13, R45, R12, R20 ;  /* 0x0000000c2d0d7223 */ /* 0x000fe20000000014 */
[----:B------:R-:W-:Y:S01]  /*1410*/  FFMA R18, R49, R11, R18 ;  /* 0x0000000b31127223 */ /* 0x000fe20000000012 */
[----:B------:R-:W-:-:S02]  /*1420*/  HADD2.F32 R19, -RZ, R19.H1_H1 ;  /* 0x30000013ff137230 */ /* 0x000fc40000004100 */
[C---:B------:R-:W-:Y:S01]  /*1430*/  FFMA R10, R51.reuse, R15, R14 ;  /* 0x0000000f330a7223 */ /* 0x040fe2000000000e */
[--C-:B------:R-:W-:Y:S02]  /*1440*/  HADD2.F32 R11, -RZ, R23.reuse.H0_H0 ;  /* 0x20000017ff0b7230 */ /* 0x100fe40000004100 */
[----:B------:R-:W-:Y:S01]  /*1450*/  FFMA R22, R50, R22, R13 ;  /* 0x0000001632167223 */ /* 0x000fe2000000000d */
[----:B------:R-:W1:Y:S01]  /*1460*/  SHFL.BFLY PT, R12, R9, 0x8, 0x1f ;  /* 0x0d001f00090c7f89 */ /* 0x000e6200000e0000 */
[----:B------:R-:W-:Y:S02]  /*1470*/  HADD2.F32 R23, -RZ, R23.H1_H1 ;  /* 0x30000017ff177230 */ /* 0x000fe40000004100 */
[----:B------:R-:W-:Y:S01]  /*1480*/  FFMA R18, R51, R19, R18 ;  /* 0x0000001333127223 */ /* 0x000fe20000000012 */
[----:B------:R-:W-:Y:S02]  /*1490*/  FFMA R22, R49, R11, R22 ;  /* 0x0000000b31167223 */ /* 0x000fe40000000016 */
[----:B------:R-:W3:Y:S02]  /*14a0*/  SHFL.BFLY PT, R11, R10, 0x8, 0x1f ;  /* 0x0d001f000a0b7f89 */ /* 0x000ee400000e0000 */
[----:B------:R-:W-:-:S02]  /*14b0*/  FFMA R22, R51, R23, R22 ;  /* 0x0000001733167223 */ /* 0x000fc40000000016 */
[----:B------:R-:W4:Y:S04]  /*14c0*/  SHFL.BFLY PT, R15, R18, 0x8, 0x1f ;  /* 0x0d001f00120f7f89 */ /* 0x000f2800000e0000 */
[----:B------:R-:W4:Y:S01]  /*14d0*/  SHFL.BFLY PT, R17, R22, 0x8, 0x1f ;  /* 0x0d001f0016117f89 */ /* 0x000f2200000e0000 */
[----:B-1----:R-:W-:Y:S01]  /*14e0*/  FADD R12, R9, R12 ;  /* 0x0000000c090c7221 */ /* 0x002fe20000000000 */
[----:B---3--:R-:W-:-:S04]  /*14f0*/  FADD R13, R10, R11 ;  /* 0x0000000b0a0d7221 */ /* 0x008fc80000000000 */
[----:B------:R-:W1:Y:S01]  /*1500*/  SHFL.BFLY PT, R11, R12, 0x4, 0x1f ;  /* 0x0c801f000c0b7f89 */ /* 0x000e6200000e0000 */
[----:B----4-:R-:W-:-:S03]  /*1510*/  FADD R16, R18, R15 ;  /* 0x0000000f12107221 */ /* 0x010fc60000000000 */
[----:B------:R-:W3:Y:S01]  /*1520*/  SHFL.BFLY PT, R14, R13, 0x4, 0x1f ;  /* 0x0c801f000d0e7f89 */ /* 0x000ee200000e0000 */
[----:B------:R-:W-:-:S03]  /*1530*/  FADD R19, R22, R17 ;  /* 0x0000001116137221 */ /* 0x000fc60000000000 */
        /* <DEDUP_REMOVED lines=18> */
[----:B-1----:R-:W-:-:S04]  /*1660*/  FADD R11, R9, R10 ;  /* 0x0000000a090b7221 */ /* 0x002fc80000000000 */
[----:B------:R-:W-:Y:S01]  /*1670*/  FMUL R10, R6, R11 ;  /* 0x0000000b060a7220 */ /* 0x000fe20000400000 */
[----:B---3--:R-:W-:Y:S01]  /*1680*/  FADD R13, R15, R12 ;  /* 0x0000000c0f0d7221 */ /* 0x008fe20000000000 */
[----:B----4-:R-:W-:-:S03]  /*1690*/  FADD R19, R16, R19 ;  /* 0x0000001310137221 */ /* 0x010fc60000000000 */
[----:B------:R-:W-:Y:S01]  /*16a0*/  FMUL R22, R6, R13 ;  /* 0x0000000d06167220 */ /* 0x000fe20000400000 */
[----:B------:R-:W-:Y:S01]  /*16b0*/  FMNMX R9, R10, R35, !PT ;  /* 0x000000230a097209 */ /* 0x000fe20007800000 */
[----:B------:R-:W-:Y:S01]  /*16c0*/  FADD R21, R18, R21 ;  /* 0x0000001512157221 */ /* 0x000fe20000000000 */
[C---:B------:R-:W-:Y:S02]  /*16d0*/  FMUL R20, R6.reuse, R19 ;  /* 0x0000001306147220 */ /* 0x040fe40000400000 */
[----:B------:R-:W-:Y:S01]  /*16e0*/  FMNMX R9, R9, R22, !PT ;  /* 0x0000001609097209 */ /* 0x000fe20007800000 */
[----:B------:R-:W-:-:S03]  /*16f0*/  FMUL R21, R6, R21 ;  /* 0x0000001506157220 */ /* 0x000fc60000400000 */
[----:B------:R-:W-:-:S04]  /*1700*/  FMNMX R12, R9, R20, !PT ;  /* 0x00000014090c7209 */ /* 0x000fc80007800000 */
[----:B------:R-:W-:Y:S02]  /*1710*/  FMNMX R55, R12, R21, !PT ;  /* 0x000000150c377209 */ /* 0x000fe40007800000 */
[----:B------:R-:W-:-:S03]  /*1720*/  IADD3 R9, P0, PT, R28, R8, RZ ;  /* 0x000000081c097210 */ /* 0x000fc60007f1e0ff */
[----:B------:R-:W-:Y:S01]  /*1730*/  FADD R10, R10, -R55 ;  /* 0x800000370a0a7221 */ /* 0x000fe20000000000 */
[----:B------:R-:W-:-:S03]  /*1740*/  FADD R23, -R55, R35 ;  /* 0x0000002337177221 */ /* 0x000fc60000000100 */
[----:B------:R-:W-:Y:S01]  /*1750*/  MUFU.EX2 R8, R10 ;  /* 0x0000000a00087308 */ /* 0x000fe20000000800 */
[----:B------:R-:W-:Y:S02]  /*1760*/  IADD3.X R11, PT, PT, RZ, RZ, RZ, P0, !PT ;  /* 0x000000ffff0b7210 */ /* 0x000fe400007fe4ff */
[----:B------:R-:W-:-:S05]  /*1770*/  LEA R16, P0, R9, R56, 0x1 ;  /* 0x0000003809107211 */ /* 0x000fca00078008ff */
[----:B------:R-:W1:Y:S01]  /*1780*/  MUFU.EX2 R23, R23 ;  /* 0x0000001700177308 */ /* 0x000e620000000800 */
[----:B------:R-:W-:Y:S01]  /*1790*/  LEA.HI.X R17, R9, R57, R11, 0x1, P0 ;  /* 0x0000003909117211 */ /* 0x000fe200000f0c0b */
[----:B-1----:R-:W-:Y:S01]  /*17a0*/  FFMA R52, R23, R52, R8 ;  /* 0x0000003417347223 */ /* 0x002fe20000000008 */
[--C-:B--2---:R-:W-:Y:S02]  /*17b0*/  HADD2.F32 R11, -RZ, R24.reuse.H0_H0 ;  /* 0x20000018ff0b7230 */ /* 0x104fe40000004100 */
[----:B------:R-:W-:Y:S02]  /*17c0*/  HADD2.F32 R15, -RZ, R24.H1_H1 ;  /* 0x30000018ff0f7230 */ /* 0x000fe40000004100 */
[--C-:B------:R-:W-:Y:S02]  /*17d0*/  HADD2.F32 R19, -RZ, R25.reuse.H0_H0 ;  /* 0x20000019ff137230 */ /* 0x100fe40000004100 */
[----:B------:R-:W-:Y:S01]  /*17e0*/  FMUL R10, R8, R11 ;  /* 0x0000000b080a7220 */ /* 0x000fe20000400000 */
[----:B------:R-:W-:-:S02]  /*17f0*/  HADD2.F32 R35, -RZ, R25.H1_H1 ;  /* 0x30000019ff237230 */ /* 0x000fc40000004100 */
[C---:B------:R-:W-:Y:S01]  /*1800*/  FMUL R11, R8.reuse, R15 ;  /* 0x0000000f080b7220 */ /* 0x040fe20000400000 */
[--C-:B------:R-:W-:Y:S02]  /*1810*/  HADD2.F32 R25, -RZ, R27.reuse.H0_H0 ;  /* 0x2000001bff197230 */ /* 0x100fe40000004100 */
[--C-:B------:R-:W-:Y:S02]  /*1820*/  HADD2.F32 R13, -RZ, R26.reuse.H0_H0 ;  /* 0x2000001aff0d7230 */ /* 0x100fe40000004100 */
[----:B------:R-:W-:Y:S02]  /*1830*/  HADD2.F32 R9, -RZ, R26.H1_H1 ;  /* 0x3000001aff097230 */ /* 0x000fe40000004100 */
[----:B------:R-:W-:Y:S02]  /*1840*/  HADD2.F32 R27, -RZ, R27.H1_H1 ;  /* 0x3000001bff1b7230 */ /* 0x000fe40000004100 */
[C---:B------:R-:W-:Y:S01]  /*1850*/  FMUL R15, R8.reuse, R19 ;  /* 0x00000013080f7220 */ /* 0x040fe20000400000 */
[C---:B------:R-:W-:Y:S01]  /*1860*/  FMUL R12, R8.reuse, R35 ;  /* 0x00000023080c7220 */ /* 0x040fe20000400000 */
[C---:B------:R-:W-:Y:S01]  /*1870*/  FMUL R13, R8.reuse, R13 ;  /* 0x0000000d080d7220 */ /* 0x040fe20000400000 */
[C---:B------:R-:W-:Y:S01]  /*1880*/  FMUL R26, R8.reuse, R9 ;  /* 0x00000009081a7220 */ /* 0x040fe20000400000 */
[C---:B------:R-:W-:Y:S01]  /*1890*/  FMUL R25, R8.reuse, R25 ;  /* 0x0000001908197220 */ /* 0x040fe20000400000 */
[----:B------:R-:W-:Y:S01]  /*18a0*/  FMUL R24, R8, R27 ;  /* 0x0000001b08187220 */ /* 0x000fe20000400000 */
[C---:B------:R-:W-:Y:S01]  /*18b0*/  FFMA R53, R23.reuse, R53, R10 ;  /* 0x0000003517357223 */ /* 0x040fe2000000000a */
[----:B------:R-:W-:-:S02]  /*18c0*/  FFMA R54, R23, R54, R11 ;  /* 0x0000003617367223 */ /* 0x000fc4000000000b */
[----:B------:R-:W2:Y:S01]  /*18d0*/  LD.E.128 R8, desc[UR8][R16.64+0x2000] ;  /* 0x0020000810087980 */ /* 0x000ea2000c101d00 */
[C---:B------:R-:W-:Y:S01]  /*18e0*/  FFMA R46, R23.reuse, R46, R15 ;  /* 0x0000002e172e7223 */ /* 0x040fe2000000000f */
[C---:B------:R-:W-:Y:S01]  /*18f0*/  FFMA R47, R23.reuse, R47, R12 ;  /* 0x0000002f172f7223 */ /* 0x040fe2000000000c */
[C---:B------:R-:W-:Y:S02]  /*1900*/  FFMA R48, R23.reuse, R48, R13 ;  /* 0x0000003017307223 */ /* 0x040fe4000000000d */
[----:B------:R-:W3:Y:S04]  /*1910*/  LD.E.128 R12, desc[UR8][R16.64+0x2100] ;  /* 0x00210008100c7980 */ /* 0x000ee8000c101d00 */
[----:B------:R-:W4:Y:S01]  /*1920*/  LD.E.128 R16, desc[UR8][R16.64+0x2200] ;  /* 0x0022000810107980 */ /* 0x000f22000c101d00 */
[----:B------:R-:W-:Y:S01]  /*1930*/  FFMA R26, R23, R5, R26 ;  /* 0x00000005171a7223 */ /* 0x000fe2000000001a */
[----:B------:R-:W-:-:S06]  /*1940*/  FADD R5, R22, -R55 ;  /* 0x8000003716057221 */ /* 0x000fcc0000000000 */
[----:B------:R-:W1:Y:S01]  /*1950*/  MUFU.EX2 R5, R5 ;  /* 0x0000000500057308 */ /* 0x000e620000000800 */
[C---:B------:R-:W-:Y:S01]  /*1960*/  FFMA R24, R23.reuse, R7, R24 ;  /* 0x0000000717187223 */ /* 0x040fe20000000018 */
[----:B------:R-:W-:Y:S01]  /*1970*/  FFMA R25, R23, R40, R25 ;  /* 0x0000002817197223 */ /* 0x000fe20000000019 */
[----:B------:R-:W-:-:S04]  /*1980*/  UIADD3 UR5, UPT, UPT, UR5, 0x80, URZ ;  /* 0x0000008005057890 */ /* 0x000fc8000fffe0ff */
[----:B------:R-:W-:Y:S01]  /*1990*/  UISETP.NE.AND UP0, UPT, UR5, 0x3200, UPT ;  /* 0x000032000500788c */ /* 0x000fe2000bf05270 */
[----:B-1----:R-:W-:Y:S01]  /*19a0*/  FADD R52, R52, R5 ;  /* 0x0000000534347221 */ /* 0x002fe20000000000 */
[----:B------:R-:W-:Y:S02]  /*19b0*/  IADD3 R31, PT, PT, R31, 0x80, RZ ;  /* 0x000000801f1f7810 */ /* 0x000fe40007ffe0ff */
[----:B------:R-:W-:Y:S01]  /*19c0*/  MOV R35, R55 ;  /* 0x0000003700237202 */ /* 0x000fe20000000f00 */
[----:B------:R-:W-:Y:S01]  /*19d0*/  UIADD3 UR6, UPT, UPT, UR6, 0x1, URZ ;  /* 0x0000000106067890 */ /* 0x000fe2000fffe0ff */
[----:B--2---:R-:W-:-:S05]  /*19e0*/  HADD2.F32 R7, -RZ, R9.H0_H0 ;  /* 0x20000009ff077230 */ /* 0x004fca0000004100 */
[----:B------:R-:W-:Y:S01]  /*19f0*/  FFMA R46, R5, R7, R46 ;  /* 0x00000007052e7223 */ /* 0x000fe2000000002e */
[----:B------:R-:W-:Y:S01]  /*1a00*/  FADD R7, R20, -R55 ;  /* 0x8000003714077221 */ /* 0x000fe20000000000 */
[----:B------:R-:W-:-:S05]  /*1a10*/  HADD2.F32 R22, -RZ, R8.H0_H0 ;  /* 0x20000008ff167230 */ /* 0x000fca0000004100 */
[----:B------:R-:W1:Y:S01]  /*1a20*/  MUFU.EX2 R7, R7 ;  /* 0x0000000700077308 */ /* 0x000e620000000800 */
[----:B------:R-:W-:Y:S01]  /*1a30*/  FFMA R53, R5, R22, R53 ;  /* 0x0000001605357223 */ /* 0x000fe20000000035 */
[----:B------:R-:W-:Y:S02]  /*1a40*/  HADD2.F32 R22, -RZ, R9.H1_H1 ;  /* 0x30000009ff167230 */ /* 0x000fe40000004100 */
[----:B------:R-:W-:Y:S02]  /*1a50*/  HADD2.F32 R9, -RZ, R10.H1_H1 ;  /* 0x3000000aff097230 */ /* 0x000fe40000004100 */
[----:B------:R-:W-:-:S03]  /*1a60*/  HADD2.F32 R8, -RZ, R8.H1_H1 ;  /* 0x30000008ff087230 */ /* 0x000fc60000004100 */
[C---:B------:R-:W-:Y:S01]  /*1a70*/  FFMA R26, R5.reuse, R9, R26 ;  /* 0x00000009051a7223 */ /* 0x040fe2000000001a */
[----:B---3--:R-:W-:Y:S02]  /*1a80*/  HADD2.F32 R9, -RZ, R12.H1_H1 ;  /* 0x3000000cff097230 */ /* 0x008fe40000004100 */
[----:B------:R-:W-:Y:S01]  /*1a90*/  FFMA R54, R5, R8, R54 ;  /* 0x0000000805367223 */ /* 0x000fe20000000036 */
[----:B------:R-:W-:-:S03]  /*1aa0*/  HADD2.F32 R8, -RZ, R10.H0_H0 ;  /* 0x2000000aff087230 */ /* 0x000fc60000004100 */
[----:B-1----:R-:W-:Y:S01]  /*1ab0*/  FFMA R54, R7, R9, R54 ;  /* 0x0000000907367223 */ /* 0x002fe20000000036 */
[----:B------:R-:W-:Y:S01]  /*1ac0*/  FADD R9, R21, -R55 ;  /* 0x8000003715097221 */ /* 0x000fe20000000000 */
[C---:B------:R-:W-:Y:S01]  /*1ad0*/  FFMA R48, R5.reuse, R8, R48 ;  /* 0x0000000805307223 */ /* 0x040fe20000000030 */
[--C-:B------:R-:W-:Y:S02]  /*1ae0*/  HADD2.F32 R8, -RZ, R11.reuse.H0_H0 ;  /* 0x2000000bff087230 */ /* 0x100fe40000004100 */
[----:B------:R-:W-:Y:S02]  /*1af0*/  HADD2.F32 R11, -RZ, R11.H1_H1 ;  /* 0x3000000bff0b7230 */ /* 0x000fe40000004100 */
[----:B------:R-:W1:Y:S01]  /*1b00*/  MUFU.EX2 R9, R9 ;  /* 0x0000000900097308 */ /* 0x000e620000000800 */
[C---:B------:R-:W-:Y:S01]  /*1b10*/  FFMA R47, R5.reuse, R22, R47 ;  /* 0x00000016052f7223 */ /* 0x040fe2000000002f */
[----:B------:R-:W-:Y:S01]  /*1b20*/  FFMA R8, R5, R8, R25 ;  /* 0x0000000805087223 */ /* 0x000fe20000000019 */
[----:B------:R-:W-:-:S02]  /*1b30*/  HADD2.F32 R10, -RZ, R12.H0_H0 ;  /* 0x2000000cff0a7230 */ /* 0x000fc40000004100 */
[----:B------:R-:W-:Y:S01]  /*1b40*/  FFMA R24, R5, R11, R24 ;  /* 0x0000000b05187223 */ /* 0x000fe20000000018 */
[--C-:B------:R-:W-:Y:S02]  /*1b50*/  HADD2.F32 R5, -RZ, R13.reuse.H0_H0 ;  /* 0x2000000dff057230 */ /* 0x100fe40000004100 */
[----:B------:R-:W-:Y:S02]  /*1b60*/  HADD2.F32 R12, -RZ, R13.H1_H1 ;  /* 0x3000000dff0c7230 */ /* 0x000fe40000004100 */
[--C-:B------:R-:W-:Y:S02]  /*1b70*/  HADD2.F32 R21, -RZ, R15.reuse.H0_H0 ;  /* 0x2000000fff157230 */ /* 0x100fe40000004100 */
[--C-:B------:R-:W-:Y:S02]  /*1b80*/  HADD2.F32 R11, -RZ, R14.reuse.H0_H0 ;  /* 0x2000000eff0b7230 */ /* 0x100fe40000004100 */
[----:B------:R-:W-:Y:S02]  /*1b90*/  HADD2.F32 R13, -RZ, R14.H1_H1 ;  /* 0x3000000eff0d7230 */ /* 0x000fe40000004100 */
[----:B------:R-:W-:-:S02]  /*1ba0*/  HADD2.F32 R15, -RZ, R15.H1_H1 ;  /* 0x3000000fff0f7230 */ /* 0x000fc40000004100 */
[C---:B------:R-:W-:Y:S01]  /*1bb0*/  FFMA R10, R7.reuse, R10, R53 ;  /* 0x0000000a070a7223 */ /* 0x040fe20000000035 */
[C---:B------:R-:W-:Y:S01]  /*1bc0*/  FFMA R46, R7.reuse, R5, R46 ;  /* 0x00000005072e7223 */ /* 0x040fe2000000002e */
[C---:B------:R-:W-:Y:S01]  /*1bd0*/  FFMA R12, R7.reuse, R12, R47 ;  /* 0x0000000c070c7223 */ /* 0x040fe2000000002f */
[C---:B------:R-:W-:Y:S01]  /*1be0*/  FFMA R48, R7.reuse, R11, R48 ;  /* 0x0000000b07307223 */ /* 0x040fe20000000030 */
[C---:B------:R-:W-:Y:S01]  /*1bf0*/  FFMA R26, R7.reuse, R13, R26 ;  /* 0x0000000d071a7223 */ /* 0x040fe2000000001a */
[C---:B------:R-:W-:Y:S01]  /*1c00*/  FFMA R8, R7.reuse, R21, R8 ;  /* 0x0000001507087223 */ /* 0x040fe20000000008 */
[----:B------:R-:W-:Y:S01]  /*1c10*/  FADD R52, R52, R7 ;  /* 0x0000000734347221 */ /* 0x000fe20000000000 */
[----:B------:R-:W-:Y:S01]  /*1c20*/  FFMA R24, R7, R15, R24 ;  /* 0x0000000f07187223 */ /* 0x000fe20000000018 */
[----:B----4-:R-:W-:Y:S02]  /*1c30*/  HADD2.F32 R5, -RZ, R16.H1_H1 ;  /* 0x30000010ff057230 */ /* 0x010fe40000004100 */
[----:B------:R-:W-:-:S02]  /*1c40*/  HADD2.F32 R7, -RZ, R17.H0_H0 ;  /* 0x20000011ff077230 */ /* 0x000fc40000004100 */
[----:B------:R-:W-:Y:S02]  /*1c50*/  HADD2.F32 R15, -RZ, R19.H0_H0 ;  /* 0x20000013ff0f7230 */ /* 0x000fe40000004100 */
[----:B------:R-:W-:Y:S02]  /*1c60*/  HADD2.F32 R53, -RZ, R16.H0_H0 ;  /* 0x20000010ff357230 */ /* 0x000fe40000004100 */
[----:B------:R-:W-:Y:S02]  /*1c70*/  HADD2.F32 R17, -RZ, R17.H1_H1 ;  /* 0x30000011ff117230 */ /* 0x000fe40000004100 */
[--C-:B------:R-:W-:Y:S02]  /*1c80*/  HADD2.F32 R11, -RZ, R18.reuse.H0_H0 ;  /* 0x20000012ff0b7230 */ /* 0x100fe40000004100 */
[----:B------:R-:W-:Y:S02]  /*1c90*/  HADD2.F32 R13, -RZ, R18.H1_H1 ;  /* 0x30000012ff0d7230 */ /* 0x000fe40000004100 */
[----:B------:R-:W-:-:S02]  /*1ca0*/  HADD2.F32 R19, -RZ, R19.H1_H1 ;  /* 0x30000013ff137230 */ /* 0x000fc40000004100 */
[C---:B-1----:R-:W-:Y:S01]  /*1cb0*/  FFMA R54, R9.reuse, R5, R54 ;  /* 0x0000000509367223 */ /* 0x042fe20000000036 */
        /* <DEDUP_REMOVED lines=8> */
[----:B------:R-:W-:Y:S06]  /*1d40*/  BRA.U UP0, `(.L_x_3) ;  /* 0xffffffed005c7547 */ /* 0x000fec000b83ffff */
[----:B------:R-:W-:Y:S01]  /*1d50*/  IMAD.WIDE.U32 R12, R32, 0x2, R56 ;  /* 0x00000002200c7825 */ /* 0x000fe200078e0038 */
[----:B------:R-:W-:-:S04]  /*1d60*/  DEPBAR.LE SB0, 0x1 ;  /* 0x000080400000791a */ /* 0x000fc80000000000 */
[----:B------:R-:W-:Y:S06]  /*1d70*/  BAR.SYNC.DEFER_BLOCKING 0x0 ;  /* 0x0000000000007b1d */ /* 0x000fec0000010000 */
[----:B------:R-:W2:Y:S01]  /*1d80*/  LD.E.128 R8, desc[UR8][R12.64+0x4000] ;  /* 0x004000080c087980 */ /* 0x000ea2000c101d00 */
[----:B------:R-:W-:-:S05]  /*1d90*/  IADD3 R39, PT, PT, R29, R28, RZ ;  /* 0x0000001c1d277210 */ /* 0x000fca0007ffe0ff */
[----:B------:R-:W-:-:S05]  /*1da0*/  IMAD.WIDE.U32 R38, R39, 0x2, R56 ;  /* 0x0000000227267825 */ /* 0x000fca00078e0038 */
[----:B------:R-:W3:Y:S04]  /*1db0*/  LD.E.128 R32, desc[UR8][R38.64+0x4000] ;  /* 0x0040000826207980 */ /* 0x000ee8000c101d00 */
[----:B------:R-:W4:Y:S04]  /*1dc0*/  LD.E.128 R24, desc[UR8][R38.64+0x4100] ;  /* 0x0041000826187980 */ /* 0x000f28000c101d00 */
[----:B------:R-:W5:Y:S01]  /*1dd0*/  LD.E.128 R28, desc[UR8][R38.64+0x4200] ;  /* 0x00420008261c7980 */ /* 0x000f62000c101d00 */
[----:B------:R-:W-:-:S04]  /*1de0*/  DEPBAR.LE SB0, 0x0 ;  /* 0x000080000000791a */ /* 0x000fc80000000000 */
[----:B------:R-:W-:Y:S06]  /*1df0*/  BAR.SYNC.DEFER_BLOCKING 0x0 ;  /* 0x0000000000007b1d */ /* 0x000fec0000010000 */
[----:B------:R-:W5:Y:S04]  /*1e00*/  LD.E.128 R12, desc[UR8][R12.64+0x6000] ;  /* 0x006000080c0c7980 */ /* 0x000f68000c101d00 */
[----:B------:R-:W5:Y:S01]  /*1e10*/  LD.E.128 R20, desc[UR8][R38.64+0x6000] ;  /* 0x0060000826147980 */ /* 0x000f62000c101d00 */
[----:B--2---:R-:W-:-:S02]  /*1e20*/  HADD2.F32 R17, -RZ, R8.H0_H0 ;  /* 0x20000008ff117230 */ /* 0x004fc40000004100 */
[----:B------:R-:W-:-:S03]  /*1e30*/  HADD2.F32 R8, -RZ, R8.H1_H1 ;  /* 0x30000008ff087230 */ /* 0x000fc60000004100 */
[----:B------:R-:W-:Y:S01]  /*1e40*/  FFMA R59, R0, R17, RZ ;  /* 0x00000011003b7223 */ /* 0x000fe200000000ff */
[--C-:B------:R-:W-:Y:S01]  /*1e50*/  HADD2.F32 R36, -RZ, R9.reuse.H0_H0 ;  /* 0x20000009ff247230 */ /* 0x100fe20000004100 */
[----:B------:R-:W2:Y:S01]  /*1e60*/  LD.E.128 R16, desc[UR8][R38.64+0x6100] ;  /* 0x0061000826107980 */ /* 0x000ea2000c101d00 */
[----:B------:R-:W-:Y:S02]  /*1e70*/  HADD2.F32 R9, -RZ, R9.H1_H1 ;  /* 0x30000009ff097230 */ /* 0x000fe40000004100 */
[----:B------:R-:W-:-:S04]  /*1e80*/  FFMA R8, R44, R8, R59 ;  /* 0x000000082c087223 */ /* 0x000fc8000000003b */
[----:B------:R-:W-:Y:S01]  /*1e90*/  FFMA R59, R43, R36, R8 ;  /* 0x000000242b3b7223 */ /* 0x000fe20000000008 */
[----:B------:R-:W-:Y:S02]  /*1ea0*/  HADD2.F32 R8, -RZ, R37.H1_H1 ;  /* 0x30000025ff087230 */ /* 0x000fe40000004100 */
[----:B------:R-:W2:Y:S03]  /*1eb0*/  LD.E.128 R36, desc[UR8][R38.64+0x6200] ;  /* 0x0062000826247980 */ /* 0x000ea6000c101d00 */
[----:B------:R-:W-:Y:S01]  /*1ec0*/  FFMA R58, R8, R9, R59 ;  /* 0x00000009083a7223 */ /* 0x000fe2000000003b */
[----:B------:R-:W-:Y:S02]  /*1ed0*/  HADD2.F32 R9, -RZ, R10.H0_H0 ;  /* 0x2000000aff097230 */ /* 0x000fe40000004100 */
[----:B---3--:R-:W-:Y:S02]  /*1ee0*/  HADD2.F32 R59, -RZ, R32.H0_H0 ;  /* 0x20000020ff3b7230 */ /* 0x008fe40000004100 */
[----:B------:R-:W-:-:S02]  /*1ef0*/  HADD2.F32 R10, -RZ, R10.H1_H1 ;  /* 0x3000000aff0a7230 */ /* 0x000fc40000004100 */
[----:B------:R-:W-:Y:S01]  /*1f00*/  FFMA R9, R45, R9, R58 ;  /* 0x000000092d097223 */ /* 0x000fe2000000003a */
[----:B------:R-:W-:Y:S02]  /*1f10*/  HADD2.F32 R32, -RZ, R32.H1_H1 ;  /* 0x30000020ff207230 */ /* 0x000fe40000004100 */
[----:B------:R-:W-:Y:S01]  /*1f20*/  FFMA R59, R0, R59, RZ ;  /* 0x0000003b003b7223 */ /* 0x000fe200000000ff */
[----:B------:R-:W-:Y:S01]  /*1f30*/  FFMA R10, R50, R10, R9 ;  /* 0x0000000a320a7223 */ /* 0x000fe20000000009 */
[----:B------:R-:W-:Y:S02]  /*1f40*/  HADD2.F32 R9, -RZ, R11.H0_H0 ;  /* 0x2000000bff097230 */ /* 0x000fe40000004100 */
[----:B------:R-:W-:Y:S01]  /*1f50*/  FFMA R32, R44, R32, R59 ;  /* 0x000000202c207223 */ /* 0x000fe2000000003b */
[----:B------:R-:W-:Y:S02]  /*1f60*/  HADD2.F32 R58, -RZ, R33.H0_H0 ;  /* 0x20000021ff3a7230 */ /* 0x000fe40000004100 */
[----:B------:R-:W-:-:S03]  /*1f70*/  FFMA R10, R49, R9, R10 ;  /* 0x00000009310a7223 */ /* 0x000fc6000000000a */
[----:B------:R-:W-:Y:S01]  /*1f80*/  FFMA R9, R43, R58, R32 ;  /* 0x0000003a2b097223 */ /* 0x000fe20000000020 */
[----:B------:R-:W-:Y:S02]  /*1f90*/  HADD2.F32 R32, -RZ, R33.H1_H1 ;  /* 0x30000021ff207230 */ /* 0x000fe40000004100 */
[----:B------:R-:W-:-:S03]  /*1fa0*/  HADD2.F32 R11, -RZ, R11.H1_H1 ;  /* 0x3000000bff0b7230 */ /* 0x000fc60000004100 */
[----:B------:R-:W-:Y:S01]  /*1fb0*/  FFMA R32, R8, R32, R9 ;  /* 0x0000002008207223 */ /* 0x000fe20000000009 */
[--C-:B----4-:R-:W-:Y:S02]  /*1fc0*/  HADD2.F32 R9, -RZ, R24.reuse.H0_H0 ;  /* 0x20000018ff097230 */ /* 0x110fe40000004100 */
[----:B------:R-:W-:Y:S01]  /*1fd0*/  FFMA R10, R51, R11, R10 ;  /* 0x0000000b330a7223 */ /* 0x000fe2000000000a */
[----:B------:R-:W-:Y:S02]  /*1fe0*/  HADD2.F32 R24, -RZ, R24.H1_H1 ;  /* 0x30000018ff187230 */ /* 0x000fe40000004100 */
[----:B------:R-:W-:Y:S01]  /*1ff0*/  FFMA R11, R0, R9, RZ ;  /* 0x00000009000b7223 */ /* 0x000fe200000000ff */
[----:B-----5:R-:W-:-:S03]  /*2000*/  HADD2.F32 R9, -RZ, R28.H0_H0 ;  /* 0x2000001cff097230 */ /* 0x020fc60000004100 */
[----:B------:R-:W-:Y:S02]  /*2010*/  FFMA R24, R44, R24, R11 ;  /* 0x000000182c187223 */ /* 0x000fe4000000000b */
[----:B------:R-:W-:Y:S01]  /*2020*/  FFMA R11, R0, R9, RZ ;  /* 0x00000009000b7223 */ /* 0x000fe200000000ff */
[----:B------:R-:W-:Y:S02]  /*2030*/  HADD2.F32 R9, -RZ, R34.H0_H0 ;  /* 0x20000022ff097230 */ /* 0x000fe40000004100 */
[----:B------:R-:W-:Y:S02]  /*2040*/  HADD2.F32 R0, -RZ, R25.H0_H0 ;  /* 0x20000019ff007230 */ /* 0x000fe40000004100 */
[----:B------:R-:W-:Y:S02]  /*2050*/  HADD2.F32 R28, -RZ, R28.H1_H1 ;  /* 0x3000001cff1c7230 */ /* 0x000fe40000004100 */
[----:B------:R-:W-:Y:S01]  /*2060*/  FFMA R9, R45, R9, R32 ;  /* 0x000000092d097223 */ /* 0x000fe20000000020 */
[----:B------:R-:W-:-:S02]  /*2070*/  HADD2.F32 R34, -RZ, R34.H1_H1 ;  /* 0x30000022ff227230 */ /* 0x000fc40000004100 */
[----:B------:R-:W-:Y:S01]  /*2080*/  FFMA R33, R43, R0, R24 ;  /* 0x000000002b217223 */ /* 0x000fe20000000018 */
[----:B------:R-:W-:Y:S02]  /*2090*/  HADD2.F32 R25, -RZ, R25.H1_H1 ;  /* 0x30000019ff197230 */ /* 0x000fe40000004100 */
[----:B------:R-:W-:Y:S01]  /*20a0*/  FFMA R28, R44, R28, R11 ;  /* 0x0000001c2c1c7223 */ /* 0x000fe2000000000b */
[----:B------:R-:W-:Y:S02]  /*20b0*/  HADD2.F32 R32, -RZ, R29.H0_H0 ;  /* 0x2000001dff207230 */ /* 0x000fe40000004100 */
[----:B------:R-:W-:Y:S01]  /*20c0*/  FFMA R34, R50, R34, R9 ;  /* 0x0000002232227223 */ /* 0x000fe20000000009 */
[----:B------:R-:W-:Y:S02]  /*20d0*/  HADD2.F32 R11, -RZ, R35.H0_H0 ;  /* 0x20000023ff0b7230 */ /* 0x000fe40000004100 */
[----:B------:R-:W-:Y:S01]  /*20e0*/  FFMA R24, R8, R25, R33 ;  /* 0x0000001908187223 */ /* 0x000fe20000000021 */
[----:B------:R-:W-:-:S02]  /*20f0*/  HADD2.F32 R9, -RZ, R26.H0_H0 ;  /* 0x2000001aff097230 */ /* 0x000fc40000004100 */
[----:B------:R-:W-:Y:S01]  /*2100*/  FFMA R43, R43, R32, R28 ;  /* 0x000000202b2b7223 */ /* 0x000fe2000000001c */
[----:B------:R-:W-:Y:S02]  /*2110*/  HADD2.F32 R29, -RZ, R29.H1_H1 ;  /* 0x3000001dff1d7230 */ /* 0x000fe40000004100 */
[----:B------:R-:W-:Y:S01]  /*2120*/  FFMA R34, R49, R11, R34 ;  /* 0x0000000b31227223 */ /* 0x000fe20000000022 */
[----:B------:R-:W-:Y:S02]  /*2130*/  HADD2.F32 R26, -RZ, R26.H1_H1 ;  /* 0x3000001aff1a7230 */ /* 0x000fe40000004100 */
[----:B------:R-:W-:Y:S01]  /*2140*/  FFMA R9, R45, R9, R24 ;  /* 0x000000092d097223 */ /* 0x000fe20000000018 */
[----:B------:R-:W-:Y:S02]  /*2150*/  HADD2.F32 R11, -RZ, R30.H0_H0 ;  /* 0x2000001eff0b7230 */ /* 0x000fe40000004100 */
[----:B------:R-:W-:Y:S01]  /*2160*/  FFMA R24, R8, R29, R43 ;  /* 0x0000001d08187223 */ /* 0x000fe2000000002b */
[----:B------:R-:W-:-:S02]  /*2170*/  HADD2.F32 R0, -RZ, R35.H1_H1 ;  /* 0x30000023ff007230 */ /* 0x000fc40000004100 */
[----:B------:R-:W-:Y:S01]  /*2180*/  FFMA R26, R50, R26, R9 ;  /* 0x0000001a321a7223 */ /* 0x000fe20000000009 */
[--C-:B------:R-:W-:Y:S02]  /*2190*/  HADD2.F32 R8, -RZ, R27.reuse.H0_H0 ;  /* 0x2000001bff087230 */ /* 0x100fe40000004100 */
[----:B------:R-:W-:Y:S01]  /*21a0*/  FFMA R11, R45, R11, R24 ;  /* 0x0000000b2d0b7223 */ /* 0x000fe20000000018 */
[----:B------:R-:W-:Y:S02]  /*21b0*/  HADD2.F32 R30, -RZ, R30.H1_H1 ;  /* 0x3000001eff1e7230 */ /* 0x000fe40000004100 */
[----:B------:R-:W-:Y:S01]  /*21c0*/  FFMA R34, R51, R0, R34 ;  /* 0x0000000033227223 */ /* 0x000fe20000000022 */
[----:B------:R-:W-:Y:S02]  /*21d0*/  HADD2.F32 R27, -RZ, R27.H1_H1 ;  /* 0x3000001bff1b7230 */ /* 0x000fe40000004100 */
[----:B------:R-:W-:Y:S01]  /*21e0*/  FFMA R8, R49, R8, R26 ;  /* 0x0000000831087223 */ /* 0x000fe2000000001a */
[----:B------:R-:W-:-:S02]  /*21f0*/  HADD2.F32 R0, -RZ, R31.H0_H0 ;  /* 0x2000001fff007230 */ /* 0x000fc40000004100 */
[----:B------:R-:W-:Y:S01]  /*2200*/  FFMA R30, R50, R30, R11 ;  /* 0x0000001e321e7223 */ /* 0x000fe2000000000b */
[----:B------:R-:W1:Y:S01]  /*2210*/  SHFL.BFLY PT, R9, R10, 0x8, 0x1f ;  /* 0x0d001f000a097f89 */ /* 0x000e6200000e0000 */
[----:B------:R-:W-:Y:S02]  /*2220*/  HADD2.F32 R31, -RZ, R31.H1_H1 ;  /* 0x3000001fff1f7230 */ /* 0x000fe40000004100 */
[----:B------:R-:W-:Y:S01]  /*2230*/  FFMA R27, R51, R27, R8 ;  /* 0x0000001b331b7223 */ /* 0x000fe20000000008 */
[----:B------:R-:W-:Y:S01]  /*2240*/  FFMA R0, R49, R0, R30 ;  /* 0x0000000031007223 */ /* 0x000fe2000000001e */
[----:B------:R-:W3:Y:S03]  /*2250*/  SHFL.BFLY PT, R11, R34, 0x8, 0x1f ;  /* 0x0d001f00220b7f89 */ /* 0x000ee600000e0000 */
[----:B------:R-:W-:Y:S01]  /*2260*/  FFMA R31, R51, R31, R0 ;  /* 0x0000001f331f7223 */ /* 0x000fe20000000000 */
[----:B------:R-:W4:Y:S04]  /*2270*/  SHFL.BFLY PT, R24, R27, 0x8, 0x1f ;  /* 0x0d001f001b187f89 */ /* 0x000f2800000e0000 */
[----:B------:R-:W5:Y:S01]  /*2280*/  SHFL.BFLY PT, R26, R31, 0x8, 0x1f ;  /* 0x0d001f001f1a7f89 */ /* 0x000f6200000e0000 */
[----:B-1----:R-:W-:Y:S01]  /*2290*/  FADD R9, R10, R9 ;  /* 0x000000090a097221 */ /* 0x002fe20000000000 */
[----:B---3--:R-:W-:-:S04]  /*22a0*/  FADD R8, R34, R11 ;  /* 0x0000000b22087221 */ /* 0x008fc80000000000 */
[----:B------:R-:W1:Y:S01]  /*22b0*/  SHFL.BFLY PT, R0, R9, 0x4, 0x1f ;  /* 0x0c801f0009007f89 */ /* 0x000e6200000e0000 */
[----:B----4-:R-:W-:-:S03]  /*22c0*/  FADD R24, R27, R24 ;  /* 0x000000181b187221 */ /* 0x010fc60000000000 */
[----:B------:R-:W3:Y:S01]  /*22d0*/  SHFL.BFLY PT, R11, R8, 0x4, 0x1f ;  /* 0x0c801f00080b7f89 */ /* 0x000ee200000e0000 */
[----:B-----5:R-:W-:-:S03]  /*22e0*/  FADD R28, R31, R26 ;  /* 0x0000001a1f1c7221 */ /* 0x020fc60000000000 */
        /* <DEDUP_REMOVED lines=19> */
[----:B---3--:R-:W-:-:S03]  /*2420*/  FADD R27, R25, R24 ;  /* 0x00000018191b7221 */ /* 0x008fc60000000000 */
[----:B------:R-:W-:Y:S01]  /*2430*/  FMUL R0, R6, R9 ;  /* 0x0000000906007220 */ /* 0x000fe20000400000 */
[----:B----4-:R-:W-:Y:S01]  /*2440*/  FADD R29, R28, R29 ;  /* 0x0000001d1c1d7221 */ /* 0x010fe20000000000 */
[----:B------:R-:W-:-:S03]  /*2450*/  FMUL R27, R6, R27 ;  /* 0x0000001b061b7220 */ /* 0x000fc60000400000 */
[----:B------:R-:W-:Y:S01]  /*2460*/  FMNMX R8, R55, R0, !PT ;  /* 0x0000000037087209 */ /* 0x000fe20007800000 */
[----:B-----5:R-:W-:Y:S01]  /*2470*/  FADD R9, R31, R10 ;  /* 0x0000000a1f097221 */ /* 0x020fe20000000000 */
[----:B------:R-:W-:Y:S02]  /*2480*/  FMUL R11, R6, R29 ;  /* 0x0000001d060b7220 */ /* 0x000fe40000400000 */
[----:B------:R-:W-:Y:S01]  /*2490*/  FMNMX R8, R8, R27, !PT ;  /* 0x0000001b08087209 */ /* 0x000fe20007800000 */
[----:B------:R-:W-:-:S03]  /*24a0*/  FMUL R9, R6, R9 ;  /* 0x0000000906097220 */ /* 0x000fc60000400000 */
[----:B------:R-:W-:-:S04]  /*24b0*/  FMNMX R8, R8, R11, !PT ;  /* 0x0000000b08087209 */ /* 0x000fc80007800000 */
[----:B------:R-:W-:-:S05]  /*24c0*/  FMNMX R8, R8, R9, !PT ;  /* 0x0000000908087209 */ /* 0x000fca0007800000 */
[--C-:B------:R-:W-:Y:S01]  /*24d0*/  FADD R0, R0, -R8.reuse ;  /* 0x8000000800007221 */ /* 0x100fe20000000000 */
[--C-:B------:R-:W-:Y:S01]  /*24e0*/  FADD R25, R55, -R8.reuse ;  /* 0x8000000837197221 */ /* 0x100fe20000000000 */
[--C-:B------:R-:W-:Y:S02]  /*24f0*/  HADD2.F32 R10, -RZ, R13.reuse.H0_H0 ;  /* 0x2000000dff0a7230 */ /* 0x100fe40000004100 */
[----:B------:R-:W1:Y:S01]  /*2500*/  MUFU.EX2 R29, R0 ;  /* 0x00000000001d7308 */ /* 0x000e620000000800 */
[----:B------:R-:W-:Y:S02]  /*2510*/  HADD2.F32 R24, -RZ, R13.H1_H1 ;  /* 0x3000000dff187230 */ /* 0x000fe40000004100 */
[----:B------:R-:W-:-:S05]  /*2520*/  FADD R13, R27, -R8 ;  /* 0x800000081b0d7221 */ /* 0x000fca0000000000 */
[----:B------:R-:W3:Y:S01]  /*2530*/  MUFU.EX2 R25, R25 ;  /* 0x0000001900197308 */ /* 0x000ee20000000800 */
[----:B------:R-:W-:-:S07]  /*2540*/  HADD2.F32 R6, -RZ, R12.H0_H0 ;  /* 0x2000000cff067230 */ /* 0x000fce0000004100 */
[----:B------:R-:W4:Y:S01]  /*2550*/  MUFU.EX2 R13, R13 ;  /* 0x0000000d000d7308 */ /* 0x000f220000000800 */
[----:B-1----:R-:W-:Y:S01]  /*2560*/  FMUL R6, R29, R6 ;  /* 0x000000061d067220 */ /* 0x002fe20000400000 */
[----:B------:R-:W-:Y:S02]  /*2570*/  HADD2.F32 R0, -RZ, R20.H0_H0 ;  /* 0x20000014ff007230 */ /* 0x000fe40000004100 */
[----:B------:R-:W-:Y:S01]  /*2580*/  FADD R11, R11, -R8 ;  /* 0x800000080b0b7221 */ /* 0x000fe20000000000 */
[--C-:B------:R-:W-:Y:S02]  /*2590*/  HADD2.F32 R26, -RZ, R14.reuse.H0_H0 ;  /* 0x2000000eff1a7230 */ /* 0x100fe40000004100 */
[----:B------:R-:W-:Y:S02]  /*25a0*/  HADD2.F32 R14, -RZ, R14.H1_H1 ;  /* 0x3000000eff0e7230 */ /* 0x000fe40000004100 */
[----:B---3--:R-:W-:Y:S01]  /*25b0*/  FFMA R6, R53, R25, R6 ;  /* 0x0000001935067223 */ /* 0x008fe20000000006 */
[----:B------:R-:W-:-:S02]  /*25c0*/  HADD2.F32 R12, -RZ, R12.H1_H1 ;  /* 0x3000000cff0c7230 */ /* 0x000fc40000004100 */
[--C-:B------:R-:W-:Y:S01]  /*25d0*/  HADD2.F32 R30, -RZ, R15.reuse.H1_H1 ;  /* 0x3000000fff1e7230 */ /* 0x100fe20000004100 */
[----:B------:R-:W1:Y:S01]  /*25e0*/  MUFU.EX2 R11, R11 ;  /* 0x0000000b000b7308 */ /* 0x000e620000000800 */
[----:B------:R-:W-:Y:S02]  /*25f0*/  HADD2.F32 R28, -RZ, R15.H0_H0 ;  /* 0x2000000fff1c7230 */ /* 0x000fe40000004100 */
[----:B------:R-:W-:Y:S01]  /*2600*/  FMUL R14, R29, R14 ;  /* 0x0000000e1d0e7220 */ /* 0x000fe20000400000 */
[----:B----4-:R-:W-:Y:S01]  /*2610*/  FFMA R6, R13, R0, R6 ;  /* 0x000000000d067223 */ /* 0x010fe20000000006 */
[----:B------:R-:W-:Y:S01]  /*2620*/  FADD R0, R9, -R8 ;  /* 0x8000000809007221 */ /* 0x000fe20000000000 */
[C---:B------:R-:W-:Y:S01]  /*2630*/  FMUL R15, R29.reuse, R12 ;  /* 0x0000000c1d0f7220 */ /* 0x040fe20000400000 */
[C---:B------:R-:W-:Y:S01]  /*2640*/  FMUL R30, R29.reuse, R30 ;  /* 0x0000001e1d1e7220 */ /* 0x040fe20000400000 */
[C---:B------:R-:W-:Y:S01]  /*2650*/  FMUL R27, R29.reuse, R10 ;  /* 0x0000000a1d1b7220 */ /* 0x040fe20000400000 */
[C---:B------:R-:W-:Y:S01]  /*2660*/  FMUL R24, R29.reuse, R24 ;  /* 0x000000181d187220 */ /* 0x040fe20000400000 */
[C---:B------:R-:W-:Y:S01]  /*2670*/  FMUL R31, R29.reuse, R26 ;  /* 0x0000001a1d1f7220 */ /* 0x040fe20000400000 */
[----:B------:R-:W-:Y:S01]  /*2680*/  FMUL R33, R29, R28 ;  /* 0x0000001c1d217220 */ /* 0x000fe20000400000 */
[-C--:B------:R-:W-:Y:S01]  /*2690*/  FFMA R14, R5, R25.reuse, R14 ;  /* 0x00000019050e7223 */ /* 0x080fe2000000000e */
[----:B------:R-:W-:Y:S01]  /*26a0*/  HADD2.F32 R5, -RZ, R20.H1_H1 ;  /* 0x30000014ff057230 */ /* 0x000fe20000004100 */
[----:B------:R-:W3:Y:S01]  /*26b0*/  MUFU.EX2 R0, R0 ;  /* 0x0000000000007308 */ /* 0x000ee20000000800 */
[-C--:B------:R-:W-:Y:S01]  /*26c0*/  FFMA R54, R54, R25.reuse, R15 ;  /* 0x0000001936367223 */ /* 0x080fe2000000000f */
[-C--:B------:R-:W-:Y:S01]  /*26d0*/  FFMA R30, R7, R25.reuse, R30 ;  /* 0x00000019071e7223 */ /* 0x080fe2000000001e */
[----:B------:R-:W-:Y:S01]  /*26e0*/  FFMA R46, R46, R25, R27 ;  /* 0x000000192e2e7223 */ /* 0x000fe2000000001b */
[----:B------:R-:W-:-:S02]  /*26f0*/  HADD2.F32 R7, -RZ, R21.H0_H0 ;  /* 0x20000015ff077230 */ /* 0x000fc40000004100 */
[-C--:B------:R-:W-:Y:S01]  /*2700*/  FFMA R52, R52, R25.reuse, R29 ;  /* 0x0000001934347223 */ /* 0x080fe2000000001d */
[-C--:B------:R-:W-:Y:S01]  /*2710*/  FFMA R24, R47, R25.reuse, R24 ;  /* 0x000000192f187223 */ /* 0x080fe20000000018 */
[-C--:B------:R-:W-:Y:S01]  /*2720*/  FFMA R48, R48, R25.reuse, R31 ;  /* 0x0000001930307223 */ /* 0x080fe2000000001f */
[----:B------:R-:W-:Y:S01]  /*2730*/  FFMA R40, R40, R25, R33 ;  /* 0x0000001928287223 */ /* 0x000fe20000000021 */
[----:B------:R-:W-:Y:S02]  /*2740*/  HADD2.F32 R21, -RZ, R21.H1_H1 ;  /* 0x30000015ff157230 */ /* 0x000fe40000004100 */
[--C-:B------:R-:W-:Y:S02]  /*2750*/  HADD2.F32 R27, -RZ, R23.reuse.H0_H0 ;  /* 0x20000017ff1b7230 */ /* 0x100fe40000004100 */
[----:B------:R-:W-:Y:S01]  /*2760*/  FFMA R54, R13, R5, R54 ;  /* 0x000000050d367223 */ /* 0x000fe20000000036 */
[--C-:B------:R-:W-:Y:S02]  /*2770*/  HADD2.F32 R15, -RZ, R22.reuse.H0_H0 ;  /* 0x20000016ff0f7230 */ /* 0x100fe40000004100 */
[----:B------:R-:W-:Y:S01]  /*2780*/  HADD2.F32 R25, -RZ, R22.H1_H1 ;  /* 0x30000016ff197230 */ /* 0x000fe20000004100 */
[----:B------:R-:W-:Y:S01]  /*2790*/  LOP3.LUT P0, R22, R42, 0xf, RZ, 0xc0, !PT ;  /* 0x0000000f2a167812 */ /* 0x000fe2000780c0ff */
[----:B------:R-:W-:-:S02]  /*27a0*/  HADD2.F32 R23, -RZ, R23.H1_H1 ;  /* 0x30000017ff177230 */ /* 0x000fc40000004100 */
[C---:B------:R-:W-:Y:S01]  /*27b0*/  FFMA R24, R13.reuse, R21, R24 ;  /* 0x000000150d187223 */ /* 0x040fe20000000018 */
[C---:B------:R-:W-:Y:S01]  /*27c0*/  FFMA R46, R13.reuse, R7, R46 ;  /* 0x000000070d2e7223 */ /* 0x040fe2000000002e */
[C---:B------:R-:W-:Y:S01]  /*27d0*/  FFMA R48, R13.reuse, R15, R48 ;  /* 0x0000000f0d307223 */ /* 0x040fe20000000030 */
[C---:B------:R-:W-:Y:S01]  /*27e0*/  FFMA R14, R13.reuse, R25, R14 ;  /* 0x000000190d0e7223 */ /* 0x040fe2000000000e */
[C---:B------:R-:W-:Y:S01]  /*27f0*/  FFMA R30, R13.reuse, R23, R30 ;  /* 0x000000170d1e7223 */ /* 0x040fe2000000001e */
[----:B------:R-:W-:Y:S01]  /*2800*/  FFMA R40, R13, R27, R40 ;  /* 0x0000001b0d287223 */ /* 0x000fe20000000028 */
[----:B------:R-:W-:Y:S01]  /*2810*/  FADD R52, R52, R13 ;  /* 0x0000000d34347221 */ /* 0x000fe20000000000 */
[----:B--2---:R-:W-:Y:S02]  /*2820*/  HADD2.F32 R5, -RZ, R16.H0_H0 ;  /* 0x20000010ff057230 */ /* 0x004fe40000004100 */
[----:B------:R-:W-:Y:S02]  /*2830*/  HADD2.F32 R21, -RZ, R18.H1_H1 ;  /* 0x30000012ff157230 */ /* 0x000fe40000004100 */
[----:B------:R-:W-:-:S02]  /*2840*/  HADD2.F32 R23, -RZ, R19.H0_H0 ;  /* 0x20000013ff177230 */ /* 0x000fc40000004100 */
[----:B-1----:R-:W-:Y:S01]  /*2850*/  FFMA R5, R11, R5, R6 ;  /* 0x000000050b057223 */ /* 0x002fe20000000006 */
[----:B------:R-:W-:Y:S02]  /*2860*/  HADD2.F32 R13, -RZ, R17.H0_H0 ;  /* 0x20000011ff0d7230 */ /* 0x000fe40000004100 */
[----:B------:R-:W-:Y:S02]  /*2870*/  HADD2.F32 R19, -RZ, R19.H1_H1 ;  /* 0x30000013ff137230 */ /* 0x000fe40000004100 */
[----:B------:R-:W-:Y:S02]  /*2880*/  HADD2.F32 R7, -RZ, R16.H1_H1 ;  /* 0x30000010ff077230 */ /* 0x000fe40000004100 */
[----:B------:R-:W-:Y:S02]  /*2890*/  HADD2.F32 R17, -RZ, R17.H1_H1 ;  /* 0x30000011ff117230 */ /* 0x000fe40000004100 */
[----:B------:R-:W-:Y:S02]  /*28a0*/  HADD2.F32 R15, -RZ, R18.H0_H0 ;  /* 0x20000012ff0f7230 */ /* 0x000fe40000004100 */
[----:B------:R-:W-:-:S02]  /*28b0*/  HADD2.F32 R6, -RZ, R36.H0_H0 ;  /* 0x20000024ff067230 */ /* 0x000fc40000004100 */
[C---:B------:R-:W-:Y:S01]  /*28c0*/  FFMA R21, R11.reuse, R21, R14 ;  /* 0x000000150b157223 */ /* 0x040fe2000000000e */
[----:B------:R-:W-:Y:S02]  /*28d0*/  HADD2.F32 R14, -RZ, R38.H0_H0 ;  /* 0x20000026ff0e7230 */ /* 0x000fe40000004100 */
[C---:B------:R-:W-:Y:S01]  /*28e0*/  FFMA R23, R11.reuse, R23, R40 ;  /* 0x000000170b177223 */ /* 0x040fe20000000028 */
[--C-:B------:R-:W-:Y:S02]  /*28f0*/  HADD2.F32 R18, -RZ, R39.reuse.H0_H0 ;  /* 0x20000027ff127230 */ /* 0x100fe40000004100 */
[C---:B------:R-:W-:Y:S01]  /*2900*/  FFMA R19, R11.reuse, R19, R30 ;  /* 0x000000130b137223 */ /* 0x040fe2000000001e */
[----:B------:R-:W-:Y:S02]  /*2910*/  HADD2.F32 R20, -RZ, R39.H1_H1 ;  /* 0x30000027ff147230 */ /* 0x000fe40000004100 */
[----:B------:R-:W-:Y:S01]  /*2920*/  FFMA R7, R11, R7, R54 ;  /* 0x000000070b077223 */ /* 0x000fe20000000036 */
[----:B------:R-:W-:-:S02]  /*2930*/  HADD2.F32 R36, -RZ, R36.H1_H1 ;  /* 0x30000024ff247230 */ /* 0x000fc40000004100 */
[C---:B------:R-:W-:Y:S01]  /*2940*/  FFMA R13, R11.reuse, R13, R46 ;  /* 0x0000000d0b0d7223 */ /* 0x040fe2000000002e */
[--C-:B------:R-:W-:Y:S02]  /*2950*/  HADD2.F32 R10, -RZ, R37.reuse.H0_H0 ;  /* 0x20000025ff0a7230 */ /* 0x100fe40000004100 */
[C---:B------:R-:W-:Y:S01]  /*2960*/  FFMA R17, R11.reuse, R17, R24 ;  /* 0x000000110b117223 */ /* 0x040fe20000000018 */
[----:B------:R-:W-:Y:S02]  /*2970*/  HADD2.F32 R12, -RZ, R37.H1_H1 ;  /* 0x30000025ff0c7230 */ /* 0x000fe40000004100 */
[----:B------:R-:W-:Y:S01]  /*2980*/  FFMA R15, R11, R15, R48 ;  /* 0x0000000f0b0f7223 */ /* 0x000fe20000000030 */
[----:B------:R-:W-:Y:S02]  /*2990*/  HADD2.F32 R38, -RZ, R38.H1_H1 ;  /* 0x30000026ff267230 */ /* 0x000fe40000004100 */
[C---:B---3--:R-:W-:Y:S01]  /*29a0*/  FFMA R5, R0.reuse, R6, R5 ;  /* 0x0000000600057223 */ /* 0x048fe20000000005 */
[----:B------:R-:W-:Y:S01]  /*29b0*/  @!P0 SHF.R.U32.HI R6, RZ, 0x3, R42 ;  /* 0x00000003ff068819 */ /* 0x000fe2000001162a */
[C---:B------:R-:W-:Y:S01]  /*29c0*/  FFMA R18, R0.reuse, R18, R23 ;  /* 0x0000001200127223 */ /* 0x040fe20000000017 */
[----:B------:R-:W-:Y:S01]  /*29d0*/  FFMA R19, R0, R20, R19 ;  /* 0x0000001400137223 */ /* 0x000fe20000000013 */
[----:B------:R-:W-:Y:S01]  /*29e0*/  FADD R9, R52, R11 ;  /* 0x0000000b34097221 */ /* 0x000fe20000000000 */
[C---:B------:R-:W-:Y:S01]  /*29f0*/  FFMA R16, R0.reuse, R36, R7 ;  /* 0x0000002400107223 */ /* 0x040fe20000000007 */
[C---:B------:R-:W-:Y:S01]  /*2a00*/  FFMA R10, R0.reuse, R10, R13 ;  /* 0x0000000a000a7223 */ /* 0x040fe2000000000d */
[C---:B------:R-:W-:Y:S01]  /*2a10*/  FFMA R14, R0.reuse, R14, R15 ;  /* 0x0000000e000e7223 */ /* 0x040fe2000000000f */
[C---:B------:R-:W-:Y:S01]  /*2a20*/  FFMA R21, R0.reuse, R38, R21 ;  /* 0x0000002600157223 */ /* 0x040fe20000000015 */
[----:B------:R-:W-:Y:S01]  /*2a30*/  FFMA R17, R0, R12, R17 ;  /* 0x0000000c00117223 */ /* 0x000fe20000000011 */
[----:B------:R-:W-:Y:S01]  /*2a40*/  @!P0 LOP3.LUT R11, R6, 0x1ffffffe, RZ, 0xc0, !PT ;  /* 0x1ffffffe060b8812 */ /* 0x000fe200078ec0ff */
[----:B------:R-:W-:Y:S01]  /*2a50*/  IMAD.WIDE.U32 R6, R41, 0x2, R56 ;  /* 0x0000000229067825 */ /* 0x000fe200078e0038 */
[----:B------:R-:W-:-:S03]  /*2a60*/  F2FP.F16.F32.PACK_AB R19, R19, R18 ;  /* 0x000000121313723e */ /* 0x000fc600000000ff */
[----:B------:R-:W-:Y:S01]  /*2a70*/  FADD R9, R9, R0 ;  /* 0x0000000009097221 */ /* 0x000fe20000000000 */
[----:B------:R-:W-:Y:S02]  /*2a80*/  F2FP.F16.F32.PACK_AB R18, R21, R14 ;  /* 0x0000000e1512723e */ /* 0x000fe400000000ff */
[----:B------:R-:W-:Y:S01]  /*2a90*/  F2FP.F16.F32.PACK_AB R17, R17, R10 ;  /* 0x0000000a1111723e */ /* 0x000fe200000000ff */
[----:B------:R-:W-:Y:S01]  /*2aa0*/  @!P0 IMAD.WIDE.U32 R10, R11, 0x4, R56 ;  /* 0x000000040b0a8825 */ /* 0x000fe200078e0038 */
[----:B------:R-:W-:Y:S01]  /*2ab0*/  F2FP.F16.F32.PACK_AB R16, R16, R5 ;  /* 0x000000051010723e */ /* 0x000fe200000000ff */
[----:B------:R-:W-:Y:S06]  /*2ac0*/  BAR.SYNC.DEFER_BLOCKING 0x0 ;  /* 0x0000000000007b1d */ /* 0x000fec0000010000 */
[----:B------:R1:W-:Y:S04]  /*2ad0*/  ST.E.128 desc[UR8][R6.64], R16 ;  /* 0x0000001006007985 */ /* 0x0003e8000c101d08 */
[----:B------:R2:W-:Y:S01]  /*2ae0*/  @!P0 ST.E.64 desc[UR8][R10.64+0x8100], R8 ;  /* 0x008100080a008985 */ /* 0x0005e2000c101b08 */
[----:B------:R-:W-:Y:S06]  /*2af0*/  BAR.SYNC.DEFER_BLOCKING 0x0 ;  /* 0x0000000000007b1d */ /* 0x000fec0000010000 */
[----:B------:R-:W2:Y:S01]  /*2b00*/  LD.E.128 R36, desc[UR8][R56.64+0x8100] ;  /* 0x0081000838247980 */ /* 0x000ea2000c101d00 */
[----:B------:R-:W-:-:S03]  /*2b10*/  SHF.L.U32 R61, R22, 0x3, RZ ;  /* 0x00000003163d7819 */ /* 0x000fc600000006ff */
[----:B------:R-:W3:Y:S02]  /*2b20*/  LD.E.128 R28, desc[UR8][R56.64+0x8110] ;  /* 0x00811008381c7980 */ /* 0x000ee4000c101d00 */
[----:B------:R-:W-:Y:S02]  /*2b30*/  IMAD.WIDE.U32 R60, R61, 0x2, R56 ;  /* 0x000000023d3c7825 */ /* 0x000fe400078e0038 */
[----:B------:R-:W4:Y:S04]  /*2b40*/  LD.E.128 R20, desc[UR8][R56.64+0x8120] ;  /* 0x0081200838147980 */ /* 0x000f28000c101d00 */
[----:B------:R-:W5:Y:S04]  /*2b50*/  LD.E.128 R44, desc[UR8][R60.64] ;  /* 0x000000083c2c7980 */ /* 0x000f68000c101d00 */
[----:B------:R-:W3:Y:S04]  /*2b60*/  LD.E.128 R12, desc[UR8][R60.64+0x100] ;  /* 0x000100083c0c7980 */ /* 0x000ee8000c101d00 */
[----:B------:R-:W4:Y:S04]  /*2b70*/  LD.E.128 R32, desc[UR8][R60.64+0x200] ;  /* 0x000200083c207980 */ /* 0x000f28000c101d00 */
[----:B------:R-:W4:Y:S04]  /*2b80*/  LD.E.128 R24, desc[UR8][R60.64+0x300] ;  /* 0x000300083c187980 */ /* 0x000f28000c101d00 */
[----:B-1----:R-:W4:Y:S01]  /*2b90*/  LD.E.128 R16, desc[UR8][R56.64+0x8130] ;  /* 0x0081300838107980 */ /* 0x002f22000c101d00 */
[----:B--2---:R-:W-:-:S05]  /*2ba0*/  FMNMX R9, RZ, R36, !PT ;  /* 0x00000024ff097209 */ /* 0x004fca0007800000 */
[--C-:B------:R-:W-:Y:S01]  /*2bb0*/  FADD R43, RZ, -R9.reuse ;  /* 0x80000009ff2b7221 */ /* 0x100fe20000000000 */
[----:B------:R-:W-:Y:S01]  /*2bc0*/  FMNMX R5, R9, R38, !PT ;  /* 0x0000002609057209 */ /* 0x000fe20007800000 */
[----:B------:R-:W-:-:S04]  /*2bd0*/  FADD R48, R36, -R9 ;  /* 0x8000000924307221 */ /* 0x000fc80000000000 */
[----:B------:R-:W1:Y:S01]  /*2be0*/  MUFU.EX2 R43, R43 ;  /* 0x0000002b002b7308 */ /* 0x000e620000000800 */
[----:B------:R-:W-:Y:S01]  /*2bf0*/  FADD R0, R9, -R5 ;  /* 0x8000000509007221 */ /* 0x000fe20000000000 */
[----:B------:R-:W-:Y:S01]  /*2c00*/  FADD R49, -R5, R38 ;  /* 0x0000002605317221 */ /* 0x000fe20000000100 */
[----:B------:R-:W2:Y:S05]  /*2c10*/  LD.E.128 R8, desc[UR8][R60.64+0x400] ;  /* 0x000400083c087980 */ /* 0x000eaa000c101d00 */
[----:B------:R-:W5:Y:S08]  /*2c20*/  MUFU.EX2 R48, R48 ;  /* 0x0000003000307308 */ /* 0x000f700000000800 */
[----:B------:R-:W3:Y:S01]  /*2c30*/  MUFU.EX2 R0, R0 ;  /* 0x0000000000007308 */ /* 0x000ee20000000800 */
[----:B-1----:R-:W-:-:S07]  /*2c40*/  FMUL R36, RZ, R43 ;  /* 0x0000002bff247220 */ /* 0x002fce0000400000 */
[----:B------:R-:W1:Y:S01]  /*2c50*/  MUFU.EX2 R49, R49 ;  /* 0x0000003100317308 */ /* 0x000e620000000800 */
[----:B-----5:R-:W-:Y:S01]  /*2c60*/  FFMA R37, R37, R48, R36 ;  /* 0x0000003025257223 */ /* 0x020fe20000000024 */
[----:B------:R-:W-:-:S03]  /*2c70*/  HADD2.F32 R51, -RZ, R45.H0_H0 ;  /* 0x2000002dff337230 */ /* 0x000fc60000004100 */
[----:B---3--:R-:W-:Y:S01]  /*2c80*/  FMUL R40, R37, R0 ;  /* 0x0000000025287220 */ /* 0x008fe20000400000 */
[----:B------:R-:W-:Y:S02]  /*2c90*/  HADD2.F32 R45, -RZ, R45.H1_H1 ;  /* 0x3000002dff2d7230 */ /* 0x000fe40000004100 */
[----:B------:R-:W-:Y:S02]  /*2ca0*/  HADD2.F32 R53, -RZ, R46.H0_H0 ;  /* 0x2000002eff357230 */ /* 0x000fe40000004100 */
[----:B-1----:R-:W-:Y:S01]  /*2cb0*/  FFMA R40, R49, R39, R40 ;  /* 0x0000002731287223 */ /* 0x002fe20000000028 */
[--C-:B------:R-:W-:Y:S02]  /*2cc0*/  HADD2.F32 R39, -RZ, R44.reuse.H1_H1 ;  /* 0x3000002cff277230 */ /* 0x100fe40000004100 */
[----:B------:R-:W-:Y:S02]  /*2cd0*/  HADD2.F32 R37, -RZ, R44.H0_H0 ;  /* 0x2000002cff257230 */ /* 0x000fe40000004100 */
[----:B------:R-:W-:Y:S01]  /*2ce0*/  FMUL R45, R48, R45 ;  /* 0x0000002d302d7220 */ /* 0x000fe20000400000 */
[----:B------:R-:W-:-:S02]  /*2cf0*/  HADD2.F32 R55, -RZ, R46.H1_H1 ;  /* 0x3000002eff377230 */ /* 0x000fc40000004100 */
[C---:B------:R-:W-:Y:S01]  /*2d00*/  FMUL R44, R48.reuse, R39 ;  /* 0x00000027302c7220 */ /* 0x040fe20000400000 */
[--C-:B------:R-:W-:Y:S02]  /*2d10*/  HADD2.F32 R41, -RZ, R47.reuse.H0_H0 ;  /* 0x2000002fff297230 */ /* 0x100fe40000004100 */
[C---:B------:R-:W-:Y:S01]  /*2d20*/  FMUL R58, R48.reuse, R53 ;  /* 0x00000035303a7220 */ /* 0x040fe20000400000 */
[----:B------:R-:W-:Y:S02]  /*2d30*/  HADD2.F32 R47, -RZ, R47.H1_H1 ;  /* 0x3000002fff2f7230 */ /* 0x000fe40000004100 */
[----:B------:R-:W-:Y:S01]  /*2d40*/  FFMA R53, RZ, R43, R44 ;  /* 0x0000002bff357223 */ /* 0x000fe2000000002c */
[C---:B------:R-:W-:Y:S01]  /*2d50*/  FMUL R52, R48.reuse, R37 ;  /* 0x0000002530347220 */ /* 0x040fe20000400000 */
[----:B------:R-:W-:Y:S01]  /*2d60*/  FFMA R44, RZ, R43, R45 ;  /* 0x0000002bff2c7223 */ /* 0x000fe2000000002d */
[C---:B------:R-:W-:Y:S01]  /*2d70*/  FMUL R46, R48.reuse, R51 ;  /* 0x00000033302e7220 */ /* 0x040fe20000400000 */
[C---:B------:R-:W-:Y:S01]  /*2d80*/  FMUL R50, R48.reuse, R55 ;  /* 0x0000003730327220 */ /* 0x040fe20000400000 */
[----:B------:R-:W3:Y:S01]  /*2d90*/  LD.E.128 R36, desc[UR8][R60.64+0x500] ;  /* 0x000500083c247980 */ /* 0x000ee2000c101d00 */
[C---:B------:R-:W-:Y:S01]  /*2da0*/  FMUL R54, R48.reuse, R41 ;  /* 0x0000002930367220 */ /* 0x040fe20000400000 */
[----:B------:R-:W-:Y:S01]  /*2db0*/  FFMA R45, RZ, R43, R58 ;  /* 0x0000002bff2d7223 */ /* 0x000fe2000000003a */
[----:B------:R-:W-:Y:S01]  /*2dc0*/  FMUL R47, R48, R47 ;  /* 0x0000002f302f7220 */ /* 0x000fe20000400000 */
[----:B------:R-:W-:-:S02]  /*2dd0*/  HADD2.F32 R55, -RZ, R12.H0_H0 ;  /* 0x2000000cff377230 */ /* 0x000fc40000004100 */
[----:B------:R-:W-:Y:S02]  /*2de0*/  HADD2.F32 R58, -RZ, R12.H1_H1 ;  /* 0x3000000cff3a7230 */ /* 0x000fe40000004100 */
[--C-:B------:R-:W-:Y:S02]  /*2df0*/  HADD2.F32 R12, -RZ, R13.reuse.H0_H0 ;  /* 0x2000000dff0c7230 */ /* 0x100fe40000004100 */
[-C--:B------:R-:W-:Y:S01]  /*2e00*/  FFMA R52, RZ, R43.reuse, R52 ;  /* 0x0000002bff347223 */ /* 0x080fe20000000034 */
[-C--:B------:R-:W-:Y:S01]  /*2e10*/  FFMA R46, RZ, R43.reuse, R46 ;  /* 0x0000002bff2e7223 */ /* 0x080fe2000000002e */
[-C--:B------:R-:W-:Y:S01]  /*2e20*/  FFMA R41, RZ, R43.reuse, R50 ;  /* 0x0000002bff297223 */ /* 0x080fe20000000032 */
[-C--:B------:R-:W-:Y:S01]  /*2e30*/  FFMA R48, RZ, R43.reuse, R54 ;  /* 0x0000002bff307223 */ /* 0x080fe20000000036 */
[----:B------:R-:W-:Y:S01]  /*2e40*/  FFMA R43, RZ, R43, R47 ;  /* 0x0000002bff2b7223 */ /* 0x000fe2000000002f */
[----:B------:R-:W-:Y:S02]  /*2e50*/  HADD2.F32 R47, -RZ, R13.H1_H1 ;  /* 0x3000000dff2f7230 */ /* 0x000fe40000004100 */
[----:B------:R-:W-:Y:S01]  /*2e60*/  FMUL R13, R49, R58 ;  /* 0x0000003a310d7220 */ /* 0x000fe20000400000 */
[----:B------:R-:W-:-:S02]  /*2e70*/  HADD2.F32 R54, -RZ, R14.H0_H0 ;  /* 0x2000000eff367230 */ /* 0x000fc40000004100 */
[C---:B------:R-:W-:Y:S01]  /*2e80*/  FMUL R12, R49.reuse, R12 ;  /* 0x0000000c310c7220 */ /* 0x040fe20000400000 */
[----:B------:R-:W-:Y:S02]  /*2e90*/  HADD2.F32 R50, -RZ, R14.H1_H1 ;  /* 0x3000000eff327230 */ /* 0x000fe40000004100 */
[C---:B------:R-:W-:Y:S01]  /*2ea0*/  FMUL R14, R49.reuse, R55 ;  /* 0x00000037310e7220 */ /* 0x040fe20000400000 */
[--C-:B------:R-:W-:Y:S02]  /*2eb0*/  HADD2.F32 R51, -RZ, R15.reuse.H0_H0 ;  /* 0x2000000fff337230 */ /* 0x100fe40000004100 */
[----:B------:R-:W-:Y:S02]  /*2ec0*/  HADD2.F32 R15, -RZ, R15.H1_H1 ;  /* 0x3000000fff0f7230 */ /* 0x000fe40000004100 */
[C---:B------:R-:W-:Y:S01]  /*2ed0*/  FMUL R47, R49.reuse, R47 ;  /* 0x0000002f312f7220 */ /* 0x040fe20000400000 */
[C---:B------:R-:W-:Y:S01]  /*2ee0*/  FMUL R54, R49.reuse, R54 ;  /* 0x0000003631367220 */ /* 0x040fe20000400000 */
[C---:B------:R-:W-:Y:S01]  /*2ef0*/  FMUL R50, R49.reuse, R50 ;  /* 0x0000003231327220 */ /* 0x040fe20000400000 */
[C---:B------:R-:W-:Y:S01]  /*2f00*/  FMUL R51, R49.reuse, R51 ;  /* 0x0000003331337220 */ /* 0x040fe20000400000 */
[----:B------:R-:W-:Y:S01]  /*2f10*/  FMUL R49, R49, R15 ;  /* 0x0000000f31317220 */ /* 0x000fe20000400000 */
[-C--:B------:R-:W-:Y:S01]  /*2f20*/  FFMA R52, R52, R0.reuse, R14 ;  /* 0x0000000034347223 */ /* 0x080fe2000000000e */
[-C--:B------:R-:W-:Y:S01]  /*2f30*/  FFMA R53, R53, R0.reuse, R13 ;  /* 0x0000000035357223 */ /* 0x080fe2000000000d */
[----:B------:R-:W-:-:S02]  /*2f40*/  FFMA R55, R46, R0, R12 ;  /* 0x000000002e377223 */ /* 0x000fc4000000000c */
[----:B------:R-:W5:Y:S01]  /*2f50*/  LD.E.128 R12, desc[UR8][R60.64+0x600] ;  /* 0x000600083c0c7980 */ /* 0x000f62000c101d00 */
[-C--:B------:R-:W-:Y:S01]  /*2f60*/  FFMA R58, R44, R0.reuse, R47 ;  /* 0x000000002c3a7223 */ /* 0x080fe2000000002f */
[-C--:B------:R-:W-:Y:S02]  /*2f70*/  FFMA R54, R45, R0.reuse, R54 ;  /* 0x000000002d367223 */ /* 0x080fe40000000036 */
[----:B------:R1:W5:Y:S01]  /*2f80*/  LD.E.128 R44, desc[UR8][R60.64+0x700] ;  /* 0x000700083c2c7980 */ /* 0x000362000c101d00 */
[----:B------:R-:W-:Y:S01]  /*2f90*/  FFMA R50, R41, R0, R50 ;  /* 0x0000000029327223 */ /* 0x000fe20000000032 */
[----:B------:R-:W-:-:S05]  /*2fa0*/  FMNMX R41, R5, R28, !PT ;  /* 0x0000001c05297209 */ /* 0x000fca0007800000 */
[--C-:B------:R-:W-:Y:S01]  /*2fb0*/  FADD R5, R5, -R41.reuse ;  /* 0x8000002905057221 */ /* 0x100fe20000000000 */
[----:B------:R-:W-:-:S05]  /*2fc0*/  FADD R28, R28, -R41 ;  /* 0x800000291c1c7221 */ /* 0x000fca0000000000 */
[----:B------:R-:W4:Y:S08]  /*2fd0*/  MUFU.EX2 R5, R5 ;  /* 0x0000000500057308 */ /* 0x000f300000000800 */
[----:B------:R-:W1:Y:S01]  /*2fe0*/  MUFU.EX2 R28, R28 ;  /* 0x0000001c001c7308 */ /* 0x000e620000000800 */
[----:B----4-:R-:W-:-:S04]  /*2ff0*/  FMUL R40, R40, R5 ;  /* 0x0000000528287220 */ /* 0x010fc80000400000 */
[----:B-1----:R-:W-:Y:S01]  /*3000*/  FFMA R40, R29, R28, R40 ;  /* 0x0000001c1d287223 */ /* 0x002fe20000000028 */
[----:B------:R-:W-:-:S05]  /*3010*/  FMNMX R29, R41, R30, !PT ;  /* 0x0000001e291d7209 */ /* 0x000fca0007800000 */
[----:B------:R-:W-:Y:S01]  /*3020*/  FADD R41, R41, -R29 ;  /* 0x8000001d29297221 */ /* 0x000fe20000000000 */
[----:B------:R-:W-:-:S05]  /*3030*/  FADD R30, -R29, R30 ;  /* 0x0000001e1d1e7221 */ /* 0x000fca0000000100 */
[----:B------:R-:W1:Y:S08]  /*3040*/  MUFU.EX2 R41, R41 ;  /* 0x0000002900297308 */ /* 0x000e700000000800 */
[----:B------:R-:W4:Y:S01]  /*3050*/  MUFU.EX2 R30, R30 ;  /* 0x0000001e001e7308 */ /* 0x000f220000000800 */
[-C--:B------:R-:W-:Y:S01]  /*3060*/  FFMA R48, R48, R0.reuse, R51 ;  /* 0x0000000030307223 */ /* 0x080fe20000000033 */
[----:B------:R-:W-:Y:S01]  /*3070*/  FFMA R0, R43, R0, R49 ;  /* 0x000000002b007223 */ /* 0x000fe20000000031 */
[----:B-1----:R-:W-:-:S04]  /*3080*/  FMUL R43, R40, R41 ;  /* 0x00000029282b7220 */ /* 0x002fc80000400000 */
[----:B----4-:R-:W-:Y:S01]  /*3090*/  FFMA R31, R30, R31, R43 ;  /* 0x0000001f1e1f7223 */ /* 0x010fe2000000002b */
[----:B------:R-:W-:Y:S02]  /*30a0*/  HADD2.F32 R43, -RZ, R32.H0_H0 ;  /* 0x20000020ff2b7230 */ /* 0x000fe40000004100 */
[----:B------:R-:W-:-:S03]  /*30b0*/  HADD2.F32 R49, -RZ, R33.H0_H0 ;  /* 0x20000021ff317230 */ /* 0x000fc60000004100 */
[----:B------:R-:W-:Y:S01]  /*30c0*/  FMUL R43, R28, R43 ;  /* 0x0000002b1c2b7220 */ /* 0x000fe20000400000 */
[----:B------:R-:W-:Y:S02]  /*30d0*/  HADD2.F32 R59, -RZ, R33.H1_H1 ;  /* 0x30000021ff3b7230 */ /* 0x000fe40000004100 */
[----:B------:R-:W-:Y:S02]  /*30e0*/  HADD2.F32 R33, -RZ, R34.H0_H0 ;  /* 0x20000022ff217230 */ /* 0x000fe40000004100 */
[----:B------:R-:W-:Y:S01]  /*30f0*/  FFMA R52, R52, R5, R43 ;  /* 0x0000000534347223 */ /* 0x000fe2000000002b */
[----:B------:R-:W-:Y:S01]  /*3100*/  HADD2.F32 R61, -RZ, R35.H0_H0 ;  /* 0x20000023ff3d7230 */ /* 0x000fe20000004100 */
[----:B------:R-:W-:Y:S01]  /*3110*/  FMNMX R43, R29, R20, !PT ;  /* 0x000000141d2b7209 */ /* 0x000fe20007800000 */
[----:B------:R-:W-:Y:S02]  /*3120*/  HADD2.F32 R51, -RZ, R32.H1_H1 ;  /* 0x30000020ff337230 */ /* 0x000fe40000004100 */
[----:B------:R-:W-:-:S02]  /*3130*/  HADD2.F32 R34, -RZ, R34.H1_H1 ;  /* 0x30000022ff227230 */ /* 0x000fc40000004100 */
[----:B------:R-:W-:Y:S02]  /*3140*/  HADD2.F32 R35, -RZ, R35.H1_H1 ;  /* 0x30000023ff237230 */ /* 0x000fe40000004100 */
[C---:B------:R-:W-:Y:S01]  /*3150*/  FMUL R40, R28.reuse, R49 ;  /* 0x000000311c287220 */ /* 0x040fe20000400000 */
[C---:B------:R-:W-:Y:S01]  /*3160*/  FMUL R32, R28.reuse, R51 ;  /* 0x000000331c207220 */ /* 0x040fe20000400000 */
[C---:B------:R-:W-:Y:S01]  /*3170*/  FMUL R59, R28.reuse, R59 ;  /* 0x0000003b1c3b7220 */ /* 0x040fe20000400000 */
[C---:B------:R-:W-:Y:S01]  /*3180*/  FMUL R33, R28.reuse, R33 ;  /* 0x000000211c217220 */ /* 0x040fe20000400000 */
[C---:B------:R-:W-:Y:S01]  /*3190*/  FMUL R49, R28.reuse, R34 ;  /* 0x000000221c317220 */ /* 0x040fe20000400000 */
[C---:B------:R-:W-:Y:S01]  /*31a0*/  FMUL R61, R28.reuse, R61 ;  /* 0x0000003d1c3d7220 */ /* 0x040fe20000400000 */
[----:B------:R-:W-:Y:S01]  /*31b0*/  FMUL R35, R28, R35 ;  /* 0x000000231c237220 */ /* 0x000fe20000400000 */
[--C-:B------:R-:W-:Y:S01]  /*31c0*/  FADD R28, R29, -R43.reuse ;  /* 0x8000002b1d1c7221 */ /* 0x100fe20000000000 */
[----:B------:R-:W-:Y:S01]  /*31d0*/  FMNMX R29, R43, R22, !PT ;  /* 0x000000162b1d7209 */ /* 0x000fe20007800000 */
[----:B------:R-:W-:Y:S01]  /*31e0*/  FADD R20, R20, -R43 ;  /* 0x8000002b14147221 */ /* 0x000fe20000000000 */
[-C--:B------:R-:W-:Y:S01]  /*31f0*/  FFMA R32, R53, R5.reuse, R32 ;  /* 0x0000000535207223 */ /* 0x080fe20000000020 */
[-C--:B------:R-:W-:Y:S01]  /*3200*/  FFMA R40, R55, R5.reuse, R40 ;  /* 0x0000000537287223 */ /* 0x080fe20000000028 */
[-C--:B------:R-:W-:Y:S01]  /*3210*/  FFMA R58, R58, R5.reuse, R59 ;  /* 0x000000053a3a7223 */ /* 0x080fe2000000003b */
[----:B------:R-:W1:Y:S01]  /*3220*/  MUFU.EX2 R28, R28 ;  /* 0x0000001c001c7308 */ /* 0x000e620000000800 */
[-C--:B------:R-:W-:Y:S01]  /*3230*/  FFMA R54, R54, R5.reuse, R33 ;  /* 0x0000000536367223 */ /* 0x080fe20000000021 */
[-C--:B------:R-:W-:Y:S01]  /*3240*/  FFMA R50, R50, R5.reuse, R49 ;  /* 0x0000000532327223 */ /* 0x080fe20000000031 */
[-C--:B------:R-:W-:Y:S01]  /*3250*/  FFMA R48, R48, R5.reuse, R61 ;  /* 0x0000000530307223 */ /* 0x080fe2000000003d */
[----:B------:R-:W-:Y:S01]  /*3260*/  FFMA R0, R0, R5, R35 ;  /* 0x0000000500007223 */ /* 0x000fe20000000023 */
[----:B------:R-:W-:Y:S01]  /*3270*/  FADD R5, R43, -R29 ;  /* 0x8000001d2b057221 */ /* 0x000fe20000000000 */
[----:B------:R-:W-:-:S02]  /*3280*/  FADD R22, -R29, R22 ;  /* 0x000000161d167221 */ /* 0x000fc40000000100 */
[----:B------:R-:W4:Y:S08]  /*3290*/  MUFU.EX2 R20, R20 ;  /* 0x0000001400147308 */ /* 0x000f300000000800 */
[----:B------:R-:W4:Y:S01]  /*32a0*/  MUFU.EX2 R5, R5 ;  /* 0x0000000500057308 */ /* 0x000f220000000800 */
[--C-:B------:R-:W-:Y:S02]  /*32b0*/  HADD2.F32 R51, -RZ, R24.reuse.H0_H0 ;  /* 0x20000018ff337230 */ /* 0x100fe40000004100 */
[----:B------:R-:W-:-:S05]  /*32c0*/  HADD2.F32 R35, -RZ, R24.H1_H1 ;  /* 0x30000018ff237230 */ /* 0x000fca0000004100 */
[----:B------:R-:W4:Y:S01]  /*32d0*/  MUFU.EX2 R22, R22 ;  /* 0x0000001600167308 */ /* 0x000f220000000800 */
[--C-:B------:R-:W-:Y:S02]  /*32e0*/  HADD2.F32 R53, -RZ, R25.reuse.H0_H0 ;  /* 0x20000019ff357230 */ /* 0x100fe40000004100 */
[----:B-1----:R-:W-:Y:S01]  /*32f0*/  FMUL R24, R31, R28 ;  /* 0x0000001c1f187220 */ /* 0x002fe20000400000 */
[----:B------:R-:W-:Y:S02]  /*3300*/  HADD2.F32 R33, -RZ, R25.H1_H1 ;  /* 0x30000019ff217230 */ /* 0x000fe40000004100 */
[--C-:B------:R-:W-:Y:S02]  /*3310*/  HADD2.F32 R43, -RZ, R26.reuse.H0_H0 ;  /* 0x2000001aff2b7230 */ /* 0x100fe40000004100 */
[----:B------:R-:W-:Y:S02]  /*3320*/  HADD2.F32 R49, -RZ, R26.H1_H1 ;  /* 0x3000001aff317230 */ /* 0x000fe40000004100 */
[----:B------:R-:W-:-:S02]  /*3330*/  HADD2.F32 R25, -RZ, R27.H0_H0 ;  /* 0x2000001bff197230 */ /* 0x000fc40000004100 */
[----:B------:R-:W-:Y:S02]  /*3340*/  HADD2.F32 R27, -RZ, R27.H1_H1 ;  /* 0x3000001bff1b7230 */ /* 0x000fe40000004100 */
[----:B----4-:R-:W-:Y:S01]  /*3350*/  FFMA R24, R21, R20, R24 ;  /* 0x0000001415187223 */ /* 0x010fe20000000018 */
[C---:B------:R-:W-:Y:S01]  /*3360*/  FMUL R51, R30.reuse, R51 ;  /* 0x000000331e337220 */ /* 0x040fe20000400000 */
[C---:B------:R-:W-:Y:S01]  /*3370*/  FMUL R35, R30.reuse, R35 ;  /* 0x000000231e237220 */ /* 0x040fe20000400000 */
[C---:B------:R-:W-:Y:S01]  /*3380*/  FMUL R53, R30.reuse, R53 ;  /* 0x000000351e357220 */ /* 0x040fe20000400000 */
[C---:B------:R-:W-:Y:S01]  /*3390*/  FMUL R33, R30.reuse, R33 ;  /* 0x000000211e217220 */ /* 0x040fe20000400000 */
[C---:B------:R-:W-:Y:S01]  /*33a0*/  FMUL R43, R30.reuse, R43 ;  /* 0x0000002b1e2b7220 */ /* 0x040fe20000400000 */
[C---:B------:R-:W-:Y:S01]  /*33b0*/  FMUL R49, R30.reuse, R49 ;  /* 0x000000311e317220 */ /* 0x040fe20000400000 */
[C---:B------:R-:W-:Y:S01]  /*33c0*/  FMUL R25, R30.reuse, R25 ;  /* 0x000000191e197220 */ /* 0x040fe20000400000 */
[----:B------:R-:W-:Y:S01]  /*33d0*/  FMUL R27, R30, R27 ;  /* 0x0000001b1e1b7220 */ /* 0x000fe20000400000 */
[----:B------:R-:W-:Y:S01]  /*33e0*/  FMUL R21, R24, R5 ;  /* 0x0000000518157220 */ /* 0x000fe20000400000 */
[-C--:B------:R-:W-:Y:S01]  /*33f0*/  FFMA R51, R52, R41.reuse, R51 ;  /* 0x0000002934337223 */ /* 0x080fe20000000033 */
[-C--:B------:R-:W-:Y:S01]  /*3400*/  FFMA R35, R32, R41.reuse, R35 ;  /* 0x0000002920237223 */ /* 0x080fe20000000023 */
[-C--:B------:R-:W-:Y:S01]  /*3410*/  FFMA R53, R40, R41.reuse, R53 ;  /* 0x0000002928357223 */ /* 0x080fe20000000035 */
[-C--:B------:R-:W-:Y:S01]  /*3420*/  FFMA R33, R58, R41.reuse, R33 ;  /* 0x000000293a217223 */ /* 0x080fe20000000021 */
[-C--:B------:R-:W-:Y:S01]  /*3430*/  FFMA R43, R54, R41.reuse, R43 ;  /* 0x00000029362b7223 */ /* 0x080fe2000000002b */
[-C--:B------:R-:W-:Y:S01]  /*3440*/  FFMA R49, R50, R41.reuse, R49 ;  /* 0x0000002932317223 */ /* 0x080fe20000000031 */
[-C--:B------:R-:W-:Y:S01]  /*3450*/  FFMA R25, R48, R41.reuse, R25 ;  /* 0x0000002930197223 */ /* 0x080fe20000000019 */
[----:B------:R-:W-:Y:S01]  /*3460*/  FFMA R41, R0, R41, R27 ;  /* 0x0000002900297223 */ /* 0x000fe2000000001b */
[----:B------:R-:W-:Y:S01]  /*3470*/  FFMA R23, R22, R23, R21 ;  /* 0x0000001716177223 */ /* 0x000fe20000000015 */
[----:B------:R-:W-:-:S02]  /*3480*/  FMNMX R0, R29, R16, !PT ;  /* 0x000000101d007209 */ /* 0x000fc40007800000 */
[----:B------:R-:W-:-:S05]  /*3490*/  CS2R.32 R61, SR_CgaSize ;  /* 0x00000000003d7805 */ /* 0x000fca0000008a00 */
[----:B------:R-:W-:-:S05]  /*34a0*/  IMAD R61, R61, -0xa0, RZ ;  /* 0xffffff603d3d7824 */ /* 0x000fca00078e02ff */
[----:B------:R-:W-:-:S14]  /*34b0*/  R2UR UR7, R61 ;  /* 0x000000003d0772ca */ /* 0x000fdc00000e0000 */
[----:B------:R-:W1:Y:S01]  /*34c0*/  LDCU UR7, c[0x0][UR7+0x2cc] ;  /* 0x00005980070777ac */ /* 0x000e620008000800 */
[----:B------:R-:W-:Y:S01]  /*34d0*/  ISETP.NE.AND P0, PT, R42, RZ, PT ;  /* 0x000000ff2a00720c */ /* 0x000fe20003f05270 */
[--C-:B--2---:R-:W-:Y:S02]  /*34e0*/  HADD2.F32 R31, -RZ, R9.reuse.H0_H0 ;  /* 0x20000009ff1f7230 */ /* 0x104fe40000004100 */
[----:B------:R-:W-:Y:S02]  /*34f0*/  HADD2.F32 R9, -RZ, R9.H1_H1 ;  /* 0x30000009ff097230 */ /* 0x000fe40000004100 */
[----:B------:R-:W-:Y:S02]  /*3500*/  HADD2.F32 R61, -RZ, R11.H0_H0 ;  /* 0x2000000bff3d7230 */ /* 0x000fe40000004100 */
[--C-:B------:R-:W-:Y:S02]  /*3510*/  HADD2.F32 R21, -RZ, R8.reuse.H0_H0 ;  /* 0x20000008ff157230 */ /* 0x100fe40000004100 */
[----:B------:R-:W-:-:S02]  /*3520*/  HADD2.F32 R27, -RZ, R8.H1_H1 ;  /* 0x30000008ff1b7230 */ /* 0x000fc40000004100 */
[--C-:B------:R-:W-:Y:S02]  /*3530*/  HADD2.F32 R55, -RZ, R10.reuse.H0_H0 ;  /* 0x2000000aff377230 */ /* 0x100fe40000004100 */
[----:B------:R-:W-:Y:S02]  /*3540*/  HADD2.F32 R59, -RZ, R10.H1_H1 ;  /* 0x3000000aff3b7230 */ /* 0x000fe40000004100 */
[----:B------:R-:W-:Y:S02]  /*3550*/  HADD2.F32 R11, -RZ, R11.H1_H1 ;  /* 0x3000000bff0b7230 */ /* 0x000fe40000004100 */
[C---:B------:R-:W-:Y:S01]  /*3560*/  FMUL R24, R20.reuse, R31 ;  /* 0x0000001f14187220 */ /* 0x040fe20000400000 */
[----:B------:R-:W-:Y:S01]  /*3570*/  FMUL R26, R20, R9 ;  /* 0x00000009141a7220 */ /* 0x000fe20000400000 */
        /* <DEDUP_REMOVED lines=8> */
[----:B------:R-:W-:Y:S01]  /*3600*/  FFMA R24, R33, R28, R26 ;  /* 0x0000001c21187223 */ /* 0x000fe2000000001a */
[----:B------:R-:W-:Y:S01]  /*3610*/  FADD R33, R29, -R0 ;  /* 0x800000001d217221 */ /* 0x000fe20000000000 */
[C---:B------:R-:W-:Y:S01]  /*3620*/  FMNMX R9, R0.reuse, R18, !PT ;  /* 0x0000001200097209 */ /* 0x040fe20007800000 */
[-C--:B------:R-:W-:Y:S01]  /*3630*/  FFMA R26, R43, R28.reuse, R30 ;  /* 0x0000001c2b1a7223 */ /* 0x080fe2000000001e */
[----:B------:R-:W-:Y:S01]  /*3640*/  FFMA R30, R49, R28, R32 ;  /* 0x0000001c311e7223 */ /* 0x000fe20000000020 */
[----:B------:R-:W-:Y:S06]  /*3650*/  BAR.SYNC.DEFER_BLOCKING 0x0 ;  /* 0x0000000000007b1d */ /* 0x000fec0000010000 */
[----:B------:R-:W2:Y:S01]  /*3660*/  MUFU.EX2 R32, R33 ;  /* 0x0000002100207308 */ /* 0x000ea20000000800 */
[----:B------:R-:W-:Y:S01]  /*3670*/  FADD R0, R0, -R9 ;  /* 0x8000000900007221 */ /* 0x000fe20000000000 */
[----:B------:R-:W-:-:S06]  /*3680*/  FADD R18, -R9, R18 ;  /* 0x0000001209127221 */ /* 0x000fcc0000000100 */
[----:B------:R-:W4:Y:S08]  /*3690*/  MUFU.EX2 R8, R8 ;  /* 0x0000000800087308 */ /* 0x000f300000000800 */
[----:B------:R-:W1:Y:S01]  /*36a0*/  MUFU.EX2 R0, R0 ;  /* 0x0000000000007308 */ /* 0x000e620000000800 */
[--C-:B---3--:R-:W-:Y:S02]  /*36b0*/  HADD2.F32 R11, -RZ, R36.reuse.H0_H0 ;  /* 0x20000024ff0b7230 */ /* 0x108fe40000004100 */
[----:B------:R-:W-:-:S05]  /*36c0*/  HADD2.F32 R21, -RZ, R36.H1_H1 ;  /* 0x30000024ff157230 */ /* 0x000fca0000004100 */
[----:B------:R-:W3:Y:S01]  /*36d0*/  MUFU.EX2 R18, R18 ;  /* 0x0000001200127308 */ /* 0x000ee20000000800 */
[----:B--2---:R-:W-:Y:S01]  /*36e0*/  FMUL R36, R23, R32 ;  /* 0x0000002017247220 */ /* 0x004fe20000400000 */
[----:B------:R-:W-:Y:S01]  /*36f0*/  FFMA R34, R25, R28, R34 ;  /* 0x0000001c19227223 */ /* 0x000fe20000000022 */
[----:B------:R-:W-:Y:S02]  /*3700*/  HADD2.F32 R25, -RZ, R37.H0_H0 ;  /* 0x20000025ff197230 */ /* 0x000fe40000004100 */
[----:B------:R-:W-:Y:S02]  /*3710*/  HADD2.F32 R31, -RZ, R39.H0_H0 ;  /* 0x20000027ff1f7230 */ /* 0x000fe40000004100 */
[----:B----4-:R-:W-:Y:S01]  /*3720*/  FFMA R23, R17, R8, R36 ;  /* 0x0000000811177223 */ /* 0x010fe20000000024 */
[----:B------:R-:W-:Y:S02]  /*3730*/  HADD2.F32 R37, -RZ, R37.H1_H1 ;  /* 0x30000025ff257230 */ /* 0x000fe40000004100 */
[----:B------:R-:W-:-:S02]  /*3740*/  HADD2.F32 R27, -RZ, R38.H0_H0 ;  /* 0x20000026ff1b7230 */ /* 0x000fc40000004100 */
[----:B------:R-:W-:Y:S02]  /*3750*/  HADD2.F32 R29, -RZ, R38.H1_H1 ;  /* 0x30000026ff1d7230 */ /* 0x000fe40000004100 */
[----:B------:R-:W-:Y:S02]  /*3760*/  HADD2.F32 R39, -RZ, R39.H1_H1 ;  /* 0x30000027ff277230 */ /* 0x000fe40000004100 */
[-C--:B------:R-:W-:Y:S01]  /*3770*/  FFMA R10, R51, R28.reuse, R10 ;  /* 0x0000001c330a7223 */ /* 0x080fe2000000000a */
[-C--:B------:R-:W-:Y:S01]  /*3780*/  FFMA R16, R35, R28.reuse, R16 ;  /* 0x0000001c23107223 */ /* 0x080fe20000000010 */
[C---:B------:R-:W-:Y:S01]  /*3790*/  FMUL R25, R22.reuse, R25 ;  /* 0x0000001916197220 */ /* 0x040fe20000400000 */
[----:B------:R-:W-:Y:S01]  /*37a0*/  FFMA R28, R41, R28, R40 ;  /* 0x0000001c291c7223 */ /* 0x000fe20000000028 */
[C---:B------:R-:W-:Y:S01]  /*37b0*/  FMUL R11, R22.reuse, R11 ;  /* 0x0000000b160b7220 */ /* 0x040fe20000400000 */
[C---:B------:R-:W-:Y:S01]  /*37c0*/  FMUL R21, R22.reuse, R21 ;  /* 0x0000001516157220 */ /* 0x040fe20000400000 */
[C---:B------:R-:W-:Y:S01]  /*37d0*/  FMUL R37, R22.reuse, R37 ;  /* 0x0000002516257220 */ /* 0x040fe20000400000 */
[C---:B------:R-:W-:Y:S01]  /*37e0*/  FMUL R27, R22.reuse, R27 ;  /* 0x0000001b161b7220 */ /* 0x040fe20000400000 */
[C---:B------:R-:W-:Y:S01]  /*37f0*/  FMUL R29, R22.reuse, R29 ;  /* 0x0000001d161d7220 */ /* 0x040fe20000400000 */
[C---:B------:R-:W-:Y:S01]  /*3800*/  FMUL R31, R22.reuse, R31 ;  /* 0x0000001f161f7220 */ /* 0x040fe20000400000 */
[----:B------:R-:W-:Y:S01]  /*3810*/  FMUL R39, R22, R39 ;  /* 0x0000002716277220 */ /* 0x000fe20000400000 */
[----:B-1----:R-:W-:Y:S01]  /*3820*/  FMUL R23, R23, R0 ;  /* 0x0000000017177220 */ /* 0x002fe20000400000 */
        /* <DEDUP_REMOVED lines=8> */
[----:B---3--:R-:W-:Y:S01]  /*38b0*/  FFMA R19, R18, R19, R23 ;  /* 0x0000001312137223 */ /* 0x008fe20000000017 */
[----:B-----5:R-:W-:-:S02]  /*38c0*/  HADD2.F32 R25, -RZ, R13.H0_H0 ;  /* 0x2000000dff197230 */ /* 0x020fc40000004100 */
[----:B------:R-:W-:Y:S02]  /*38d0*/  HADD2.F32 R33, -RZ, R14.H0_H0 ;  /* 0x2000000eff217230 */ /* 0x000fe40000004100 */
[----:B------:R-:W-:Y:S02]  /*38e0*/  HADD2.F32 R41, -RZ, R15.H0_H0 ;  /* 0x2000000fff297230 */ /* 0x000fe40000004100 */
[--C-:B------:R-:W-:Y:S02]  /*38f0*/  HADD2.F32 R5, -RZ, R12.reuse.H0_H0 ;  /* 0x2000000cff057230 */ /* 0x100fe40000004100 */
[----:B------:R-:W-:Y:S02]  /*3900*/  HADD2.F32 R23, -RZ, R12.H1_H1 ;  /* 0x3000000cff177230 */ /* 0x000fe40000004100 */
[----:B------:R-:W-:Y:S02]  /*3910*/  HADD2.F32 R13, -RZ, R13.H1_H1 ;  /* 0x3000000dff0d7230 */ /* 0x000fe40000004100 */
[----:B------:R-:W-:-:S02]  /*3920*/  HADD2.F32 R35, -RZ, R14.H1_H1 ;  /* 0x3000000eff237230 */ /* 0x000fc40000004100 */
[----:B------:R-:W-:Y:S02]  /*3930*/  HADD2.F32 R15, -RZ, R15.H1_H1 ;  /* 0x3000000fff0f7230 */ /* 0x000fe40000004100 */
[C---:B------:R-:W-:Y:S01]  /*3940*/  FMUL R20, R8.reuse, R33 ;  /* 0x0000002108147220 */ /* 0x040fe20000400000 */
[C---:B------:R-:W-:Y:S01]  /*3950*/  FMUL R24, R8.reuse, R41 ;  /* 0x0000002908187220 */ /* 0x040fe20000400000 */
[----:B------:R-:W-:Y:S01]  /*3960*/  UIADD3 UR10, UPT, UPT, UR7, -0x1, URZ ;  /* 0xffffffff070a7890 */ /* 0x000fe2000fffe0ff */
[C---:B------:R-:W-:Y:S01]  /*3970*/  FMUL R10, R8.reuse, R5 ;  /* 0x00000005080a7220 */ /* 0x040fe20000400000 */
[C---:B------:R-:W-:Y:S01]  /*3980*/  FMUL R12, R8.reuse, R23 ;  /* 0x00000017080c7220 */ /* 0x040fe20000400000 */
[C---:B------:R-:W-:Y:S01]  /*3990*/  FMUL R14, R8.reuse, R25 ;  /* 0x00000019080e7220 */ /* 0x040fe20000400000 */
[C---:B------:R-:W-:Y:S01]  /*39a0*/  FMUL R16, R8.reuse, R13 ;  /* 0x0000000d08107220 */ /* 0x040fe20000400000 */
[C---:B------:R-:W-:Y:S01]  /*39b0*/  FMUL R22, R8.reuse, R35 ;  /* 0x0000002308167220 */ /* 0x040fe20000400000 */
[----:B------:R-:W-:Y:S01]  /*39c0*/  FMUL R8, R8, R15 ;  /* 0x0000000f08087220 */ /* 0x000fe20000400000 */
[----:B------:R-:W-:-:S02]  /*39d0*/  HADD2.F32 R5, -RZ, R44.H0_H0 ;  /* 0x2000002cff057230 */ /* 0x000fc40000004100 */
[-C--:B------:R-:W-:Y:S01]  /*39e0*/  FFMA R13, R27, R32.reuse, R20 ;  /* 0x000000201b0d7223 */ /* 0x080fe20000000014 */
[--C-:B------:R-:W-:Y:S02]  /*39f0*/  HADD2.F32 R25, -RZ, R45.reuse.H0_H0 ;  /* 0x2000002dff197230 */ /* 0x100fe40000004100 */
[-C--:B------:R-:W-:Y:S01]  /*3a00*/  FFMA R15, R31, R32.reuse, R24 ;  /* 0x000000201f0f7223 */ /* 0x080fe20000000018 */
[----:B------:R-:W-:Y:S01]  /*3a10*/  HADD2.F32 R45, -RZ, R45.H1_H1 ;  /* 0x3000002dff2d7230 */ /* 0x000fe20000004100 */
[----:B------:R-:W-:Y:S01]  /*3a20*/  UISETP.GE.U32.AND UP0, UPT, UR10, 0x2, UPT ;  /* 0x000000020a00788c */ /* 0x000fe2000bf06070 */
[----:B------:R-:W-:Y:S02]  /*3a30*/  HADD2.F32 R23, -RZ, R44.H1_H1 ;  /* 0x3000002cff177230 */ /* 0x000fe40000004100 */
[----:B------:R-:W-:Y:S01]  /*3a40*/  FFMA R39, R39, R32, R8 ;  /* 0x0000002027277223 */ /* 0x000fe20000000008 */
[--C-:B------:R-:W-:Y:S02]  /*3a50*/  HADD2.F32 R27, -RZ, R46.reuse.H0_H0 ;  /* 0x2000002eff1b7230 */ /* 0x100fe40000004100 */
[----:B------:R-:W-:-:S02]  /*3a60*/  HADD2.F32 R31, -RZ, R46.H1_H1 ;  /* 0x3000002eff1f7230 */ /* 0x000fc40000004100 */
[--C-:B------:R-:W-:Y:S02]  /*3a70*/  HADD2.F32 R33, -RZ, R47.reuse.H0_H0 ;  /* 0x2000002fff217230 */ /* 0x100fe40000004100 */
[-C--:B------:R-:W-:Y:S01]  /*3a80*/  FFMA R11, R11, R32.reuse, R10 ;  /* 0x000000200b0b7223 */ /* 0x080fe2000000000a */
[----:B------:R-:W-:Y:S02]  /*3a90*/  HADD2.F32 R47, -RZ, R47.H1_H1 ;  /* 0x3000002fff2f7230 */ /* 0x000fe40000004100 */
[-C--:B------:R-:W-:Y:S01]  /*3aa0*/  FFMA R21, R21, R32.reuse, R12 ;  /* 0x0000002015157223 */ /* 0x080fe2000000000c */
[C---:B------:R-:W-:Y:S01]  /*3ab0*/  FMUL R8, R18.reuse, R5 ;  /* 0x0000000512087220 */ /* 0x040fe20000400000 */
[-C--:B------:R-:W-:Y:S01]  /*3ac0*/  FFMA R17, R17, R32.reuse, R14 ;  /* 0x0000002011117223 */ /* 0x080fe2000000000e */
[----:B------:R1:W-:Y:S01]  /*3ad0*/  @!P0 STS [R4+0x4434], R9 ;  /* 0x0044340904008388 */ /* 0x0003e20000000800 */
[----:B------:R-:W-:Y:S01]  /*3ae0*/  FMUL R12, R18, R25 ;  /* 0x00000019120c7220 */ /* 0x000fe20000400000 */
[-C--:B------:R-:W-:Y:S01]  /*3af0*/  FFMA R37, R37, R32.reuse, R16 ;  /* 0x0000002025257223 */ /* 0x080fe20000000010 */
[----:B------:R-:W-:Y:S01]  /*3b00*/  FFMA R29, R29, R32, R22 ;  /* 0x000000201d1d7223 */ /* 0x000fe20000000016 */
[----:B------:R-:W-:Y:S01]  /*3b10*/  @!PT LDS RZ, [RZ] ;  /* 0x00000000fffff984 */ /* 0x000fe20000000800 */
[----:B------:R-:W-:Y:S01]  /*3b20*/  @!PT LDS RZ, [RZ] ;  /* 0x00000000fffff984 */ /* 0x000fe20000000800 */
[----:B------:R-:W-:Y:S01]  /*3b30*/  @!PT LDS RZ, [RZ] ;  /* 0x00000000fffff984 */ /* 0x000fe20000000800 */
[----:B------:R-:W-:Y:S01]  /*3b40*/  @!PT LDS RZ, [RZ] ;  /* 0x00000000fffff984 */ /* 0x000fe20000000800 */
[----:B------:R-:W-:Y:S06]  /*3b50*/  MEMBAR.ALL.GPU ;  /* 0x0000000000007992 */ /* 0x000fec000000a000 */
[----:B------:R-:W-:-:S00]  /*3b60*/  ERRBAR ;  /* 0x00000000000079ab */ /* 0x000fc00000000000 */
[----:B------:R-:W-:Y:S08]  /*3b70*/  CGAERRBAR ;  /* 0x00000000000075ab */ /* 0x000ff00000000000 */
[----:B------:R-:W-:Y:S01]  /*3b80*/  UCGABAR_ARV ;  /* 0x00000000000079c7 */ /* 0x000fe20008000000 */
[C---:B------:R-:W-:Y:S01]  /*3b90*/  FMUL R14, R18.reuse, R45 ;  /* 0x0000002d120e7220 */ /* 0x040fe20000400000 */
[C---:B------:R-:W-:Y:S01]  /*3ba0*/  FMUL R10, R18.reuse, R23 ;  /* 0x00000017120a7220 */ /* 0x040fe20000400000 */
[C---:B------:R-:W-:Y:S01]  /*3bb0*/  FMUL R16, R18.reuse, R27 ;  /* 0x0000001b12107220 */ /* 0x040fe20000400000 */
[C---:B------:R-:W-:Y:S01]  /*3bc0*/  FMUL R20, R18.reuse, R31 ;  /* 0x0000001f12147220 */ /* 0x040fe20000400000 */
[C---:B------:R-:W-:Y:S01]  /*3bd0*/  FMUL R22, R18.reuse, R33 ;  /* 0x0000002112167220 */ /* 0x040fe20000400000 */
        /* <DEDUP_REMOVED lines=9> */
[----:B------:R-:W-:Y:S01]  /*3c70*/  UCGABAR_WAIT ;  /* 0x0000000000007dc7 */ /* 0x000fe20008000000 */
[----:B------:R-:W-:Y:S01]  /*3c80*/  CCTL.IVALL ;  /* 0x00000000ff00798f */ /* 0x000fe20002000000 */
[----:B-1----:R-:W-:Y:S05]  /*3c90*/  BRA.U !UP0, `(.L_x_4) ;  /* 0x0000001108d07547 */ /* 0x002fea000b800000 */
[----:B------:R-:W-:Y:S02]  /*3ca0*/  UIADD3 UR6, UPT, UPT, UR7, -0x3, URZ ;  /* 0xfffffffd07067890 */ /* 0x000fe4000fffe0ff */
[----:B------:R-:W-:Y:S02]  /*3cb0*/  UIADD3 UR4, UPT, UPT, UR7, -0x2, URZ ;  /* 0xfffffffe07047890 */ /* 0x000fe4000fffe0ff */
[----:B------:R-:W-:Y:S02]  /*3cc0*/  UISETP.GE.U32.AND UP0, UPT, UR6, 0x3, UPT ;  /* 0x000000030600788c */ /* 0x000fe4000bf06070 */
[----:B------:R-:W-:Y:S01]  /*3cd0*/  ULOP3.LUT UR5, UR4, 0x3, URZ, 0xc0, !UPT ;  /* 0x0000000304057892 */ /* 0x000fe2000f8ec0ff */
[----:B------:R-:W-:-:S06]  /*3ce0*/  UMOV UR6, 0x1 ;  /* 0x0000000100067882 */ /* 0x000fcc0000000000 */
[----:B------:R-:W-:Y:S05]  /*3cf0*/  BRA.U !UP0, `(.L_x_5) ;  /* 0x0000000d08b87547 */ /* 0x000fea000b800000 */
[----:B------:R-:W-:Y:S01]  /*3d00*/  ULOP3.LUT UR4, UR4, 0xfffffffc, URZ, 0xc0, !UPT ;  /* 0xfffffffc04047892 */ /* 0x000fe2000f8ec0ff */
[----:B------:R-:W-:Y:S01]  /*3d10*/  IADD3 R16, PT, PT, R2, 0x2, RZ ;  /* 0x0000000202107810 */ /* 0x000fe20007ffe0ff */
[----:B------:R-:W-:Y:S02]  /*3d20*/  UMOV UR6, 0x2 ;  /* 0x0000000200067882 */ /* 0x000fe40000000000 */
[----:B------:R-:W-:-:S12]  /*3d30*/  UIADD3 UR4, UPT, UPT, -UR4, URZ, URZ ;  /* 0x000000ff04047290 */ /* 0x000fd8000fffe1ff */
.L_x_22:
[----:B------:R-:W-:Y:S01]  /*3d40*/  UIADD3 UR4, UPT, UPT, UR4, 0x4, URZ ;  /* 0x0000000404047890 */ /* 0x000fe2000fffe0ff */
[----:B------:R-:W-:Y:S03]  /*3d50*/  BSSY.RECONVERGENT B0, `(.L_x_6) ;  /* 0x000001f000007945 */ /* 0x000fe60003800200 */
[----:B------:R-:W-:Y:S01]  /*3d60*/  UISETP.NE.AND UP0, UPT, UR4, URZ, UPT ;  /* 0x000000ff0400728c */ /* 0x000fe2000bf05270 */
[----:B-1234-:R-:W-:Y:S10]  /*3d70*/  @P0 BRA `(.L_x_7) ;  /* 0x0000000000700947 */ /* 0x01eff40003800000 */
[----:B------:R-:W1:Y:S01]  /*3d80*/  I2F.U32.RP R17, UR10 ;  /* 0x0000000a00117d06 */ /* 0x000e620008209000 */
[----:B------:R-:W-:Y:S01]  /*3d90*/  IADD3 R21, PT, PT, RZ, -UR10, RZ ;  /* 0x8000000aff157c10 */ /* 0x000fe2000fffe0ff */
[----:B------:R-:W2:Y:S01]  /*3da0*/  S2UR UR11, SR_CgaCtaId ;  /* 0x00000000000b79c3 */ /* 0x000ea20000008800 */
[----:B------:R-:W-:Y:S01]  /*3db0*/  IADD3 R2, PT, PT, R16, -0x1, RZ ;  /* 0xffffffff10027810 */ /* 0x000fe20007ffe0ff */
[----:B------:R-:W3:Y:S01]  /*3dc0*/  S2R R18, SR_SWINHI ;  /* 0x0000000000127919 */ /* 0x000ee20000002f00 */
[----:B------:R-:W-:-:S03]  /*3dd0*/  ISETP.NE.U32.AND P1, PT, RZ, UR10, PT ;  /* 0x0000000aff007c0c */ /* 0x000fc6000bf25070 */
[----:B-1----:R-:W1:Y:S02]  /*3de0*/  MUFU.RCP R17, R17 ;  /* 0x0000001100117308 */ /* 0x002e640000001000 */
[----:B-1----:R-:W-:-:S06]  /*3df0*/  IADD3 R4, PT, PT, R17, 0xffffffe, RZ ;  /* 0x0ffffffe11047810 */ /* 0x002fcc0007ffe0ff */
[----:B------:R1:W4:Y:S02]  /*3e00*/  F2I.FTZ.U32.TRUNC.NTZ R5, R4 ;  /* 0x0000000400057305 */ /* 0x000324000021f000 */
[----:B-1----:R-:W-:Y:S02]  /*3e10*/  HFMA2 R4, -RZ, RZ, 0, 0 ;  /* 0x00000000ff047431 */ /* 0x002fe400000001ff */
[----:B----4-:R-:W-:-:S04]  /*3e20*/  IMAD R21, R21, R5, RZ ;  /* 0x0000000515157224 */ /* 0x010fc800078e02ff */
[----:B------:R-:W-:-:S06]  /*3e30*/  IMAD.HI.U32 R5, R5, R21, R4 ;  /* 0x0000001505057227 */ /* 0x000fcc00078e0004 */
[----:B------:R-:W-:-:S05]  /*3e40*/  IMAD.HI.U32 R5, R5, R2, RZ ;  /* 0x0000000205057227 */ /* 0x000fca00078e00ff */
[----:B------:R-:W-:-:S05]  /*3e50*/  IADD3 R5, PT, PT, -R5, RZ, RZ ;  /* 0x000000ff05057210 */ /* 0x000fca0007ffe1ff */
[----:B------:R-:W-:Y:S01]  /*3e60*/  IMAD R17, R5, UR10, R2 ;  /* 0x0000000a05117c24 */ /* 0x000fe2000f8e0202 */
[----:B------:R-:W-:Y:S02]  /*3e70*/  MOV R5, 0x400 ;  /* 0x0000040000057802 */ /* 0x000fe40000000f00 */
[----:B--2---:R-:W-:Y:S02]  /*3e80*/  MOV R2, UR11 ;  /* 0x0000000b00027c02 */ /* 0x004fe40008000f00 */
[----:B------:R-:W-:Y:S02]  /*3e90*/  ISETP.GE.U32.AND P0, PT, R17, UR10, PT ;  /* 0x0000000a11007c0c */ /* 0x000fe4000bf06070 */
[----:B------:R-:W-:-:S04]  /*3ea0*/  IADD3 R5, PT, PT, R5, 0x4434, RZ ;  /* 0x0000443405057810 */ /* 0x000fc80007ffe0ff */
[----:B------:R-:W-:-:S04]  /*3eb0*/  LEA R5, R2, R5, 0x18 ;  /* 0x0000000502057211 */ /* 0x000fc800078ec0ff */
[----:B------:R-:W-:Y:S02]  /*3ec0*/  MOV R4, R5 ;  /* 0x0000000500047202 */ /* 0x000fe40000000f00 */
[----:B---3--:R-:W-:Y:S02]  /*3ed0*/  MOV R5, R18 ;  /* 0x0000001200057202 */ /* 0x008fe40000000f00 */
[----:B------:R-:W-:-:S04]  /*3ee0*/  @P0 IADD3 R17, PT, PT, R17, -UR10, RZ ;  /* 0x8000000a11110c10 */ /* 0x000fc8000fffe0ff */
[----:B------:R-:W-:-:S13]  /*3ef0*/  ISETP.GE.U32.AND P0, PT, R17, UR10, PT ;  /* 0x0000000a11007c0c */ /* 0x000fda000bf06070 */
[----:B------:R-:W-:Y:S02]  /*3f00*/  @P0 IADD3 R17, PT, PT, R17, -UR10, RZ ;  /* 0x8000000a11110c10 */ /* 0x000fe4000fffe0ff */
[----:B------:R-:W-:-:S04]  /*3f10*/  @!P1 LOP3.LUT R17, RZ, UR10, RZ, 0x33, !PT ;  /* 0x0000000aff119c12 */ /* 0x000fc8000f8e33ff */
[----:B------:R-:W-:Y:S02]  /*3f20*/  PRMT R4, R17, 0x654, R4 ;  /* 0x0000065411047816 */ /* 0x000fe40000000004 */
[----:B------:R-:W-:-:S07]  /*3f30*/  MOV R5, R5 ;  /* 0x0000000500057202 */ /* 0x000fce0000000f00 */
.L_x_7:
[----:B------:R-:W-:Y:S05]  /*3f40*/  BSYNC.RECONVERGENT B0 ;  /* 0x0000000000007941 */ /* 0x000fea0003800200 */
.L_x_6:
[----:B------:R-:W-:Y:S01]  /*3f50*/  ISETP.NE.AND P0, PT, R42, RZ, PT ;  /* 0x000000ff2a00720c */ /* 0x000fe20003f05270 */
        /* <DEDUP_REMOVED lines=8> */
[----:B------:R-:W-:Y:S05]  /*3fe0*/  BSSY.RECONVERGENT B0, `(.L_x_8) ;  /* 0x0000007000007945 */ /* 0x000fea0003800200 */
[----:B------:R-:W-:Y:S01]  /*3ff0*/  UCGABAR_WAIT ;  /* 0x0000000000007dc7 */ /* 0x000fe20008000000 */
[----:B------:R-:W-:Y:S01]  /*4000*/  CCTL.IVALL ;  /* 0x00000000ff00798f */ /* 0x000fe20002000000 */
[----:B------:R-:W-:Y:S05]  /*4010*/  @P0 BRA `(.L_x_9) ;  /* 0x00000000000c0947 */ /* 0x000fea0003800000 */
[----:B------:R-:W2:Y:S02]  /*4020*/  LD.E R18, desc[UR8][R4.64] ;  /* 0x0000000804127980 */ /* 0x000ea4000c101900 */
[----:B--2---:R-:W-:-:S05]  /*4030*/  FMNMX R17, R9, R18, !PT ;  /* 0x0000001209117209 */ /* 0x004fca0007800000 */
[----:B------:R1:W-:Y:S02]  /*4040*/  ST.E desc[UR8][R4.64], R17 ;  /* 0x0000001104007985 */ /* 0x0003e4000c101908 */
.L_x_9:
[----:B------:R-:W-:Y:S05]  /*4050*/  BSYNC.RECONVERGENT B0 ;  /* 0x0000000000007941 */ /* 0x000fea0003800200 */
.L_x_8:
        /* <DEDUP_REMOVED lines=12> */
[----:B------:R-:W2:Y:S01]  /*4120*/  I2F.U32.RP R18, UR10 ;  /* 0x0000000a00127d06 */ /* 0x000ea20008209000 */
[----:B-1----:R-:W-:Y:S01]  /*4130*/  IADD3 R17, PT, PT, RZ, -UR10, RZ ;  /* 0x8000000aff117c10 */ /* 0x002fe2000fffe0ff */
[----:B------:R-:W1:Y:S01]  /*4140*/  S2UR UR11, SR_CgaCtaId ;  /* 0x00000000000b79c3 */ /* 0x000e620000008800 */
[----:B------:R-:W-:-:S05]  /*4150*/  ISETP.NE.U32.AND P2, PT, RZ, UR10, PT ;  /* 0x0000000aff007c0c */ /* 0x000fca000bf45070 */
[----:B--2---:R-:W2:Y:S02]  /*4160*/  MUFU.RCP R18, R18 ;  /* 0x0000001200127308 */ /* 0x004ea40000001000 */
[----:B--2---:R-:W-:Y:S02]  /*4170*/  IADD3 R4, PT, PT, R18, 0xffffffe, RZ ;  /* 0x0ffffffe12047810 */ /* 0x004fe40007ffe0ff */
[----:B------:R-:W2:Y:S04]  /*4180*/  S2R R18, SR_SWINHI ;  /* 0x0000000000127919 */ /* 0x000ea80000002f00 */
[----:B------:R3:W4:Y:S02]  /*4190*/  F2I.FTZ.U32.TRUNC.NTZ R5, R4 ;  /* 0x0000000400057305 */ /* 0x000724000021f000 */
[----:B---3--:R-:W-:Y:S01]  /*41a0*/  MOV R4, RZ ;  /* 0x000000ff00047202 */ /* 0x008fe20000000f00 */
[----:B----4-:R-:W-:-:S04]  /*41b0*/  IMAD R17, R17, R5, RZ ;  /* 0x0000000511117224 */ /* 0x010fc800078e02ff */
[----:B------:R-:W-:-:S06]  /*41c0*/  IMAD.HI.U32 R17, R5, R17, R4 ;  /* 0x0000001105117227 */ /* 0x000fcc00078e0004 */
[----:B------:R-:W-:-:S05]  /*41d0*/  IMAD.HI.U32 R2, R17, R16, RZ ;  /* 0x0000001011027227 */ /* 0x000fca00078e00ff */
[----:B------:R-:W-:Y:S02]  /*41e0*/  IADD3 R17, PT, PT, -R2, RZ, RZ ;  /* 0x000000ff02117210 */ /* 0x000fe40007ffe1ff */
[----:B------:R-:W-:-:S03]  /*41f0*/  MOV R2, 0x400 ;  /* 0x0000040000027802 */ /* 0x000fc60000000f00 */
[----:B------:R-:W-:Y:S01]  /*4200*/  IMAD R17, R17, UR10, R16 ;  /* 0x0000000a11117c24 */ /* 0x000fe2000f8e0210 */
[----:B------:R-:W-:Y:S02]  /*4210*/  IADD3 R5, PT, PT, R2, 0x4434, RZ ;  /* 0x0000443402057810 */ /* 0x000fe40007ffe0ff */
[----:B-1----:R-:W-:Y:S02]  /*4220*/  MOV R2, UR11 ;  /* 0x0000000b00027c02 */ /* 0x002fe40008000f00 */
[----:B------:R-:W-:Y:S02]  /*4230*/  ISETP.GE.U32.AND P1, PT, R17, UR10, PT ;  /* 0x0000000a11007c0c */ /* 0x000fe4000bf26070 */
[----:B------:R-:W-:-:S04]  /*4240*/  LEA R5, R2, R5, 0x18 ;  /* 0x0000000502057211 */ /* 0x000fc800078ec0ff */
[----:B------:R-:W-:Y:S02]  /*4250*/  MOV R4, R5 ;  /* 0x0000000500047202 */ /* 0x000fe40000000f00 */
[----:B--2---:R-:W-:-:S05]  /*4260*/  MOV R5, R18 ;  /* 0x0000001200057202 */ /* 0x004fca0000000f00 */
[----:B------:R-:W-:-:S04]  /*4270*/  @P1 IADD3 R17, PT, PT, R17, -UR10, RZ ;  /* 0x8000000a11111c10 */ /* 0x000fc8000fffe0ff */
[----:B------:R-:W-:-:S13]  /*4280*/  ISETP.GE.U32.AND P1, PT, R17, UR10, PT ;  /* 0x0000000a11007c0c */ /* 0x000fda000bf26070 */
[----:B------:R-:W-:Y:S02]  /*4290*/  @P1 IADD3 R17, PT, PT, R17, -UR10, RZ ;  /* 0x8000000a11111c10 */ /* 0x000fe4000fffe0ff */
[----:B------:R-:W-:-:S04]  /*42a0*/  @!P2 LOP3.LUT R17, RZ, UR10, RZ, 0x33, !PT ;  /* 0x0000000aff11ac12 */ /* 0x000fc8000f8e33ff */
[----:B------:R-:W-:Y:S02]  /*42b0*/  PRMT R4, R17, 0x654, R4 ;  /* 0x0000065411047816 */ /* 0x000fe40000000004 */
[----:B------:R-:W-:-:S07]  /*42c0*/  MOV R5, R5 ;  /* 0x0000000500057202 */ /* 0x000fce0000000f00 */
.L_x_11:
[----:B------:R-:W-:Y:S05]  /*42d0*/  BSYNC.RECONVERGENT B0 ;  /* 0x0000000000007941 */ /* 0x000fea0003800200 */
.L_x_10:
        /* <DEDUP_REMOVED lines=12> */
[----:B------:R-:W1:Y:S02]  /*43a0*/  LD.E R18, desc[UR8][R4.64] ;  /* 0x0000000804127980 */ /* 0x000e64000c101900 */
[----:B-1----:R-:W-:-:S05]  /*43b0*/  FMNMX R17, R9, R18, !PT ;  /* 0x0000001209117209 */ /* 0x002fca0007800000 */
[----:B------:R2:W-:Y:S02]  /*43c0*/  ST.E desc[UR8][R4.64], R17 ;  /* 0x0000001104007985 */ /* 0x0005e4000c101908 */
.L_x_13:
[----:B------:R-:W-:Y:S05]  /*43d0*/  BSYNC.RECONVERGENT B0 ;  /* 0x0000000000007941 */ /* 0x000fea0003800200 */
.L_x_12:
        /* <DEDUP_REMOVED lines=12> */
[----:B------:R-:W3:Y:S01]  /*44a0*/  I2F.U32.RP R18, UR10 ;  /* 0x0000000a00127d06 */ /* 0x000ee20008209000 */
[----:B-12---:R-:W-:Y:S01]  /*44b0*/  HFMA2 R4, -RZ, RZ, 0, 0 ;  /* 0x00000000ff047431 */ /* 0x006fe200000001ff */
[----:B------:R-:W-:Y:S01]  /*44c0*/  IADD3 R17, PT, PT, RZ, -UR10, RZ ;  /* 0x8000000aff117c10 */ /* 0x000fe2000fffe0ff */
[----:B------:R-:W1:Y:S01]  /*44d0*/  S2UR UR11, SR_CgaCtaId ;  /* 0x00000000000b79c3 */ /* 0x000e620000008800 */
[----:B------:R-:W-:Y:S02]  /*44e0*/  IADD3 R2, PT, PT, R16, 0x1, RZ ;  /* 0x0000000110027810 */ /* 0x000fe40007ffe0ff */
[----:B------:R-:W-:Y:S02]  /*44f0*/  ISETP.NE.U32.AND P2, PT, RZ, UR10, PT ;  /* 0x0000000aff007c0c */ /* 0x000fe4000bf45070 */
[----:B---3--:R-:W2:Y:S02]  /*4500*/  MUFU.RCP R18, R18 ;  /* 0x0000001200127308 */ /* 0x008ea40000001000 */
[----:B--2---:R-:W-:-:S02]  /*4510*/  IADD3 R5, PT, PT, R18, 0xffffffe, RZ ;  /* 0x0ffffffe12057810 */ /* 0x004fc40007ffe0ff */
[----:B------:R-:W2:Y:S04]  /*4520*/  S2R R18, SR_SWINHI ;  /* 0x0000000000127919 */ /* 0x000ea80000002f00 */
[----:B------:R-:W3:Y:S02]  /*4530*/  F2I.FTZ.U32.TRUNC.NTZ R5, R5 ;  /* 0x0000000500057305 */ /* 0x000ee4000021f000 */
[----:B---3--:R-:W-:-:S04]  /*4540*/  IMAD R17, R17, R5, RZ ;  /* 0x0000000511117224 */ /* 0x008fc800078e02ff */
[----:B------:R-:W-:-:S06]  /*4550*/  IMAD.HI.U32 R17, R5, R17, R4 ;  /* 0x0000001105117227 */ /* 0x000fcc00078e0004 */
[----:B------:R-:W-:-:S05]  /*4560*/  IMAD.HI.U32 R4, R17, R2, RZ ;  /* 0x0000000211047227 */ /* 0x000fca00078e00ff */
[----:B------:R-:W-:-:S05]  /*4570*/  IADD3 R17, PT, PT, -R4, RZ, RZ ;  /* 0x000000ff04117210 */ /* 0x000fca0007ffe1ff */
[----:B------:R-:W-:Y:S01]  /*4580*/  IMAD R17, R17, UR10, R2 ;  /* 0x0000000a11117c24 */ /* 0x000fe2000f8e0202 */
[----:B------:R-:W-:-:S04]  /*4590*/  MOV R2, 0x400 ;  /* 0x0000040000027802 */ /* 0x000fc80000000f00 */
[----:B------:R-:W-:Y:S02]  /*45a0*/  ISETP.GE.U32.AND P1, PT, R17, UR10, PT ;  /* 0x0000000a11007c0c */ /* 0x000fe4000bf26070 */
[----:B------:R-:W-:Y:S02]  /*45b0*/  IADD3 R5, PT, PT, R2, 0x4434, RZ ;  /* 0x0000443402057810 */ /* 0x000fe40007ffe0ff */
[----:B-1----:R-:W-:-:S04]  /*45c0*/  MOV R2, UR11 ;  /* 0x0000000b00027c02 */ /* 0x002fc80008000f00 */
[----:B------:R-:W-:-:S04]  /*45d0*/  LEA R5, R2, R5, 0x18 ;  /* 0x0000000502057211 */ /* 0x000fc800078ec0ff */
[----:B------:R-:W-:Y:S02]  /*45e0*/  MOV R4, R5 ;  /* 0x0000000500047202 */ /* 0x000fe40000000f00 */
[----:B--2---:R-:W-:Y:S02]  /*45f0*/  MOV R5, R18 ;  /* 0x0000001200057202 */ /* 0x004fe40000000f00 */
[----:B------:R-:W-:-:S04]  /*4600*/  @P1 IADD3 R17, PT, PT, R17, -UR10, RZ ;  /* 0x8000000a11111c10 */ /* 0x000fc8000fffe0ff */
[----:B------:R-:W-:-:S13]  /*4610*/  ISETP.GE.U32.AND P1, PT, R17, UR10, PT ;  /* 0x0000000a11007c0c */ /* 0x000fda000bf26070 */
[----:B------:R-:W-:Y:S02]  /*4620*/  @P1 IADD3 R17, PT, PT, R17, -UR10, RZ ;  /* 0x8000000a11111c10 */ /* 0x000fe4000fffe0ff */
[----:B------:R-:W-:-:S04]  /*4630*/  @!P2 LOP3.LUT R17, RZ, UR10, RZ, 0x33, !PT ;  /* 0x0000000aff11ac12 */ /* 0x000fc8000f8e33ff */
[----:B------:R-:W-:Y:S02]  /*4640*/  PRMT R4, R17, 0x654, R4 ;  /* 0x0000065411047816 */ /* 0x000fe40000000004 */
[----:B------:R-:W-:-:S07]  /*4650*/  MOV R5, R5 ;  /* 0x0000000500057202 */ /* 0x000fce0000000f00 */
.L_x_15:
[----:B------:R-:W-:Y:S05]  /*4660*/  BSYNC.RECONVERGENT B0 ;  /* 0x0000000000007941 */ /* 0x000fea0003800200 */
.L_x_14:
        /* <DEDUP_REMOVED lines=13> */
[----:B-12---:R-:W-:-:S05]  /*4740*/  FMNMX R17, R9, R18, !PT ;  /* 0x0000001209117209 */ /* 0x006fca0007800000 */
[----:B------:R3:W-:Y:S02]  /*4750*/  ST.E desc[UR8][R4.64], R17 ;  /* 0x0000001104007985 */ /* 0x0007e4000c101908 */
.L_x_17:
[----:B------:R-:W-:Y:S05]  /*4760*/  BSYNC.RECONVERGENT B0 ;  /* 0x0000000000007941 */ /* 0x000fea0003800200 */
.L_x_16:
        /* <DEDUP_REMOVED lines=12> */
[----:B------:R-:W4:Y:S01]  /*4830*/  I2F.U32.RP R18, UR10 ;  /* 0x0000000a00127d06 */ /* 0x000f220008209000 */
[----:B-123--:R-:W-:Y:S01]  /*4840*/  IADD3 R17, PT, PT, RZ, -UR10, RZ ;  /* 0x8000000aff117c10 */ /* 0x00efe2000fffe0ff */
[----:B------:R-:W1:Y:S01]  /*4850*/  S2UR UR11, SR_CgaCtaId ;  /* 0x00000000000b79c3 */ /* 0x000e620000008800 */
[----:B------:R-:W-:Y:S02]  /*4860*/  MOV R4, RZ ;  /* 0x000000ff00047202 */ /* 0x000fe40000000f00 */
[----:B------:R-:W-:Y:S02]  /*4870*/  IADD3 R2, PT, PT, R16, 0x2, RZ ;  /* 0x0000000210027810 */ /* 0x000fe40007ffe0ff */
[----:B------:R-:W-:Y:S01]  /*4880*/  ISETP.NE.U32.AND P2, PT, RZ, UR10, PT ;  /* 0x0000000aff007c0c */ /* 0x000fe2000bf45070 */
[----:B----4-:R-:W2:Y:S02]  /*4890*/  MUFU.RCP R18, R18 ;  /* 0x0000001200127308 */ /* 0x010ea40000001000 */
        /* <DEDUP_REMOVED lines=21> */
.L_x_19:
[----:B------:R-:W-:Y:S05]  /*49f0*/  BSYNC.RECONVERGENT B0 ;  /* 0x0000000000007941 */ /* 0x000fea0003800200 */
.L_x_18:
        /* <DEDUP_REMOVED lines=13> */
[----:B-123--:R-:W-:-:S05]  /*4ad0*/  FMNMX R17, R9, R18, !PT ;  /* 0x0000001209117209 */ /* 0x00efca0007800000 */
[----:B------:R4:W-:Y:S02]  /*4ae0*/  ST.E desc[UR8][R4.64], R17 ;  /* 0x0000001104007985 */ /* 0x0009e4000c101908 */
.L_x_21:
[----:B------:R-:W-:Y:S05]  /*4af0*/  BSYNC.RECONVERGENT B0 ;  /* 0x0000000000007941 */ /* 0x000fea0003800200 */
.L_x_20:
        /* <DEDUP_REMOVED lines=8> */
[----:B------:R-:W-:Y:S01]  /*4b80*/  IADD3 R16, PT, PT, R16, 0x4, RZ ;  /* 0x0000000410107810 */ /* 0x000fe20007ffe0ff */
[----:B------:R-:W-:-:S04]  /*4b90*/  UIADD3 UR6, UPT, UPT, UR6, 0x4, URZ ;  /* 0x0000000406067890 */ /* 0x000fc8000fffe0ff */
[----:B------:R-:W-:Y:S01]  /*4ba0*/  UCGABAR_WAIT ;  /* 0x0000000000007dc7 */ /* 0x000fe20008000000 */
[----:B------:R-:W-:Y:S01]  /*4bb0*/  CCTL.IVALL ;  /* 0x00000000ff00798f */ /* 0x000fe20002000000 */
[----:B------:R-:W-:Y:S06]  /*4bc0*/  BRA.U UP0, `(.L_x_22) ;  /* 0xfffffff1005c7547 */ /* 0x000fec000b83ffff */
[----:B------:R-:W-:-:S12]  /*4bd0*/  UIADD3 UR6, UPT, UPT, UR6, -0x1, URZ ;  /* 0xffffffff06067890 */ /* 0x000fd8000fffe0ff */
.L_x_5:
[----:B------:R-:W-:-:S09]  /*4be0*/  UISETP.NE.AND UP0, UPT, UR5, URZ, UPT ;  /* 0x000000ff0500728c */ /* 0x000fd2000bf05270 */
[----:B------:R-:W-:Y:S05]  /*4bf0*/  BRA.U !UP0, `(.L_x_4) ;  /* 0x0000000108f87547 */ /* 0x000fea000b800000 */
[----:B------:R-:W-:Y:S01]  /*4c00*/  IADD3 R2, PT, PT, R2, UR6, RZ ;  /* 0x0000000602027c10 */ /* 0x000fe2000fffe0ff */
[----:B------:R-:W-:-:S12]  /*4c10*/  UIADD3 UR5, UPT, UPT, -UR5, URZ, URZ ;  /* 0x000000ff05057290 */ /* 0x000fd8000fffe1ff */
.L_x_27:
[----:B------:R-:W-:Y:S01]  /*4c20*/  UIADD3 UR5, UPT, UPT, UR5, 0x1, URZ ;  /* 0x0000000105057890 */ /* 0x000fe2000fffe0ff */
[----:B------:R-:W-:Y:S03]  /*4c30*/  BSSY.RECONVERGENT B0, `(.L_x_23) ;  /* 0x000001d000007945 */ /* 0x000fe60003800200 */
[----:B------:R-:W-:Y:S01]  /*4c40*/  UISETP.NE.AND UP0, UPT, UR5, URZ, UPT ;  /* 0x000000ff0500728c */ /* 0x000fe2000bf05270 */
[----:B------:R-:W-:Y:S10]  /*4c50*/  @P0 BRA `(.L_x_24) ;  /* 0x0000000000680947 */ /* 0x000ff40003800000 */
[----:B------:R-:W5:Y:S01]  /*4c60*/  I2F.U32.RP R16, UR10 ;  /* 0x0000000a00107d06 */ /* 0x000f620008209000 */
[----:B-1234-:R-:W-:Y:S01]  /*4c70*/  HFMA2 R4, -RZ, RZ, 0, 0 ;  /* 0x00000000ff047431 */ /* 0x01efe200000001ff */
[----:B------:R-:W-:Y:S01]  /*4c80*/  IADD3 R17, PT, PT, RZ, -UR10, RZ ;  /* 0x8000000aff117c10 */ /* 0x000fe2000fffe0ff */
[----:B------:R-:W1:Y:S01]  /*4c90*/  S2R R21, SR_CgaCtaId ;  /* 0x0000000000157919 */ /* 0x000e620000008800 */
[----:B------:R-:W-:Y:S01]  /*4ca0*/  ISETP.NE.U32.AND P1, PT, RZ, UR10, PT ;  /* 0x0000000aff007c0c */ /* 0x000fe2000bf25070 */
[----:B------:R-:W2:Y:S03]  /*4cb0*/  S2R R23, SR_SWINHI ;  /* 0x0000000000177919 */ /* 0x000ea60000002f00 */
[----:B-----5:R-:W3:Y:S02]  /*4cc0*/  MUFU.RCP R16, R16 ;  /* 0x0000001000107308 */ /* 0x020ee40000001000 */
[----:B---3--:R-:W-:-:S06]  /*4cd0*/  IADD3 R5, PT, PT, R16, 0xffffffe, RZ ;  /* 0x0ffffffe10057810 */ /* 0x008fcc0007ffe0ff */
[----:B------:R-:W3:Y:S02]  /*4ce0*/  F2I.FTZ.U32.TRUNC.NTZ R5, R5 ;  /* 0x0000000500057305 */ /* 0x000ee4000021f000 */
[----:B---3--:R-:W-:-:S04]  /*4cf0*/  IMAD R17, R17, R5, RZ ;  /* 0x0000000511117224 */ /* 0x008fc800078e02ff */
[----:B------:R-:W-:-:S06]  /*4d00*/  IMAD.HI.U32 R17, R5, R17, R4 ;  /* 0x0000001105117227 */ /* 0x000fcc00078e0004 */
[----:B------:R-:W-:-:S05]  /*4d10*/  IMAD.HI.U32 R4, R17, R2, RZ ;  /* 0x0000000211047227 */ /* 0x000fca00078e00ff */
[----:B------:R-:W-:Y:S02]  /*4d20*/  IADD3 R17, PT, PT, -R4, RZ, RZ ;  /* 0x000000ff04117210 */ /* 0x000fe40007ffe1ff */
[----:B------:R-:W-:-:S03]  /*4d30*/  MOV R4, 0x400 ;  /* 0x0000040000047802 */ /* 0x000fc60000000f00 */
[----:B------:R-:W-:Y:S01]  /*4d40*/  IMAD R17, R17, UR10, R2 ;  /* 0x0000000a11117c24 */ /* 0x000fe2000f8e0202 */
[----:B------:R-:W-:-:S04]  /*4d50*/  IADD3 R4, PT, PT, R4, 0x4434, RZ ;  /* 0x0000443404047810 */ /* 0x000fc80007ffe0ff */
[----:B------:R-:W-:Y:S02]  /*4d60*/  ISETP.GE.U32.AND P0, PT, R17, UR10, PT ;  /* 0x0000000a11007c0c */ /* 0x000fe4000bf06070 */
[----:B-1----:R-:W-:-:S04]  /*4d70*/  LEA R4, R21, R4, 0x18 ;  /* 0x0000000415047211 */ /* 0x002fc800078ec0ff */
        /* <DEDUP_REMOVED lines=8> */
.L_x_24:
[----:B------:R-:W-:Y:S05]  /*4e00*/  BSYNC.RECONVERGENT B0 ;  /* 0x0000000000007941 */ /* 0x000fea0003800200 */
.L_x_23:
        /* <DEDUP_REMOVED lines=14> */
[----:B-1234-:R-:W-:-:S05]  /*4ef0*/  FMNMX R17, R9, R16, !PT ;  /* 0x0000001009117209 */ /* 0x01efca0007800000 */
[----:B------:R1:W-:Y:S02]  /*4f00*/  ST.E desc[UR8][R4.64], R17 ;  /* 0x0000001104007985 */ /* 0x0003e4000c101908 */
.L_x_26:
[----:B------:R-:W-:Y:S05]  /*4f10*/  BSYNC.RECONVERGENT B0 ;  /* 0x0000000000007941 */ /* 0x000fea0003800200 */
.L_x_25:
        /* <DEDUP_REMOVED lines=8> */
[----:B------:R-:W-:-:S05]  /*4fa0*/  IADD3 R2, PT, PT, R2, 0x1, RZ ;  /* 0x0000000102027810 */ /* 0x000fca0007ffe0ff */
[----:B------:R-:W-:Y:S01]  /*4fb0*/  UCGABAR_WAIT ;  /* 0x0000000000007dc7 */ /* 0x000fe20008000000 */
[----:B------:R-:W-:Y:S01]  /*4fc0*/  CCTL.IVALL ;  /* 0x00000000ff00798f */ /* 0x000fe20002000000 */
[----:B------:R-:W-:Y:S05]  /*4fd0*/  BRA.U UP0, `(.L_x_27) ;  /* 0xfffffffd00107547 */ /* 0x000fea000b83ffff */
.L_x_4:
[----:B------:R-:W5:Y:S01]  /*4fe0*/  S2UR UR4, SR_CgaCtaId ;  /* 0x00000000000479c3 */ /* 0x000f620000008800 */
[----:B-1234-:R-:W-:Y:S01]  /*4ff0*/  MOV R17, 0x400 ;  /* 0x0000040000117802 */ /* 0x01efe20000000f00 */
[----:B------:R-:W-:Y:S01]  /*5000*/  UISETP.GE.U32.AND UP0, UPT, UR10, 0x2, UPT ;  /* 0x000000020a00788c */ /* 0x000fe2000bf06070 */
[----:B-----5:R-:W-:-:S04]  /*5010*/  MOV R16, UR4 ;  /* 0x0000000400107c02 */ /* 0x020fc80008000f00 */
[----:B------:R-:W-:-:S05]  /*5020*/  LEA R18, R16, R17, 0x18 ;  /* 0x0000001110127211 */ /* 0x000fca00078ec0ff */
[----:B------:R-:W1:Y:S02]  /*5030*/  LDS R2, [R18+0x4434] ;  /* 0x0044340012027984 */ /* 0x000e640000000800 */
[----:B-1----:R-:W-:-:S04]  /*5040*/  FADD R2, R9, -R2 ;  /* 0x8000000209027221 */ /* 0x002fc80000000000 */
[----:B------:R-:W1:Y:S02]  /*5050*/  MUFU.EX2 R9, R2 ;  /* 0x0000000200097308 */ /* 0x000e640000000800 */
[-C--:B-1----:R-:W-:Y:S01]  /*5060*/  FMUL R19, R19, R9.reuse ;  /* 0x0000000913137220 */ /* 0x082fe20000400000 */
[-C--:B------:R-:W-:Y:S01]  /*5070*/  FMUL R8, R8, R9.reuse ;  /* 0x0000000908087220 */ /* 0x080fe20000400000 */
[-C--:B------:R-:W-:Y:S01]  /*5080*/  FMUL R10, R10, R9.reuse ;  /* 0x000000090a0a7220 */ /* 0x080fe20000400000 */
[-C--:B------:R-:W-:Y:S01]  /*5090*/  FMUL R11, R11, R9.reuse ;  /* 0x000000090b0b7220 */ /* 0x080fe20000400000 */
[----:B------:R-:W-:Y:S01]  /*50a0*/  FMUL R12, R12, R9 ;  /* 0x000000090c0c7220 */ /* 0x000fe20000400000 */
[----:B------:R1:W-:Y:S01]  /*50b0*/  @!P0 STS [R18+0x4430], R19 ;  /* 0x0044301312008388 */ /* 0x0003e20000000800 */
        /* <DEDUP_REMOVED lines=8> */
[-C--:B------:R-:W-:Y:S01]  /*5140*/  FMUL R13, R13, R9.reuse ;  /* 0x000000090d0d7220 */ /* 0x080fe20000400000 */
[-C--:B------:R-:W-:Y:S01]  /*5150*/  FMUL R14, R14, R9.reuse ;  /* 0x000000090e0e7220 */ /* 0x080fe20000400000 */
[-C--:B------:R-:W-:Y:S01]  /*5160*/  FMUL R15, R15, R9.reuse ;  /* 0x000000090f0f7220 */ /* 0x080fe20000400000 */
[----:B------:R-:W-:-:S02]  /*5170*/  FMUL R2, R0, R9 ;  /* 0x0000000900027220 */ /* 0x000fc40000400000 */
[----:B------:R-:W-:Y:S01]  /*5180*/  UCGABAR_WAIT ;  /* 0x0000000000007dc7 */ /* 0x000fe20008000000 */
[----:B------:R-:W-:Y:S01]  /*5190*/  CCTL.IVALL ;  /* 0x00000000ff00798f */ /* 0x000fe20002000000 */
[----:B-1----:R-:W-:Y:S05]  /*51a0*/  BRA.U !UP0, `(.L_x_28) ;  /* 0x00000019086c7547 */ /* 0x002fea000b800000 */
[----:B------:R-:W-:Y:S02]  /*51b0*/  UIADD3 UR5, UPT, UPT, UR7, -0x2, URZ ;  /* 0xfffffffe07057890 */ /* 0x000fe4000fffe0ff */
[----:B------:R-:W-:Y:S02]  /*51c0*/  UIADD3 UR7, UPT, UPT, UR7, -0x3, URZ ;  /* 0xfffffffd07077890 */ /* 0x000fe4000fffe0ff */
[----:B------:R-:W-:Y:S02]  /*51d0*/  ULOP3.LUT UR6, UR5, 0x3, URZ, 0xc0, !UPT ;  /* 0x0000000305067892 */ /* 0x000fe4000f8ec0ff */
[----:B------:R-:W-:Y:S01]  /*51e0*/  UISETP.GE.U32.AND UP0, UPT, UR7, 0x3, UPT ;  /* 0x000000030700788c */ /* 0x000fe2000bf06070 */
[----:B------:R-:W-:-:S08]  /*51f0*/  UMOV UR4, 0x1 ;  /* 0x0000000100047882 */ /* 0x000fd00000000000 */
[----:B------:R-:W-:Y:S05]  /*5200*/  BRA.U !UP0, `(.L_x_29) ;  /* 0x0000001108f87547 */ /* 0x000fea000b800000 */
[----:B------:R-:W-:Y:S01]  /*5210*/  ULOP3.LUT UR4, UR5, 0xfffffffc, URZ, 0xc0, !UPT ;  /* 0xfffffffc05047892 */ /* 0x000fe2000f8ec0ff */
[----:B------:R-:W-:Y:S02]  /*5220*/  IADD3 R0, PT, PT, R16, 0x2, RZ ;  /* 0x0000000210007810 */ /* 0x000fe40007ffe0ff */
[----:B------:R-:W-:Y:S01]  /*5230*/  UMOV UR5, 0x2 ;  /* 0x0000000200057882 */ /* 0x000fe20000000000 */
[----:B------:R-:W-:-:S12]  /*5240*/  UIADD3 UR4, UPT, UPT, -UR4, URZ, URZ ;  /* 0x000000ff04047290 */ /* 0x000fd8000fffe1ff */
.L_x_64:
[----:B------:R-:W-:Y:S01]  /*5250*/  UIADD3 UR4, UPT, UPT, UR4, 0x4, URZ ;  /* 0x0000000404047890 */ /* 0x000fe2000fffe0ff */
[----:B------:R-:W-:Y:S03]  /*5260*/  BSSY.RECONVERGENT B0, `(.L_x_30) ;  /* 0x000001f000007945 */ /* 0x000fe60003800200 */
[----:B------:R-:W-:Y:S01]  /*5270*/  UISETP.NE.AND UP0, UPT, UR4, URZ, UPT ;  /* 0x000000ff0400728c */ /* 0x000fe2000bf05270 */
[----:B-1234-:R-:W-:Y:S10]  /*5280*/  @P0 BRA `(.L_x_31) ;  /* 0x0000000000700947 */ /* 0x01eff40003800000 */
[----:B------:R-:W1:Y:S01]  /*5290*/  I2F.U32.RP R9, UR10 ;  /* 0x0000000a00097d06 */ /* 0x000e620008209000 */
[----:B------:R-:W-:Y:S01]  /*52a0*/  HFMA2 R4, -RZ, RZ, 0, 0 ;  /* 0x00000000ff047431 */ /* 0x000fe200000001ff */
[----:B------:R-:W-:Y:S01]  /*52b0*/  IADD3 R17, PT, PT, RZ, -UR10, RZ ;  /* 0x8000000aff117c10 */ /* 0x000fe2000fffe0ff */
[----:B------:R-:W2:Y:S01]  /*52c0*/  S2UR UR7, SR_CgaCtaId ;  /* 0x00000000000779c3 */ /* 0x000ea20000008800 */
[----:B------:R-:W3:Y:S01]  /*52d0*/  S2R R18, SR_SWINHI ;  /* 0x0000000000127919 */ /* 0x000ee20000002f00 */
[----:B------:R-:W-:-:S03]  /*52e0*/  ISETP.NE.U32.AND P1, PT, RZ, UR10, PT ;  /* 0x0000000aff007c0c */ /* 0x000fc6000bf25070 */
[----:B-1----:R-:W1:Y:S02]  /*52f0*/  MUFU.RCP R9, R9 ;  /* 0x0000000900097308 */ /* 0x002e640000001000 */
[----:B-1----:R-:W-:-:S06]  /*5300*/  IADD3 R16, PT, PT, R9, 0xffffffe, RZ ;  /* 0x0ffffffe09107810 */ /* 0x002fcc0007ffe0ff */
[----:B------:R2:W1:Y:S02]  /*5310*/  F2I.FTZ.U32.TRUNC.NTZ R5, R16 ;  /* 0x0000001000057305 */ /* 0x000464000021f000 */
[----:B--2---:R-:W-:Y:S01]  /*5320*/  MOV R16, UR7 ;  /* 0x0000000700107c02 */ /* 0x004fe20008000f00 */
[----:B-1----:R-:W-:-:S04]  /*5330*/  IMAD R17, R17, R5, RZ ;  /* 0x0000000511117224 */ /* 0x002fc800078e02ff */
[----:B------:R-:W-:Y:S01]  /*5340*/  IMAD.HI.U32 R5, R5, R17, R4 ;  /* 0x0000001105057227 */ /* 0x000fe200078e0004 */
[----:B------:R-:W-:-:S05]  /*5350*/  IADD3 R4, PT, PT, R0, -0x1, RZ ;  /* 0xffffffff00047810 */ /* 0x000fca0007ffe0ff */
[----:B------:R-:W-:-:S05]  /*5360*/  IMAD.HI.U32 R5, R5, R4, RZ ;  /* 0x0000000405057227 */ /* 0x000fca00078e00ff */
[----:B------:R-:W-:-:S05]  /*5370*/  IADD3 R5, PT, PT, -R5, RZ, RZ ;  /* 0x000000ff05057210 */ /* 0x000fca0007ffe1ff */
[----:B------:R-:W-:Y:S01]  /*5380*/  IMAD R9, R5, UR10, R4 ;  /* 0x0000000a05097c24 */ /* 0x000fe2000f8e0204 */
[----:B------:R-:W-:-:S04]  /*5390*/  MOV R5, 0x400 ;  /* 0x0000040000057802 */ /* 0x000fc80000000f00 */
        /* <DEDUP_REMOVED lines=11> */
.L_x_31:
[----:B------:R-:W-:Y:S05]  /*5450*/  BSYNC.RECONVERGENT B0 ;  /* 0x0000000000007941 */ /* 0x000fea0003800200 */
.L_x_30:
        /* <DEDUP_REMOVED lines=13> */
[----:B------:R1:W-:Y:S02]  /*5530*/  ATOM.E.ADD.F32.FTZ.RN.STRONG.GPU P1, RZ, desc[UR8][R4.64], R19 ;  /* 0x8000001304ff79a2 */ /* 0x0003e4000c12f308 */
[----:B-1----:R-:W-:Y:S05]  /*5540*/  @P1 BRA `(.L_x_33) ;  /* 0x0000000000501947 */ /* 0x002fea0003800000 */
[----:B------:R-:W1:Y:S02]  /*5550*/  QSPC.E.S P1, RZ, [R4] ;  /* 0x0000000004ff73aa */ /* 0x000e640000020500 */
[----:B-1----:R-:W-:Y:S05]  /*5560*/  @!P1 BRA `(.L_x_34) ;  /* 0x00000000001c9947 */ /* 0x002fea0003800000 */
[----:B------:R-:W-:-:S04]  /*5570*/  MOV R20, R4 ;  /* 0x0000000400147202 */ /* 0x000fc80000000f00 */
[----:B------:R-:W-:-:S07]  /*5580*/  MOV R9, R20 ;  /* 0x0000001400097202 */ /* 0x000fce0000000f00 */
.L_x_35:
[----:B------:R-:W1:Y:S02]  /*5590*/  LDS R20, [R9] ;  /* 0x0000000009147984 */ /* 0x000e640000000800 */
[----:B-1----:R-:W-:-:S05]  /*55a0*/  FADD R21, R19, R20 ;  /* 0x0000001413157221 */ /* 0x002fca0000000000 */
[----:B------:R-:W1:Y:S02]  /*55b0*/  ATOMS.CAST.SPIN P1, [R9], R20, R21 ;  /* 0x000000140900758d */ /* 0x000e640001820015 */
[----:B-1----:R-:W-:Y:S05]  /*55c0*/  @!P1 BRA `(.L_x_35) ;  /* 0xfffffffc00f09947 */ /* 0x002fea000383ffff */
[----:B------:R-:W-:Y:S05]  /*55d0*/  BRA `(.L_x_33) ;  /* 0x00000000002c7947 */ /* 0x000fea0003800000 */
.L_x_34:
[----:B------:R-:W1:Y:S02]  /*55e0*/  QSPC.E.D P1, RZ, [R4] ;  /* 0x0000000004ff73aa */ /* 0x000e640000020700 */
[----:B-1----:R-:W-:Y:S05]  /*55f0*/  @!P1 BRA `(.L_x_36) ;  /* 0x0000000000189947 */ /* 0x002fea0003800000 */
.L_x_37:
[----:B------:R-:W2:Y:S02]  /*5600*/  LD.E R20, [R4] ;  /* 0x0000000004147980 */ /* 0x000ea40000100900 */
[----:B--2---:R-:W-:-:S06]  /*5610*/  FADD R21, R19, R20 ;  /* 0x0000001413157221 */ /* 0x004fcc0000000000 */
[----:B------:R-:W2:Y:S02]  /*5620*/  ATOM.E.CAST.SPIN PT, R21, [R4], R20, R21 ;  /* 0x000000140415738b */ /* 0x000ea400019e0115 */
[----:B--2---:R-:W-:-:S13]  /*5630*/  ISETP.EQ.U32.AND P1, PT, R21, 0x1, PT ;  /* 0x000000011500780c */ /* 0x004fda0003f22070 */
[----:B------:R-:W-:Y:S05]  /*5640*/  @!P1 BRA `(.L_x_37) ;  /* 0xfffffffc00ec9947 */ /* 0x000fea000383ffff */
[----:B------:R-:W-:Y:S05]  /*5650*/  BRA `(.L_x_33) ;  /* 0x00000000000c7947 */ /* 0x000fea0003800000 */
.L_x_36:
[----:B------:R-:W2:Y:S02]  /*5660*/  LD.E R18, desc[UR8][R4.64] ;  /* 0x0000000804127980 */ /* 0x000ea4000c101900 */
[----:B--2---:R-:W-:-:S05]  /*5670*/  FADD R9, R19, R18 ;  /* 0x0000001213097221 */ /* 0x004fca0000000000 */
[----:B------:R1:W-:Y:S02]  /*5680*/  ST.E desc[UR8][R4.64], R9 ;  /* 0x0000000904007985 */ /* 0x0003e4000c101908 */
.L_x_33:
[----:B------:R-:W-:Y:S05]  /*5690*/  BSYNC.RECONVERGENT B0 ;  /* 0x0000000000007941 */ /* 0x000fea0003800200 */
.L_x_32:
        /* <DEDUP_REMOVED lines=13> */
[----:B-1----:R-:W-:Y:S01]  /*5770*/  HFMA2 R4, -RZ, RZ, 0, 0 ;  /* 0x00000000ff047431 */ /* 0x002fe200000001ff */
[----:B------:R-:W-:Y:S01]  /*5780*/  IADD3 R9, PT, PT, RZ, -UR10, RZ ;  /* 0x8000000aff097c10 */ /* 0x000fe2000fffe0ff */
[----:B------:R-:W1:Y:S01]  /*5790*/  S2UR UR7, SR_CgaCtaId ;  /* 0x00000000000779c3 */ /* 0x000e620000008800 */
[----:B------:R-:W3:Y:S01]  /*57a0*/  S2R R18, SR_SWINHI ;  /* 0x0000000000127919 */ /* 0x000ee20000002f00 */
[----:B------:R-:W-:-:S03]  /*57b0*/  ISETP.NE.U32.AND P2, PT, RZ, UR10, PT ;  /* 0x0000000aff007c0c */ /* 0x000fc6000bf45070 */
[----:B--2---:R-:W2:Y:S02]  /*57c0*/  MUFU.RCP R16, R16 ;  /* 0x0000001000107308 */ /* 0x004ea40000001000 */
[----:B--2---:R-:W-:Y:S02]  /*57d0*/  IADD3 R5, PT, PT, R16, 0xffffffe, RZ ;  /* 0x0ffffffe10057810 */ /* 0x004fe40007ffe0ff */
[----:B-1----:R-:W-:-:S04]  /*57e0*/  MOV R16, UR7 ;  /* 0x0000000700107c02 */ /* 0x002fc80008000f00 */
[----:B------:R-:W1:Y:S02]  /*57f0*/  F2I.FTZ.U32.TRUNC.NTZ R5, R5 ;  /* 0x0000000500057305 */ /* 0x000e64000021f000 */
[----:B-1----:R-:W-:-:S04]  /*5800*/  IMAD R9, R9, R5, RZ ;  /* 0x0000000509097224 */ /* 0x002fc800078e02ff */
[----:B------:R-:W-:-:S06]  /*5810*/  IMAD.HI.U32 R9, R5, R9, R4 ;  /* 0x0000000905097227 */ /* 0x000fcc00078e0004 */
[----:B------:R-:W-:-:S05]  /*5820*/  IMAD.HI.U32 R4, R9, R0, RZ ;  /* 0x0000000009047227 */ /* 0x000fca00078e00ff */
[----:B------:R-:W-:Y:S02]  /*5830*/  IADD3 R9, PT, PT, -R4, RZ, RZ ;  /* 0x000000ff04097210 */ /* 0x000fe40007ffe1ff */
[----:B------:R-:W-:-:S03]  /*5840*/  MOV R4, 0x400 ;  /* 0x0000040000047802 */ /* 0x000fc60000000f00 */
[----:B------:R-:W-:Y:S01]  /*5850*/  IMAD R9, R9, UR10, R0 ;  /* 0x0000000a09097c24 */ /* 0x000fe2000f8e0200 */
[----:B------:R-:W-:-:S04]  /*5860*/  IADD3 R5, PT, PT, R4, 0x4430, RZ ;  /* 0x0000443004057810 */ /* 0x000fc80007ffe0ff */
[----:B------:R-:W-:Y:S02]  /*5870*/  ISETP.GE.U32.AND P1, PT, R9, UR10, PT ;  /* 0x0000000a09007c0c */ /* 0x000fe4000bf26070 */
[----:B------:R-:W-:-:S04]  /*5880*/  LEA R5, R16, R5, 0x18 ;  /* 0x0000000510057211 */ /* 0x000fc800078ec0ff */
[----:B------:R-:W-:Y:S02]  /*5890*/  MOV R4, R5 ;  /* 0x0000000500047202 */ /* 0x000fe40000000f00 */
[----:B---3--:R-:W-:-:S05]  /*58a0*/  MOV R5, R18 ;  /* 0x0000001200057202 */ /* 0x008fca0000000f00 */
[----:B------:R-:W-:-:S04]  /*58b0*/  @P1 IADD3 R9, PT, PT, R9, -UR10, RZ ;  /* 0x8000000a09091c10 */ /* 0x000fc8000fffe0ff */
[----:B------:R-:W-:-:S13]  /*58c0*/  ISETP.GE.U32.AND P1, PT, R9, UR10, PT ;  /* 0x0000000a09007c0c */ /* 0x000fda000bf26070 */
[----:B------:R-:W-:Y:S02]  /*58d0*/  @P1 IADD3 R9, PT, PT, R9, -UR10, RZ ;  /* 0x8000000a09091c10 */ /* 0x000fe4000fffe0ff */
[----:B------:R-:W-:-:S04]  /*58e0*/  @!P2 LOP3.LUT R9, RZ, UR10, RZ, 0x33, !PT ;  /* 0x0000000aff09ac12 */ /* 0x000fc8000f8e33ff */
[----:B------:R-:W-:Y:S02]  /*58f0*/  PRMT R4, R9, 0x654, R4 ;  /* 0x0000065409047816 */ /* 0x000fe40000000004 */
[----:B------:R-:W-:-:S07]  /*5900*/  MOV R5, R5 ;  /* 0x0000000500057202 */ /* 0x000fce0000000f00 */
.L_x_39:
[----:B------:R-:W-:Y:S05]  /*5910*/  BSYNC.RECONVERGENT B0 ;  /* 0x0000000000007941 */ /* 0x000fea0003800200 */
.L_x_38:
        /* <DEDUP_REMOVED lines=13> */
[----:B--2---:R-:W-:Y:S05]  /*59f0*/  @P1 BRA `(.L_x_41) ;  /* 0x0000000000501947 */ /* 0x004fea0003800000 */
[----:B------:R-:W2:Y:S02]  /*5a00*/  QSPC.E.S P1, RZ, [R4] ;  /* 0x0000000004ff73aa */ /* 0x000ea40000020500 */
[----:B--2---:R-:W-:Y:S05]  /*5a10*/  @!P1 BRA `(.L_x_42) ;  /* 0x00000000001c9947 */ /* 0x004fea0003800000 */
[----:B------:R-:W-:-:S04]  /*5a20*/  MOV R20, R4 ;  /* 0x0000000400147202 */ /* 0x000fc80000000f00 */
[----:B-1----:R-:W-:-:S07]  /*5a30*/  MOV R9, R20 ;  /* 0x0000001400097202 */ /* 0x002fce0000000f00 */
.L_x_43:
[----:B------:R-:W1:Y:S02]  /*5a40*/  LDS R20, [R9] ;  /* 0x0000000009147984 */ /* 0x000e640000000800 */
[----:B-1----:R-:W-:-:S05]  /*5a50*/  FADD R21, R19, R20 ;  /* 0x0000001413157221 */ /* 0x002fca0000000000 */
[----:B------:R-:W1:Y:S02]  /*5a60*/  ATOMS.CAST.SPIN P1, [R9], R20, R21 ;  /* 0x000000140900758d */ /* 0x000e640001820015 */
[----:B-1----:R-:W-:Y:S05]  /*5a70*/  @!P1 BRA `(.L_x_43) ;  /* 0xfffffffc00f09947 */ /* 0x002fea000383ffff */
[----:B------:R-:W-:Y:S05]  /*5a80*/  BRA `(.L_x_41) ;  /* 0x00000000002c7947 */ /* 0x000fea0003800000 */
.L_x_42:
[----:B------:R-:W2:Y:S02]  /*5a90*/  QSPC.E.D P1, RZ, [R4] ;  /* 0x0000000004ff73aa */ /* 0x000ea40000020700 */
[----:B--2---:R-:W-:Y:S05]  /*5aa0*/  @!P1 BRA `(.L_x_44) ;  /* 0x0000000000189947 */ /* 0x004fea0003800000 */
.L_x_45:
[----:B------:R-:W2:Y:S02]  /*5ab0*/  LD.E R20, [R4] ;  /* 0x0000000004147980 */ /* 0x000ea40000100900 */
[----:B--2---:R-:W-:-:S06]  /*5ac0*/  FADD R21, R19, R20 ;  /* 0x0000001413157221 */ /* 0x004fcc0000000000 */
[----:B------:R-:W2:Y:S02]  /*5ad0*/  ATOM.E.CAST.SPIN PT, R21, [R4], R20, R21 ;  /* 0x000000140415738b */ /* 0x000ea400019e0115 */
[----:B--2---:R-:W-:-:S13]  /*5ae0*/  ISETP.EQ.U32.AND P1, PT, R21, 0x1, PT ;  /* 0x000000011500780c */ /* 0x004fda0003f22070 */
[----:B------:R-:W-:Y:S05]  /*5af0*/  @!P1 BRA `(.L_x_45) ;  /* 0xfffffffc00ec9947 */ /* 0x000fea000383ffff */
[----:B------:R-:W-:Y:S05]  /*5b00*/  BRA `(.L_x_41) ;  /* 0x00000000000c7947 */ /* 0x000fea0003800000 */
.L_x_44:
[----:B------:R-:W1:Y:S02]  /*5b10*/  LD.E R18, desc[UR8][R4.64] ;  /* 0x0000000804127980 */ /* 0x000e64000c101900 */
[----:B-1----:R-:W-:-:S05]  /*5b20*/  FADD R9, R19, R18 ;  /* 0x0000001213097221 */ /* 0x002fca0000000000 */
[----:B------:R2:W-:Y:S02]  /*5b30*/  ST.E desc[UR8][R4.64], R9 ;  /* 0x0000000904007985 */ /* 0x0005e4000c101908 */
.L_x_41:
[----:B------:R-:W-:Y:S05]  /*5b40*/  BSYNC.RECONVERGENT B0 ;  /* 0x0000000000007941 */ /* 0x000fea0003800200 */
.L_x_40:
        /* <DEDUP_REMOVED lines=12> */
[----:B-12---:R-:W1:Y:S01]  /*5c10*/  I2F.U32.RP R9, UR10 ;  /* 0x0000000a00097d06 */ /* 0x006e620008209000 */
        /* <DEDUP_REMOVED lines=11> */
[----:B------:R-:W-:-:S05]  /*5cd0*/  IADD3 R4, PT, PT, R0, 0x1, RZ ;  /* 0x0000000100047810 */ /* 0x000fca0007ffe0ff */
        /* <DEDUP_REMOVED lines=15> */
.L_x_47:
[----:B------:R-:W-:Y:S05]  /*5dd0*/  BSYNC.RECONVERGENT B0 ;  /* 0x0000000000007941 */ /* 0x000fea0003800200 */
.L_x_46:
        /* <DEDUP_REMOVED lines=13> */
[----:B---3--:R-:W-:Y:S05]  /*5eb0*/  @P1 BRA `(.L_x_49) ;  /* 0x0000000000501947 */ /* 0x008fea0003800000 */
[----:B------:R-:W3:Y:S02]  /*5ec0*/  QSPC.E.S P1, RZ, [R4] ;  /* 0x0000000004ff73aa */ /* 0x000ee40000020500 */
[----:B---3--:R-:W-:Y:S05]  /*5ed0*/  @!P1 BRA `(.L_x_50) ;  /* 0x00000000001c9947 */ /* 0x008fea0003800000 */
[----:B------:R-:W-:-:S04]  /*5ee0*/  MOV R20, R4 ;  /* 0x0000000400147202 */ /* 0x000fc80000000f00 */
[----:B-12---:R-:W-:-:S07]  /*5ef0*/  MOV R9, R20 ;  /* 0x0000001400097202 */ /* 0x006fce0000000f00 */
.L_x_51:
[----:B------:R-:W1:Y:S02]  /*5f00*/  LDS R20, [R9] ;  /* 0x0000000009147984 */ /* 0x000e640000000800 */
[----:B-1----:R-:W-:-:S05]  /*5f10*/  FADD R21, R19, R20 ;  /* 0x0000001413157221 */ /* 0x002fca0000000000 */
[----:B------:R-:W1:Y:S02]  /*5f20*/  ATOMS.CAST.SPIN P1, [R9], R20, R21 ;  /* 0x000000140900758d */ /* 0x000e640001820015 */
[----:B-1----:R-:W-:Y:S05]  /*5f30*/  @!P1 BRA `(.L_x_51) ;  /* 0xfffffffc00f09947 */ /* 0x002fea000383ffff */
[----:B------:R-:W-:Y:S05]  /*5f40*/  BRA `(.L_x_49) ;  /* 0x00000000002c7947 */ /* 0x000fea0003800000 */
.L_x_50:
[----:B------:R-:W3:Y:S02]  /*5f50*/  QSPC.E.D P1, RZ, [R4] ;  /* 0x0000000004ff73aa */ /* 0x000ee40000020700 */
[----:B---3--:R-:W-:Y:S05]  /*5f60*/  @!P1 BRA `(.L_x_52) ;  /* 0x0000000000189947 */ /* 0x008fea0003800000 */
.L_x_53:
[----:B------:R-:W3:Y:S02]  /*5f70*/  LD.E R20, [R4] ;  /* 0x0000000004147980 */ /* 0x000ee40000100900 */
[----:B---3--:R-:W-:-:S06]  /*5f80*/  FADD R21, R19, R20 ;  /* 0x0000001413157221 */ /* 0x008fcc0000000000 */
[----:B------:R-:W3:Y:S02]  /*5f90*/  ATOM.E.CAST.SPIN PT, R21, [R4], R20, R21 ;  /* 0x000000140415738b */ /* 0x000ee400019e0115 */
[----:B---3--:R-:W-:-:S13]  /*5fa0*/  ISETP.EQ.U32.AND P1, PT, R21, 0x1, PT ;  /* 0x000000011500780c */ /* 0x008fda0003f22070 */
[----:B------:R-:W-:Y:S05]  /*5fb0*/  @!P1 BRA `(.L_x_53) ;  /* 0xfffffffc00ec9947 */ /* 0x000fea000383ffff */
[----:B------:R-:W-:Y:S05]  /*5fc0*/  BRA `(.L_x_49) ;  /* 0x00000000000c7947 */ /* 0x000fea0003800000 */
.L_x_52:
[----:B------:R-:W1:Y:S02]  /*5fd0*/  LD.E R18, desc[UR8][R4.64] ;  /* 0x0000000804127980 */ /* 0x000e64000c101900 */
[----:B-12---:R-:W-:-:S05]  /*5fe0*/  FADD R9, R19, R18 ;  /* 0x0000001213097221 */ /* 0x006fca0000000000 */
[----:B------:R3:W-:Y:S02]  /*5ff0*/  ST.E desc[UR8][R4.64], R9 ;  /* 0x0000000904007985 */ /* 0x0007e4000c101908 */
.L_x_49:
[----:B------:R-:W-:Y:S05]  /*6000*/  BSYNC.RECONVERGENT B0 ;  /* 0x0000000000007941 */ /* 0x000fea0003800200 */
.L_x_48:
        /* <DEDUP_REMOVED lines=12> */
[----:B-123--:R-:W1:Y:S01]  /*60d0*/  I2F.U32.RP R9, UR10 ;  /* 0x0000000a00097d06 */ /* 0x00ee620008209000 */
        /* <DEDUP_REMOVED lines=27> */
.L_x_55:
[----:B------:R-:W-:Y:S05]  /*6290*/  BSYNC.RECONVERGENT B0 ;  /* 0x0000000000007941 */ /* 0x000fea0003800200 */
.L_x_54:
        /* <DEDUP_REMOVED lines=13> */
[----:B----4-:R-:W-:Y:S05]  /*6370*/  @P1 BRA `(.L_x_57) ;  /* 0x0000000000601947 */ /* 0x010fea0003800000 */
[----:B------:R-:W4:Y:S02]  /*6380*/  QSPC.E.S P1, RZ, [R4] ;  /* 0x0000000004ff73aa */ /* 0x000f240000020500 */
[----:B----4-:R-:W-:Y:S05]  /*6390*/  @!P1 BRA `(.L_x_58) ;  /* 0x0000000000249947 */ /* 0x010fea0003800000 */
[----:B------:R-:W-:Y:S01]  /*63a0*/  MOV R20, R4 ;  /* 0x0000000400147202 */ /* 0x000fe20000000f00 */
[----:B------:R-:W-:Y:S03]  /*63b0*/  BSSY.RECONVERGENT B1, `(.L_x_59) ;  /* 0x0000006000017945 */ /* 0x000fe60003800200 */
[----:B-123--:R-:W-:-:S07]  /*63c0*/  MOV R9, R20 ;  /* 0x0000001400097202 */ /* 0x00efce0000000f00 */
.L_x_60:
[----:B------:R-:W1:Y:S02]  /*63d0*/  LDS R20, [R9] ;  /* 0x0000000009147984 */ /* 0x000e640000000800 */
[----:B-1----:R-:W-:-:S05]  /*63e0*/  FADD R21, R19, R20 ;  /* 0x0000001413157221 */ /* 0x002fca0000000000 */
[----:B------:R-:W1:Y:S02]  /*63f0*/  ATOMS.CAST.SPIN P1, [R9], R20, R21 ;  /* 0x000000140900758d */ /* 0x000e640001820015 */
[----:B-1----:R-:W-:Y:S05]  /*6400*/  @!P1 BRA `(.L_x_60) ;  /* 0xfffffffc00f09947 */ /* 0x002fea000383ffff */
[----:B------:R-:W-:Y:S05]  /*6410*/  BSYNC.RECONVERGENT B1 ;  /* 0x0000000000017941 */ /* 0x000fea0003800200 */
.L_x_59:
[----:B------:R-:W-:Y:S05]  /*6420*/  BRA `(.L_x_57) ;  /* 0x0000000000347947 */ /* 0x000fea0003800000 */
.L_x_58:
[----:B------:R-:W4:Y:S02]  /*6430*/  QSPC.E.D P1, RZ, [R4] ;  /* 0x0000000004ff73aa */ /* 0x000f240000020700 */
[----:B----4-:R-:W-:Y:S05]  /*6440*/  @!P1 BRA `(.L_x_61) ;  /* 0x0000000000209947 */ /* 0x010fea0003800000 */
[----:B------:R-:W-:Y:S01]  /*6450*/  BSSY.RECONVERGENT B1, `(.L_x_62) ;  /* 0x0000006000017945 */ /* 0x000fe20003800200 */
.L_x_63:
[----:B------:R-:W4:Y:S02]  /*6460*/  LD.E R20, [R4] ;  /* 0x0000000004147980 */ /* 0x000f240000100900 */
[----:B----4-:R-:W-:-:S06]  /*6470*/  FADD R21, R19, R20 ;  /* 0x0000001413157221 */ /* 0x010fcc0000000000 */
[----:B------:R-:W4:Y:S02]  /*6480*/  ATOM.E.CAST.SPIN PT, R21, [R4], R20, R21 ;  /* 0x000000140415738b */ /* 0x000f2400019e0115 */
[----:B----4-:R-:W-:-:S13]  /*6490*/  ISETP.EQ.U32.AND P1, PT, R21, 0x1, PT ;  /* 0x000000011500780c */ /* 0x010fda0003f22070 */
[----:B------:R-:W-:Y:S05]  /*64a0*/  @!P1 BRA `(.L_x_63) ;  /* 0xfffffffc00ec9947 */ /* 0x000fea000383ffff */
[----:B------:R-:W-:Y:S05]  /*64b0*/  BSYNC.RECONVERGENT B1 ;  /* 0x0000000000017941 */ /* 0x000fea0003800200 */
.L_x_62:
[----:B------:R-:W-:Y:S05]  /*64c0*/  BRA `(.L_x_57) ;  /* 0x00000000000c7947 */ /* 0x000fea0003800000 */
.L_x_61:
[----:B------:R-:W1:Y:S02]  /*64d0*/  LD.E R18, desc[UR8][R4.64] ;  /* 0x0000000804127980 */ /* 0x000e64000c101900 */
[----:B-123--:R-:W-:-:S05]  /*64e0*/  FADD R9, R19, R18 ;  /* 0x0000001213097221 */ /* 0x00efca0000000000 */
[----:B------:R4:W-:Y:S02]  /*64f0*/  ST.E desc[UR8][R4.64], R9 ;  /* 0x0000000904007985 */ /* 0x0009e4000c101908 */
.L_x_57:
[----:B------:R-:W-:Y:S05]  /*6500*/  BSYNC.RECONVERGENT B0 ;  /* 0x0000000000007941 */ /* 0x000fea0003800200 */
.L_x_56:
        /* <DEDUP_REMOVED lines=14> */
.L_x_29:
[----:B------:R-:W-:-:S09]  /*65f0*/  UISETP.NE.AND UP0, UPT, UR6, URZ, UPT ;  /* 0x000000ff0600728c */ /* 0x000fd2000bf05270 */
[----:B------:R-:W-:Y:S05]  /*6600*/  BRA.U !UP0, `(.L_x_28) ;  /* 0x0000000508547547 */ /* 0x000fea000b800000 */
[----:B------:R-:W-:Y:S01]  /*6610*/  IADD3 R0, PT, PT, R16, UR4, RZ ;  /* 0x0000000410007c10 */ /* 0x000fe2000fffe0ff */
[----:B------:R-:W-:-:S12]  /*6620*/  UIADD3 UR5, UPT, UPT, -UR6, URZ, URZ ;  /* 0x000000ff06057290 */ /* 0x000fd8000fffe1ff */
.L_x_75:
        /* <DEDUP_REMOVED lines=30> */
.L_x_66:
[----:B------:R-:W-:Y:S05]  /*6810*/  BSYNC.RECONVERGENT B0 ;  /* 0x0000000000007941 */ /* 0x000fea0003800200 */
.L_x_65:
        /* <DEDUP_REMOVED lines=14> */
[----:B-----5:R-:W-:Y:S05]  /*6900*/  @P1 BRA `(.L_x_68) ;  /* 0x0000000000601947 */ /* 0x020fea0003800000 */
[----:B------:R-:W5:Y:S02]  /*6910*/  QSPC.E.S P1, RZ, [R4] ;  /* 0x0000000004ff73aa */ /* 0x000f640000020500 */
[----:B-----5:R-:W-:Y:S05]  /*6920*/  @!P1 BRA `(.L_x_69) ;  /* 0x0000000000249947 */ /* 0x020fea0003800000 */
[----:B------:R-:W-:Y:S01]  /*6930*/  MOV R16, R4 ;  /* 0x0000000400107202 */ /* 0x000fe20000000f00 */
[----:B------:R-:W-:Y:S03]  /*6940*/  BSSY.RECONVERGENT B1, `(.L_x_70) ;  /* 0x0000006000017945 */ /* 0x000fe60003800200 */
[----:B-1234-:R-:W-:-:S07]  /*6950*/  MOV R9, R16 ;  /* 0x0000001000097202 */ /* 0x01efce0000000f00 */
.L_x_71:
[----:B------:R-:W1:Y:S02]  /*6960*/  LDS R16, [R9] ;  /* 0x0000000009107984 */ /* 0x000e640000000800 */
[----:B-1----:R-:W-:-:S05]  /*6970*/  FADD R17, R19, R16 ;  /* 0x0000001013117221 */ /* 0x002fca0000000000 */
[----:B------:R-:W1:Y:S02]  /*6980*/  ATOMS.CAST.SPIN P1, [R9], R16, R17 ;  /* 0x000000100900758d */ /* 0x000e640001820011 */
[----:B-1----:R-:W-:Y:S05]  /*6990*/  @!P1 BRA `(.L_x_71) ;  /* 0xfffffffc00f09947 */ /* 0x002fea000383ffff */
[----:B------:R-:W-:Y:S05]  /*69a0*/  BSYNC.RECONVERGENT B1 ;  /* 0x0000000000017941 */ /* 0x000fea0003800200 */
.L_x_70:
[----:B------:R-:W-:Y:S05]  /*69b0*/  BRA `(.L_x_68) ;  /* 0x0000000000347947 */ /* 0x000fea0003800000 */
.L_x_69:
[----:B------:R-:W5:Y:S02]  /*69c0*/  QSPC.E.D P1, RZ, [R4] ;  /* 0x0000000004ff73aa */ /* 0x000f640000020700 */
[----:B-----5:R-:W-:Y:S05]  /*69d0*/  @!P1 BRA `(.L_x_72) ;  /* 0x0000000000209947 */ /* 0x020fea0003800000 */
[----:B------:R-:W-:Y:S01]  /*69e0*/  BSSY.RECONVERGENT B1, `(.L_x_73) ;  /* 0x0000006000017945 */ /* 0x000fe20003800200 */
.L_x_74:
[----:B------:R-:W5:Y:S02]  /*69f0*/  LD.E R16, [R4] ;  /* 0x0000000004107980 */ /* 0x000f640000100900 */
[----:B-----5:R-:W-:-:S06]  /*6a00*/  FADD R17, R19, R16 ;  /* 0x0000001013117221 */ /* 0x020fcc0000000000 */
[----:B------:R-:W5:Y:S02]  /*6a10*/  ATOM.E.CAST.SPIN PT, R17, [R4], R16, R17 ;  /* 0x000000100411738b */ /* 0x000f6400019e0111 */
[----:B-----5:R-:W-:-:S13]  /*6a20*/  ISETP.EQ.U32.AND P1, PT, R17, 0x1, PT ;  /* 0x000000011100780c */ /* 0x020fda0003f22070 */
[----:B------:R-:W-:Y:S05]  /*6a30*/  @!P1 BRA `(.L_x_74) ;  /* 0xfffffffc00ec9947 */ /* 0x000fea000383ffff */
[----:B------:R-:W-:Y:S05]  /*6a40*/  BSYNC.RECONVERGENT B1 ;  /* 0x0000000000017941 */ /* 0x000fea0003800200 */
.L_x_73:
[----:B------:R-:W-:Y:S05]  /*6a50*/  BRA `(.L_x_68) ;  /* 0x00000000000c7947 */ /* 0x000fea0003800000 */
.L_x_72:
[----:B------:R-:W1:Y:S02]  /*6a60*/  LD.E R16, desc[UR8][R4.64] ;  /* 0x0000000804107980 */ /* 0x000e64000c101900 */
[----:B-1234-:R-:W-:-:S05]  /*6a70*/  FADD R9, R19, R16 ;  /* 0x0000001013097221 */ /* 0x01efca0000000000 */
[----:B------:R1:W-:Y:S02]  /*6a80*/  ST.E desc[UR8][R4.64], R9 ;  /* 0x0000000904007985 */ /* 0x0003e4000c101908 */
.L_x_68:
[----:B------:R-:W-:Y:S05]  /*6a90*/  BSYNC.RECONVERGENT B0 ;  /* 0x0000000000007941 */ /* 0x000fea0003800200 */
.L_x_67:
        /* <DEDUP_REMOVED lines=12> */
.L_x_28:
[----:B------:R-:W-:Y:S01]  /*6b60*/  ISETP.GT.U32.AND P0, PT, R42, 0xf, PT ;  /* 0x0000000f2a00780c */ /* 0x000fe20003f04070 */
[----:B------:R-:W-:-:S12]  /*6b70*/  BSSY.RECONVERGENT B0, `(.L_x_76) ;  /* 0x000001f000007945 */ /* 0x000fd80003800200 */
[----:B------:R-:W-:Y:S05]  /*6b80*/  @P0 BRA `(.L_x_77) ;  /* 0x0000000000740947 */ /* 0x000fea0003800000 */
[----:B------:R-:W5:Y:S01]  /*6b90*/  S2UR UR5, SR_CgaCtaId ;  /* 0x00000000000579c3 */ /* 0x000f620000008800 */
[----:B------:R-:W-:Y:S02]  /*6ba0*/  UMOV UR4, 0x400 ;  /* 0x0000040000047882 */ /* 0x000fe40000000000 */
[----:B-----5:R-:W-:-:S09]  /*6bb0*/  ULEA UR4, UR5, UR4, 0x18 ;  /* 0x0000000405047291 */ /* 0x020fd2000f8ec0ff */
[----:B------:R-:W1:Y:S02]  /*6bc0*/  LDS R0, [UR4+0x4430] ;  /* 0x00443004ff007984 */ /* 0x000e640008000800 */
[----:B-1234-:R-:W-:-:S04]  /*6bd0*/  IADD3 R4, PT, PT, R0, 0x1800000, RZ ;  /* 0x0180000000047810 */ /* 0x01efc80007ffe0ff */
[----:B------:R-:W-:-:S04]  /*6be0*/  LOP3.LUT R4, R4, 0x7f800000, RZ, 0xc0, !PT ;  /* 0x7f80000004047812 */ /* 0x000fc800078ec0ff */
[----:B------:R-:W-:-:S13]  /*6bf0*/  ISETP.GT.U32.AND P0, PT, R4, 0x1ffffff, PT ;  /* 0x01ffffff0400780c */ /* 0x000fda0003f04070 */
[----:B------:R-:W-:Y:S05]  /*6c00*/  @P0 BRA `(.L_x_78) ;  /* 0x0000000000100947 */ /* 0x000fea0003800000 */
[----:B------:R-:W-:-:S07]  /*6c10*/  MOV R20, 0x6c30 ;  /* 0x00006c3000147802 */ /* 0x000fce0000000f00 */
[----:B------:R-:W-:Y:S05]  /*6c20*/  CALL.REL.NOINC `($__internal_0_$__cuda_sm20_rcp_rn_f32_slowpath) ;  /* 0x0000003000407944 */ /* 0x000fea0003c00000 */
[----:B------:R-:W-:Y:S01]  /*6c30*/  MOV R5, R0 ;  /* 0x0000000000057202 */ /* 0x000fe20000000f00 */
[----:B------:R-:W-:Y:S06]  /*6c40*/  BRA `(.L_x_79) ;  /* 0x0000000000107947 */ /* 0x000fec0003800000 */
.L_x_78:
[----:B------:R-:W1:Y:S02]  /*6c50*/  MUFU.RCP R5, R0 ;  /* 0x0000000000057308 */ /* 0x000e640000001000 */
[----:B-1----:R-:W-:-:S04]  /*6c60*/  FFMA R4, R0, R5, -1 ;  /* 0xbf80000000047423 */ /* 0x002fc80000000005 */
[----:B------:R-:W-:-:S04]  /*6c70*/  FADD.FTZ R4, -R4, -RZ ;  /* 0x800000ff04047221 */ /* 0x000fc80000010100 */
[----:B------:R-:W-:-:S07]  /*6c80*/  FFMA R5, R5, R4, R5 ;  /* 0x0000000405057223 */ /* 0x000fce0000000005 */
.L_x_79:
[-C--:B------:R-:W-:Y:S01]  /*6c90*/  FMUL R13, R13, R5.reuse ;  /* 0x000000050d0d7220 */ /* 0x080fe20000400000 */
[-C--:B------:R-:W-:Y:S01]  /*6ca0*/  FMUL R14, R14, R5.reuse ;  /* 0x000000050e0e7220 */ /* 0x080fe20000400000 */
[-C--:B------:R-:W-:Y:S01]  /*6cb0*/  FMUL R8, R8, R5.reuse ;  /* 0x0000000508087220 */ /* 0x080fe20000400000 */
[-C--:B------:R-:W-:Y:S01]  /*6cc0*/  FMUL R11, R11, R5.reuse ;  /* 0x000000050b0b7220 */ /* 0x080fe20000400000 */
[-C--:B------:R-:W-:Y:S01]  /*6cd0*/  FMUL R15, R15, R5.reuse ;  /* 0x000000050f0f7220 */ /* 0x080fe20000400000 */
[-C--:B------:R-:W-:Y:S01]  /*6ce0*/  FMUL R2, R2, R5.reuse ;  /* 0x0000000502027220 */ /* 0x080fe20000400000 */
[-C--:B------:R-:W-:Y:S01]  /*6cf0*/  FMUL R12, R12, R5.reuse ;  /* 0x000000050c0c7220 */ /* 0x080fe20000400000 */
[----:B------:R-:W-:Y:S01]  /*6d00*/  FMUL R5, R10, R5 ;  /* 0x000000050a057220 */ /* 0x000fe20000400000 */
[----:B------:R-:W-:Y:S02]  /*6d10*/  F2FP.F16.F32.PACK_AB R14, R14, R13 ;  /* 0x0000000d0e0e723e */ /* 0x000fe400000000ff */
[----:B------:R-:W-:-:S02]  /*6d20*/  F2FP.F16.F32.PACK_AB R15, R2, R15 ;  /* 0x0000000f020f723e */ /* 0x000fc400000000ff */
[----:B------:R-:W-:Y:S02]  /*6d30*/  F2FP.F16.F32.PACK_AB R13, R12, R11 ;  /* 0x0000000b0c0d723e */ /* 0x000fe400000000ff */
[----:B------:R-:W-:-:S05]  /*6d40*/  F2FP.F16.F32.PACK_AB R12, R5, R8 ;  /* 0x00000008050c723e */ /* 0x000fca00000000ff */
[----:B------:R1:W-:Y:S02]  /*6d50*/  ST.E.128 desc[UR8][R6.64+0x8000], R12 ;  /* 0x0080000c06007985 */ /* 0x0003e4000c101d08 */
.L_x_77:
[----:B------:R-:W-:Y:S05]  /*6d60*/  BSYNC.RECONVERGENT B0 ;  /* 0x0000000000007941 */ /* 0x000fea0003800200 */
.L_x_76:
[----:B-1234-:R-:W1:Y:S01]  /*6d70*/  LDC.64 R4, c[0x0][0x380] ;  /* 0x0000e000ff047b82 */ /* 0x01ee620000000a00 */
[C---:B------:R-:W-:Y:S01]  /*6d80*/  IADD3 R3, PT, PT, R42.reuse, R3, RZ ;  /* 0x000000032a037210 */ /* 0x040fe20007ffe0ff */
[----:B------:R-:W-:-:S06]  /*6d90*/  IMAD.WIDE.U32 R42, R42, 0x2, R56 ;  /* 0x000000022a2a7825 */ /* 0x000fcc00078e0038 */
[----:B------:R-:W-:Y:S06]  /*6da0*/  BAR.SYNC.DEFER_BLOCKING 0x0 ;  /* 0x0000000000007b1d */ /* 0x000fec0000010000 */
[----:B------:R2:W5:Y:S01]  /*6db0*/  LD.E.U16 R42, desc[UR8][R42.64+0x8000] ;  /* 0x008000082a2a7980 */ /* 0x000562000c101500 */
[----:B-1----:R-:W-:-:S03]  /*6dc0*/  IMAD.WIDE.U32 R2, R3, 0x2, R4 ;  /* 0x0000000203027825 */ /* 0x002fc600078e0004 */
[----:B------:R-:W-:Y:S02]  /*6dd0*/  LOP3.LUT R4, R2, 0xfffffffd, RZ, 0xc0, !PT ;  /* 0xfffffffd02047812 */ /* 0x000fe400078ec0ff */
[----:B------:R-:W-:-:S05]  /*6de0*/  MOV R5, R3 ;  /* 0x0000000300057202 */ /* 0x000fca0000000f00 */
[----:B------:R2:W5:Y:S01]  /*6df0*/  LD.E R7, desc[UR8][R4.64] ;  /* 0x0000000804077980 */ /* 0x000562000c101900 */
[----:B------:R-:W-:-:S04]  /*6e00*/  LOP3.LUT R0, R2, 0x2, RZ, 0xc0, !PT ;  /* 0x0000000202007812 */ /* 0x000fc800078ec0ff */
[----:B------:R-:W-:Y:S01]  /*6e10*/  ISETP.EQ.U32.AND P0, PT, R0, RZ, PT ;  /* 0x000000ff0000720c */ /* 0x000fe20003f02070 */
[----:B------:R-:W-:-:S05]  /*6e20*/  HFMA2 R0, -RZ, RZ, 0, 0.19775390625 ;  /* 0x00003254ff007431 */ /* 0x000fca00000001ff */
[----:B--2---:R-:W-:-:S07]  /*6e30*/  SEL R0, R0, 0x7610, P0 ;  /* 0x0000761000007807 */ /* 0x004fce0000000000 */
.L_x_80:
[----:B-----5:R-:W-:-:S05]  /*6e40*/  HADD2 R6, R7, R42.H0_H0 ;  /* 0x2000002a07067230 */ /* 0x020fca0000000000 */
[----:B------:R-:W-:-:S05]  /*6e50*/  PRMT R9, R7, R0, R6 ;  /* 0x0000000007097216 */ /* 0x000fca0000000006 */
[----:B------:R-:W2:Y:S02]  /*6e60*/  ATOM.E.CAS.STRONG.GPU PT, R6, [R4], R7, R9 ;  /* 0x000000070406738b */ /* 0x000ea400001ee109 */
[----:B--2---:R-:W-:Y:S02]  /*6e70*/  ISETP.NE.U32.AND P0, PT, R6, R7, PT ;  /* 0x000000070600720c */ /* 0x004fe40003f05070 */
[----:B------:R-:W-:-:S11]  /*6e80*/  MOV R7, R6 ;  /* 0x0000000600077202 */ /* 0x000fd60000000f00 */
[----:B------:R-:W-:Y:S05]  /*6e90*/  @P0 BRA `(.L_x_80) ;  /* 0xfffffffc00e80947 */ /* 0x000fea000383ffff */
[----:B------:R-:W-:Y:S05]  /*6ea0*/  EXIT ;  /* 0x000000000000794d */ /* 0x000fea0003800000 */
.L_x_0:
[----:B------:R-:W1:Y:S01]  /*6eb0*/  LDC.64 R8, c[0x0][0x398] ;  /* 0x0000e600ff087b82 */ /* 0x000e620000000a00 */
[----:B------:R-:W-:Y:S02]  /*6ec0*/  IADD3 R10, PT, PT, R29, R3, RZ ;  /* 0x000000031d0a7210 */ /* 0x000fe40007ffe0ff */
[----:B------:R-:W-:Y:S02]  /*6ed0*/  SHF.L.U32 R0, R0, 0x2, RZ ;  /* 0x0000000200007819 */ /* 0x000fe400000006ff */
[----:B------:R-:W-:Y:S01]  /*6ee0*/  MOV R5, 0x400 ;  /* 0x0000040000057802 */ /* 0x000fe20000000f00 */
[----:B------:R-:W-:Y:S01]  /*6ef0*/  IMAD R21, R21, 0x1ff80, R10 ;  /* 0x0001ff8015157824 */ /* 0x000fe200078e020a */
[----:B------:R-:W-:Y:S01]  /*6f00*/  LOP3.LUT R11, R0, 0x4, RZ, 0xc0, !PT ;  /* 0x00000004000b7812 */ /* 0x000fe200078ec0ff */
[----:B------:R-:W2:Y:S01]  /*6f10*/  LDC.64 R6, c[0x0][0x3a0] ;  /* 0x0000e800ff067b82 */ /* 0x000ea20000000a00 */
[----:B------:R-:W-:Y:S02]  /*6f20*/  IADD3 R3, PT, PT, R5, 0x4440, RZ ;  /* 0x0000444005037810 */ /* 0x000fe40007ffe0ff */
[----:B------:R-:W-:-:S02]  /*6f30*/  LEA R12, R12, R11, 0x3 ;  /* 0x0000000b0c0c7211 */ /* 0x000fc400078e18ff */
[----:B------:R-:W-:Y:S02]  /*6f40*/  LEA R3, R2, R3, 0x18 ;  /* 0x0000000302037211 */ /* 0x000fe400078ec0ff */
[C---:B------:R-:W-:Y:S02]  /*6f50*/  SHF.L.U32 R22, R12.reuse, 0x7, RZ ;  /* 0x000000070c167819 */ /* 0x040fe400000006ff */
[C---:B------:R-:W-:Y:S02]  /*6f60*/  ISETP.GT.U32.AND P0, PT, R12.reuse, 0x3ff, PT ;  /* 0x000003ff0c00780c */ /* 0x040fe40003f04070 */
[C---:B------:R-:W-:Y:S02]  /*6f70*/  ISETP.GT.U32.AND P1, PT, R12.reuse, 0x3fe, PT ;  /* 0x000003fe0c00780c */ /* 0x040fe40003f24070 */
[C---:B------:R-:W-:Y:S02]  /*6f80*/  ISETP.GT.U32.AND P2, PT, R12.reuse, 0x3fd, PT ;  /* 0x000003fd0c00780c */ /* 0x040fe40003f44070 */
[----:B------:R-:W-:Y:S01]  /*6f90*/  ISETP.GT.U32.AND P3, PT, R12, 0x3fc, PT ;  /* 0x000003fc0c00780c */ /* 0x000fe20003f64070 */
[----:B-1----:R-:W-:Y:S01]  /*6fa0*/  IMAD.WIDE.U32 R8, R10, 0x2, R8 ;  /* 0x000000020a087825 */ /* 0x002fe200078e0008 */
[----:B------:R-:W-:-:S02]  /*6fb0*/  IADD3 R25, PT, PT, R21, R22, RZ ;  /* 0x0000001615197210 */ /* 0x000fc40007ffe0ff */
[----:B------:R-:W-:-:S03]  /*6fc0*/  LOP3.LUT R0, R22, 0x78, R41, 0xf8, !PT ;  /* 0x0000007816007812 */ /* 0x000fc600078ef829 */
[----:B------:R-:W3:Y:S01]  /*6fd0*/  LDG.E.128.CONSTANT R8, desc[UR8][R8.64] ;  /* 0x0000000808087981 */ /* 0x000ee2000c1e9d00 */
[----:B------:R-:W-:Y:S01]  /*6fe0*/  LEA R15, R0, R3, 0x1 ;  /* 0x00000003000f7211 */ /* 0x000fe200078e08ff */
[----:B--2---:R-:W-:-:S05]  /*6ff0*/  IMAD.WIDE.U32 R24, R25, 0x2, R6 ;  /* 0x0000000219187825 */ /* 0x004fca00078e0006 */
[----:B------:R-:W-:Y:S01]  /*7000*/  @!PT LDS RZ, [RZ] ;  /* 0x00000000fffff984 */ /* 0x000fe20000000800 */
[----:B------:R-:W-:Y:S01]  /*7010*/  @!PT LDS RZ, [RZ] ;  /* 0x00000000fffff984 */ /* 0x000fe20000000800 */
[----:B------:R-:W-:Y:S01]  /*7020*/  @!PT LDS RZ, [RZ] ;  /* 0x00000000fffff984 */ /* 0x000fe20000000800 */
[----:B------:R1:W-:Y:S04]  /*7030*/  LDGSTS.E.BYPASS.128 [R15], desc[UR8][R24.64], !P0 ;  /* 0x00000000180f7fae */ /* 0x0003e8000c181808 */
[----:B------:R1:W-:Y:S04]  /*7040*/  LDGSTS.E.BYPASS.128 [R15+0x100], desc[UR8][R24.64+0x100], !P1 ;  /* 0x00100100180f7fae */ /* 0x0003e8000c981808 */
[----:B------:R1:W-:Y:S04]  /*7050*/  LDGSTS.E.BYPASS.128 [R15+0x200], desc[UR8][R24.64+0x200], !P2 ;  /* 0x00200200180f7fae */ /* 0x0003e8000d181808 */
[----:B------:R1:W-:Y:S04]  /*7060*/  LDGSTS.E.BYPASS.128 [R15+0x300], desc[UR8][R24.64+0x300], !P3 ;  /* 0x00300300180f7fae */ /* 0x0003e8000d981808 */
[----:B------:R-:W0:Y:S01]  /*7070*/  LDGDEPBAR ;  /* 0x00000000000079af */ /* 0x000e220000000000 */
[----:B------:R-:W-:Y:S01]  /*7080*/  MOV R23, 0x1 ;  /* 0x0000000100177802 */ /* 0x000fe20000000f00 */
[----:B---3--:R-:W-:-:S02]  /*7090*/  HADD2.F32 R0, -RZ, R8.H0_H0 ;  /* 0x20000008ff007230 */ /* 0x008fc40000004100 */
[----:B------:R-:W-:Y:S02]  /*70a0*/  HADD2.F32 R13, -RZ, R8.H1_H1 ;  /* 0x30000008ff0d7230 */ /* 0x000fe40000004100 */
[--C-:B------:R-:W-:Y:S02]  /*70b0*/  HADD2.F32 R14, -RZ, R9.reuse.H0_H0 ;  /* 0x20000009ff0e7230 */ /* 0x100fe40000004100 */
[----:B------:R-:W-:Y:S02]  /*70c0*/  HADD2.F32 R16, -RZ, R9.H1_H1 ;  /* 0x30000009ff107230 */ /* 0x000fe40000004100 */
[--C-:B------:R-:W-:Y:S02]  /*70d0*/  HADD2.F32 R17, -RZ, R10.reuse.H0_H0 ;  /* 0x2000000aff117230 */ /* 0x100fe40000004100 */
[----:B------:R-:W-:Y:S02]  /*70e0*/  HADD2.F32 R18, -RZ, R10.H1_H1 ;  /* 0x3000000aff127230 */ /* 0x000fe40000004100 */
[----:B------:R-:W-:-:S02]  /*70f0*/  HADD2.F32 R19, -RZ, R11.H0_H0 ;  /* 0x2000000bff137230 */ /* 0x000fc40000004100 */
[----:B-1----:R-:W-:-:S07]  /*7100*/  HADD2.F32 R20, -RZ, R11.H1_H1 ;  /* 0x3000000bff147230 */ /* 0x002fce0000004100 */
.L_x_81:
[C---:B------:R-:W-:Y:S02]  /*7110*/  LEA R24, R23.reuse, R12, 0x5 ;  /* 0x0000000c17187211 */ /* 0x040fe400078e28ff */
[----:B------:R-:W-:Y:S02]  /*7120*/  SHF.L.U32 R8, R23, 0xd, RZ ;  /* 0x0000000d17087819 */ /* 0x000fe400000006ff */
[C---:B------:R-:W-:Y:S02]  /*7130*/  ISETP.GT.U32.AND P0, PT, R24.reuse, 0x3ff, PT ;  /* 0x000003ff1800780c */ /* 0x040fe40003f04070 */
[C---:B------:R-:W-:Y:S02]  /*7140*/  LEA R9, R24.reuse, R21, 0x7 ;  /* 0x0000001518097211 */ /* 0x040fe400078e38ff */
[C---:B------:R-:W-:Y:S02]  /*7150*/  ISETP.GT.U32.AND P1, PT, R24.reuse, 0x3fe, PT ;  /* 0x000003fe1800780c */ /* 0x040fe40003f24070 */
[----:B------:R-:W-:-:S02]  /*7160*/  ISETP.GT.U32.AND P2, PT, R24, 0x3fd, PT ;  /* 0x000003fd1800780c */ /* 0x000fc40003f44070 */
[----:B------:R-:W-:Y:S02]  /*7170*/  LOP3.LUT R8, R8, 0x2000, RZ, 0xc0, !PT ;  /* 0x0000200008087812 */ /* 0x000fe400078ec0ff */
[----:B------:R-:W-:Y:S02]  /*7180*/  ISETP.GT.U32.AND P3, PT, R24, 0x3fc, PT ;  /* 0x000003fc1800780c */ /* 0x000fe40003f64070 */
[C---:B------:R-:W-:Y:S02]  /*7190*/  IADD3 R27, PT, PT, R9.reuse, 0x80, RZ ;  /* 0x00000080091b7810 */ /* 0x040fe40007ffe0ff */
[C---:B------:R-:W-:Y:S02]  /*71a0*/  IADD3 R31, PT, PT, R9.reuse, 0x100, RZ ;  /* 0x00000100091f7810 */ /* 0x040fe40007ffe0ff */
[----:B------:R-:W-:Y:S01]  /*71b0*/  IADD3 R33, PT, PT, R9, 0x180, RZ ;  /* 0x0000018009217810 */ /* 0x000fe20007ffe0ff */
[----:B-1----:R-:W-:Y:S01]  /*71c0*/  IMAD.WIDE.U32 R26, R27, 0x2, R6 ;  /* 0x000000021b1a7825 */ /* 0x002fe200078e0006 */
[----:B------:R-:W-:-:S02]  /*71d0*/  IADD3 R35, PT, PT, R15, R8, RZ ;  /* 0x000000080f237210 */ /* 0x000fc40007ffe0ff */
[----:B------:R-:W-:Y:S01]  /*71e0*/  SHF.L.U32 R10, R23, 0xc, RZ ;  /* 0x0000000c170a7819 */ /* 0x000fe200000006ff */
[--C-:B------:R-:W-:Y:S01]  /*71f0*/  IMAD.WIDE.U32 R8, R9, 0x2, R6.reuse ;  /* 0x0000000209087825 */ /* 0x100fe200078e0006 */
[----:B------:R-:W-:Y:S02]  /*7200*/  IADD3 R23, PT, PT, R23, 0x1, RZ ;  /* 0x0000000117177810 */ /* 0x000fe40007ffe0ff */
[----:B------:R-:W-:Y:S01]  /*7210*/  LOP3.LUT R10, R10, 0x1000, RZ, 0xc, !PT ;  /* 0x000010000a0a7812 */ /* 0x000fe200078e0cff */
[--C-:B------:R-:W-:Y:S01]  /*7220*/  IMAD.WIDE.U32 R30, R31, 0x2, R6.reuse ;  /* 0x000000021f1e7825 */ /* 0x100fe200078e0006 */
[----:B------:R-:W-:Y:S01]  /*7230*/  @!PT LDS RZ, [RZ] ;  /* 0x00000000fffff984 */ /* 0x000fe20000000800 */
[----:B------:R-:W-:Y:S01]  /*7240*/  @!PT LDS RZ, [RZ] ;  /* 0x00000000fffff984 */ /* 0x000fe20000000800 */
[----:B------:R-:W-:Y:S01]  /*7250*/  @!PT LDS RZ, [RZ] ;  /* 0x00000000fffff984 */ /* 0x000fe20000000800 */
[----:B------:R1:W-:Y:S01]  /*7260*/  LDGSTS.E.BYPASS.128 [R35], desc[UR8][R8.64], !P0 ;  /* 0x0000000008237fae */ /* 0x0003e2000c181808 */
[----:B------:R-:W-:Y:S02]  /*7270*/  ISETP.NE.AND P0, PT, R23, 0x20, PT ;  /* 0x000000201700780c */ /* 0x000fe40003f05270 */
[----:B------:R-:W-:Y:S01]  /*7280*/  IMAD.WIDE.U32 R32, R33, 0x2, R6 ;  /* 0x0000000221207825 */ /* 0x000fe200078e0006 */
[----:B------:R2:W-:Y:S01]  /*7290*/  LDGSTS.E.BYPASS.128 [R35+0x100], desc[UR8][R26.64], !P1 ;  /* 0x001000001a237fae */ /* 0x0005e2000c981808 */
[----:B------:R-:W-:-:S03]  /*72a0*/  IADD3 R10, PT, PT, R29, R10, R22 ;  /* 0x0000000a1d0a7210 */ /* 0x000fc60007ffe016 */
[----:B------:R3:W-:Y:S01]  /*72b0*/  LDGSTS.E.BYPASS.128 [R35+0x200], desc[UR8][R30.64], !P2 ;  /* 0x002000001e237fae */ /* 0x0007e2000d181808 */
[----:B------:R-:W-:-:S03]  /*72c0*/  LEA R25, R10, R3, 0x1 ;  /* 0x000000030a197211 */ /* 0x000fc600078e08ff */
[----:B------:R4:W-:Y:S04]  /*72d0*/  LDGSTS.E.BYPASS.128 [R35+0x300], desc[UR8][R32.64], !P3 ;  /* 0x0030000020237fae */ /* 0x0009e8000d981808 */
[----:B------:R-:W0:Y:S01]  /*72e0*/  LDGDEPBAR ;  /* 0x00000000000079af */ /* 0x000e220000000000 */
[----:B------:R-:W-:-:S04]  /*72f0*/  DEPBAR.LE SB0, 0x1 ;  /* 0x000080400000791a */ /* 0x000fc80000000000 */
[----:B------:R-:W-:Y:S06]  /*7300*/  BAR.SYNC.DEFER_BLOCKING 0x0 ;  /* 0x0000000000007b1d */ /* 0x000fec0000010000 */
[----:B-1----:R-:W2:Y:S02]  /*7310*/  LDS.128 R8, [R25] ;  /* 0x0000000019087984 */ /* 0x002ea40000000c00 */
[--C-:B--2---:R-:W-:Y:S02]  /*7320*/  HADD2.F32 R27, -RZ, R8.reuse.H0_H0 ;  /* 0x20000008ff1b7230 */ /* 0x104fe40000004100 */
[----:B------:R-:W-:-:S02]  /*7330*/  HADD2.F32 R26, -RZ, R8.H1_H1 ;  /* 0x30000008ff1a7230 */ /* 0x000fc40000004100 */
[--C-:B------:R-:W-:Y:S02]  /*7340*/  HADD2.F32 R28, -RZ, R9.reuse.H0_H0 ;  /* 0x20000009ff1c7230 */ /* 0x100fe40000004100 */
[----:B------:R-:W-:Y:S01]  /*7350*/  FFMA R8, R0, R27, RZ ;  /* 0x0000001b00087223 */ /* 0x000fe200000000ff */
[----:B------:R-:W-:-:S03]  /*7360*/  HADD2.F32 R9, -RZ, R9.H1_H1 ;  /* 0x30000009ff097230 */ /* 0x000fc60000004100 */
[----:B------:R-:W-:Y:S01]  /*7370*/  FFMA R27, R13, R26, R8 ;  /* 0x0000001a0d1b7223 */ /* 0x000fe20000000008 */
[--C-:B------:R-:W-:Y:S02]  /*7380*/  HADD2.F32 R26, -RZ, R10.reuse.H0_H0 ;  /* 0x2000000aff1a7230 */ /* 0x100fe40000004100 */
[----:B------:R-:W-:Y:S02]  /*7390*/  HADD2.F32 R10, -RZ, R10.H1_H1 ;  /* 0x3000000aff0a7230 */ /* 0x000fe40000004100 */
[----:B------:R-:W-:-:S04]  /*73a0*/  FFMA R27, R14, R28, R27 ;  /* 0x0000001c0e1b7223 */ /* 0x000fc8000000001b */
[----:B------:R-:W-:Y:S01]  /*73b0*/  FFMA R8, R16, R9, R27 ;  /* 0x0000000910087223 */ /* 0x000fe2000000001b */
[----:B------:R-:W-:-:S03]  /*73c0*/  IADD3 R27, PT, PT, R24, -0x20, RZ ;  /* 0xffffffe0181b7810 */ /* 0x000fc60007ffe0ff */
[----:B------:R-:W-:Y:S01]  /*73d0*/  FFMA R9, R17, R26, R8 ;  /* 0x0000001a11097223 */ /* 0x000fe20000000008 */
[--C-:B------:R-:W-:Y:S01]  /*73e0*/  HADD2.F32 R8, -RZ, R11.reuse.H0_H0 ;  /* 0x2000000bff087230 */ /* 0x100fe20000004100 */
[----:B------:R-:W-:Y:S01]  /*73f0*/  LEA R26, R24, R3, 0x2 ;  /* 0x00000003181a7211 */ /* 0x000fe200078e10ff */
[----:B------:R-:W-:Y:S02]  /*7400*/  HADD2.F32 R11, -RZ, R11.H1_H1 ;  /* 0x3000000bff0b7230 */ /* 0x000fe40000004100 */
[----:B------:R-:W-:Y:S02]  /*7410*/  FFMA R10, R18, R10, R9 ;  /* 0x0000000a120a7223 */ /* 0x000fe40000000009 */
[----:B------:R-:W-:Y:S02]  /*7420*/  STS [R26+0x4f80], R27 ;  /* 0x004f801b1a007388 */ /* 0x000fe40000000800 */
[----:B------:R-:W-:-:S04]  /*7430*/  FFMA R9, R19, R8, R10 ;  /* 0x0000000813097223 */ /* 0x000fc8000000000a */
[----:B------:R-:W-:-:S05]  /*7440*/  FFMA R9, R20, R11, R9 ;  /* 0x0000000b14097223 */ /* 0x000fca0000000009 */
[----:B------:R-:W1:Y:S02]  /*7450*/  SHFL.BFLY PT, R8, R9, 0x8, 0x1f ;  /* 0x0d001f0009087f89 */ /* 0x000e6400000e0000 */
[----:B-1----:R-:W-:-:S05]  /*7460*/  FADD R28, R9, R8 ;  /* 0x00000008091c7221 */ /* 0x002fca0000000000 */
[----:B------:R-:W3:Y:S02]  /*7470*/  SHFL.BFLY PT, R11, R28, 0x4, 0x1f ;  /* 0x0c801f001c0b7f89 */ /* 0x000ee400000e0000 */
[----:B---3--:R-:W-:-:S05]  /*7480*/  FADD R30, R28, R11 ;  /* 0x0000000b1c1e7221 */ /* 0x008fca0000000000 */
[----:B------:R-:W1:Y:S02]  /*7490*/  SHFL.BFLY PT, R11, R30, 0x2, 0x1f ;  /* 0x0c401f001e0b7f89 */ /* 0x000e6400000e0000 */
[----:B-1----:R-:W-:-:S05]  /*74a0*/  FADD R31, R30, R11 ;  /* 0x0000000b1e1f7221 */ /* 0x002fca0000000000 */
[----:B------:R-:W4:Y:S02]  /*74b0*/  SHFL.BFLY PT, R8, R31, 0x1, 0x1f ;  /* 0x0c201f001f087f89 */ /* 0x000f2400000e0000 */
[----:B----4-:R-:W-:-:S05]  /*74c0*/  FADD R33, R31, R8 ;  /* 0x000000081f217221 */ /* 0x010fca0000000000 */
[----:B------:R1:W-:Y:S04]  /*74d0*/  STS [R26+0x3f80], R33 ;  /* 0x003f80211a007388 */ /* 0x0003e80000000800 */
[----:B------:R-:W2:Y:S01]  /*74e0*/  LDS.128 R8, [R25+0x100] ;  /* 0x0001000019087984 */ /* 0x000ea20000000c00 */
[----:B-1----:R-:W-:-:S05]  /*74f0*/  IADD3 R33, PT, PT, R24, -0x1f, RZ ;  /* 0xffffffe118217810 */ /* 0x002fca0007ffe0ff */
[----:B------:R1:W-:Y:S02]  /*7500*/  STS [R26+0x4f84], R33 ;  /* 0x004f84211a007388 */ /* 0x0003e40000000800 */
[----:B-1----:R-:W-:Y:S01]  /*7510*/  IADD3 R33, PT, PT, R24, -0x1e, RZ ;  /* 0xffffffe218217810 */ /* 0x002fe20007ffe0ff */
[--C-:B--2---:R-:W-:Y:S02]  /*7520*/  HADD2.F32 R35, -RZ, R8.reuse.H0_H0 ;  /* 0x20000008ff237230 */ /* 0x104fe40000004100 */
[----:B------:R-:W-:Y:S02]  /*7530*/  HADD2.F32 R28, -RZ, R8.H1_H1 ;  /* 0x30000008ff1c7230 */ /* 0x000fe40000004100 */
[--C-:B------:R-:W-:Y:S02]  /*7540*/  HADD2.F32 R30, -RZ, R9.reuse.H0_H0 ;  /* 0x20000009ff1e7230 */ /* 0x100fe40000004100 */
[----:B------:R-:W-:Y:S01]  /*7550*/  FFMA R8, R0, R35, RZ ;  /* 0x0000002300087223 */ /* 0x000fe200000000ff */
[----:B------:R-:W-:-:S03]  /*7560*/  HADD2.F32 R9, -RZ, R9.H1_H1 ;  /* 0x30000009ff097230 */ /* 0x000fc60000004100 */
[----:B------:R-:W-:Y:S01]  /*7570*/  FFMA R31, R13, R28, R8 ;  /* 0x0000001c0d1f7223 */ /* 0x000fe20000000008 */
[--C-:B------:R-:W-:Y:S02]  /*7580*/  HADD2.F32 R28, -RZ, R10.reuse.H0_H0 ;  /* 0x2000000aff1c7230 */ /* 0x100fe40000004100 */
[----:B------:R-:W-:Y:S02]  /*7590*/  HADD2.F32 R10, -RZ, R10.H1_H1 ;  /* 0x3000000aff0a7230 */ /* 0x000fe40000004100 */
[----:B------:R-:W-:-:S04]  /*75a0*/  FFMA R31, R14, R30, R31 ;  /* 0x0000001e0e1f7223 */ /* 0x000fc8000000001f */
[----:B------:R-:W-:-:S04]  /*75b0*/  FFMA R8, R16, R9, R31 ;  /* 0x0000000910087223 */ /* 0x000fc8000000001f */
[----:B------:R-:W-:Y:S01]  /*75c0*/  FFMA R9, R17, R28, R8 ;  /* 0x0000001c11097223 */ /* 0x000fe20000000008 */
[--C-:B------:R-:W-:Y:S02]  /*75d0*/  HADD2.F32 R8, -RZ, R11.reuse.H0_H0 ;  /* 0x2000000bff087230 */ /* 0x100fe40000004100 */
[----:B------:R-:W-:Y:S02]  /*75e0*/  HADD2.F32 R11, -RZ, R11.H1_H1 ;  /* 0x3000000bff0b7230 */ /* 0x000fe40000004100 */
[----:B------:R-:W-:-:S04]  /*75f0*/  FFMA R10, R18, R10, R9 ;  /* 0x0000000a120a7223 */ /* 0x000fc80000000009 */
[----:B------:R-:W-:-:S04]  /*7600*/  FFMA R9, R19, R8, R10 ;  /* 0x0000000813097223 */ /* 0x000fc8000000000a */
[----:B------:R-:W-:-:S05]  /*7610*/  FFMA R9, R20, R11, R9 ;  /* 0x0000000b14097223 */ /* 0x000fca0000000009 */
[----:B------:R-:W1:Y:S02]  /*7620*/  SHFL.BFLY PT, R8, R9, 0x8, 0x1f ;  /* 0x0d001f0009087f89 */ /* 0x000e6400000e0000 */
[----:B-1----:R-:W-:-:S05]  /*7630*/  FADD R27, R9, R8 ;  /* 0x00000008091b7221 */ /* 0x002fca0000000000 */
[----:B------:R-:W1:Y:S02]  /*7640*/  SHFL.BFLY PT, R8, R27, 0x4, 0x1f ;  /* 0x0c801f001b087f89 */ /* 0x000e6400000e0000 */
[----:B-1----:R-:W-:-:S05]  /*7650*/  FADD R28, R27, R8 ;  /* 0x000000081b1c7221 */ /* 0x002fca0000000000 */
[----:B------:R-:W1:Y:S02]  /*7660*/  SHFL.BFLY PT, R11, R28, 0x2, 0x1f ;  /* 0x0c401f001c0b7f89 */ /* 0x000e6400000e0000 */
[----:B-1----:R-:W-:-:S05]  /*7670*/  FADD R30, R28, R11 ;  /* 0x0000000b1c1e7221 */ /* 0x002fca0000000000 */
[----:B------:R-:W1:Y:S02]  /*7680*/  SHFL.BFLY PT, R11, R30, 0x1, 0x1f ;  /* 0x0c201f001e0b7f89 */ /* 0x000e6400000e0000 */
[----:B-1----:R-:W-:-:S05]  /*7690*/  FADD R31, R30, R11 ;  /* 0x0000000b1e1f7221 */ /* 0x002fca0000000000 */
[----:B------:R-:W-:Y:S04]  /*76a0*/  STS [R26+0x3f84], R31 ;  /* 0x003f841f1a007388 */ /* 0x000fe80000000800 */
[----:B------:R-:W1:Y:S04]  /*76b0*/  LDS.128 R8, [R25+0x200] ;  /* 0x0002000019087984 */ /* 0x000e680000000c00 */
[----:B------:R-:W-:Y:S01]  /*76c0*/  STS [R26+0x4f88], R33 ;  /* 0x004f88211a007388 */ /* 0x000fe20000000800 */
[--C-:B-1----:R-:W-:Y:S02]  /*76d0*/  HADD2.F32 R35, -RZ, R8.reuse.H0_H0 ;  /* 0x20000008ff237230 */ /* 0x102fe40000004100 */
[----:B------:R-:W-:-:S02]  /*76e0*/  HADD2.F32 R27, -RZ, R8.H1_H1 ;  /* 0x30000008ff1b7230 */ /* 0x000fc40000004100 */
[--C-:B------:R-:W-:Y:S02]  /*76f0*/  HADD2.F32 R28, -RZ, R9.reuse.H0_H0 ;  /* 0x20000009ff1c7230 */ /* 0x100fe40000004100 */
[----:B------:R-:W-:Y:S01]  /*7700*/  FFMA R8, R0, R35, RZ ;  /* 0x0000002300087223 */ /* 0x000fe200000000ff */
[----:B------:R-:W-:-:S03]  /*7710*/  HADD2.F32 R9, -RZ, R9.H1_H1 ;  /* 0x30000009ff097230 */ /* 0x000fc60000004100 */
[----:B------:R-:W-:-:S04]  /*7720*/  FFMA R27, R13, R27, R8 ;  /* 0x0000001b0d1b7223 */ /* 0x000fc80000000008 */
[----:B------:R-:W-:Y:S01]  /*7730*/  FFMA R27, R14, R28, R27 ;  /* 0x0000001c0e1b7223 */ /* 0x000fe2000000001b */
[--C-:B------:R-:W-:Y:S02]  /*7740*/  HADD2.F32 R28, -RZ, R10.reuse.H0_H0 ;  /* 0x2000000aff1c7230 */ /* 0x100fe40000004100 */
[----:B------:R-:W-:Y:S02]  /*7750*/  HADD2.F32 R10, -RZ, R10.H1_H1 ;  /* 0x3000000aff0a7230 */ /* 0x000fe40000004100 */
        /* <DEDUP_REMOVED lines=16> */
[----:B------:R-:W1:Y:S02]  /*7860*/  LDS.128 R8, [R25+0x300] ;  /* 0x0003000019087984 */ /* 0x000e640000000c00 */
[--C-:B-1----:R-:W-:Y:S02]  /*7870*/  HADD2.F32 R35, -RZ, R8.reuse.H0_H0 ;  /* 0x20000008ff237230 */ /* 0x102fe40000004100 */
[----:B------:R-:W-:Y:S02]  /*7880*/  HADD2.F32 R27, -RZ, R8.H1_H1 ;  /* 0x30000008ff1b7230 */ /* 0x000fe40000004100 */
[----:B------:R-:W-:-:S02]  /*7890*/  HADD2.F32 R28, -RZ, R9.H0_H0 ;  /* 0x20000009ff1c7230 */ /* 0x000fc40000004100 */
[----:B------:R-:W-:Y:S01]  /*78a0*/  FFMA R8, R0, R35, RZ ;  /* 0x0000002300087223 */ /* 0x000fe200000000ff */
[----:B------:R-:W-:-:S03]  /*78b0*/  HADD2.F32 R9, -RZ, R9.H1_H1 ;  /* 0x30000009ff097230 */ /* 0x000fc60000004100 */
[----:B------:R-:W-:-:S04]  /*78c0*/  FFMA R27, R13, R27, R8 ;  /* 0x0000001b0d1b7223 */ /* 0x000fc80000000008 */
[----:B------:R-:W-:Y:S01]  /*78d0*/  FFMA R27, R14, R28, R27 ;  /* 0x0000001c0e1b7223 */ /* 0x000fe2000000001b */
[--C-:B------:R-:W-:Y:S02]  /*78e0*/  HADD2.F32 R28, -RZ, R10.reuse.H0_H0 ;  /* 0x2000000aff1c7230 */ /* 0x100fe40000004100 */
[----:B------:R-:W-:Y:S02]  /*78f0*/  HADD2.F32 R10, -RZ, R10.H1_H1 ;  /* 0x3000000aff0a7230 */ /* 0x000fe40000004100 */
[----:B------:R-:W-:Y:S01]  /*7900*/  FFMA R8, R16, R9, R27 ;  /* 0x0000000910087223 */ /* 0x000fe2000000001b */
[----:B------:R-:W-:-:S03]  /*7910*/  IADD3 R27, PT, PT, R24, -0x1d, RZ ;  /* 0xffffffe3181b7810 */ /* 0x000fc60007ffe0ff */
[----:B------:R-:W-:Y:S01]  /*7920*/  FFMA R9, R17, R28, R8 ;  /* 0x0000001c11097223 */ /* 0x000fe20000000008 */
[--C-:B------:R-:W-:Y:S01]  /*7930*/  HADD2.F32 R8, -RZ, R11.reuse.H0_H0 ;  /* 0x2000000bff087230 */ /* 0x100fe20000004100 */
[----:B------:R-:W-:Y:S01]  /*7940*/  STS [R26+0x4f8c], R27 ;  /* 0x004f8c1b1a007388 */ /* 0x000fe20000000800 */
        /* <DEDUP_REMOVED lines=12> */
[----:B------:R1:W-:Y:S01]  /*7a10*/  STS [R26+0x3f8c], R25 ;  /* 0x003f8c191a007388 */ /* 0x0003e20000000800 */
[----:B------:R-:W-:Y:S05]  /*7a20*/  @P0 BRA `(.L_x_81) ;  /* 0xfffffff400b80947 */ /* 0x000fea000383ffff */
[----:B------:R-:W-:-:S04]  /*7a30*/  DEPBAR.LE SB0, 0x0 ;  /* 0x000080000000791a */ /* 0x000fc80000000000 */
[----:B------:R-:W-:Y:S01]  /*7a40*/  BAR.SYNC.DEFER_BLOCKING 0x0 ;  /* 0x0000000000007b1d */ /* 0x000fe20000010000 */
[----:B------:R-:W-:Y:S02]  /*7a50*/  IADD3 R27, PT, PT, R12, 0x3e1, RZ ;  /* 0x000003e10c1b7810 */ /* 0x000fe40007ffe0ff */
[----:B------:R-:W-:-:S03]  /*7a60*/  IADD3 R5, PT, PT, R5, 0x3210, RZ ;  /* 0x0000321005057810 */ /* 0x000fc60007ffe0ff */
[----:B------:R-:W-:Y:S01]  /*7a70*/  UMOV UR4, URZ ;  /* 0x000000ff00047c82 */ /* 0x000fe20008000000 */
[----:B------:R-:W-:Y:S01]  /*7a80*/  LEA R5, R2, R5, 0x18 ;  /* 0x0000000502057211 */ /* 0x000fe200078ec0ff */
[----:B------:R-:W2:Y:S02]  /*7a90*/  LDS.128 R8, [R15+0x2000] ;  /* 0x002000000f087984 */ /* 0x000ea40000000c00 */
        /* <DEDUP_REMOVED lines=16> */
[----:B------:R-:W2:Y:S02]  /*7ba0*/  SHFL.BFLY PT, R6, R11, 0x8, 0x1f ;  /* 0x0d001f000b067f89 */ /* 0x000ea400000e0000 */
[----:B--2---:R-:W-:-:S05]  /*7bb0*/  FADD R21, R11, R6 ;  /* 0x000000060b157221 */ /* 0x004fca0000000000 */
[----:B------:R-:W2:Y:S02]  /*7bc0*/  SHFL.BFLY PT, R6, R21, 0x4, 0x1f ;  /* 0x0c801f0015067f89 */ /* 0x000ea400000e0000 */
[----:B--2---:R-:W-:Y:S01]  /*7bd0*/  FADD R22, R21, R6 ;  /* 0x0000000615167221 */ /* 0x004fe20000000000 */
[----:B------:R-:W-:-:S04]  /*7be0*/  LEA R6, R12, R3, 0x2 ;  /* 0x000000030c067211 */ /* 0x000fc800078e10ff */
[----:B------:R-:W2:Y:S02]  /*7bf0*/  SHFL.BFLY PT, R7, R22, 0x2, 0x1f ;  /* 0x0c401f0016077f89 */ /* 0x000ea400000e0000 */
[----:B--2---:R-:W-:Y:S01]  /*7c00*/  FADD R23, R22, R7 ;  /* 0x0000000716177221 */ /* 0x004fe20000000000 */
[----:B------:R-:W-:-:S04]  /*7c10*/  IADD3 R7, PT, PT, R12, 0x3e0, RZ ;  /* 0x000003e00c077810 */ /* 0x000fc80007ffe0ff */
[----:B------:R-:W1:Y:S04]  /*7c20*/  SHFL.BFLY PT, R8, R23, 0x1, 0x1f ;  /* 0x0c201f0017087f89 */ /* 0x000e6800000e0000 */
[----:B------:R-:W-:Y:S01]  /*7c30*/  STS [R6+0x5f80], R7 ;  /* 0x005f800706007388 */ /* 0x000fe20000000800 */
[----:B-1----:R-:W-:-:S05]  /*7c40*/  FADD R25, R23, R8 ;  /* 0x0000000817197221 */ /* 0x002fca0000000000 */
[----:B------:R-:W-:Y:S04]  /*7c50*/  STS [R6+0x4f80], R25 ;  /* 0x004f801906007388 */ /* 0x000fe80000000800 */
[----:B------:R-:W1:Y:S04]  /*7c60*/  LDS.128 R8, [R15+0x2100] ;  /* 0x002100000f087984 */ /* 0x000e680000000c00 */
[----:B------:R2:W-:Y:S02]  /*7c70*/  STS [R6+0x5f84], R27 ;  /* 0x005f841b06007388 */ /* 0x0005e40000000800 */
[----:B--2---:R-:W-:Y:S01]  /*7c80*/  IADD3 R27, PT, PT, R12, 0x3e2, RZ ;  /* 0x000003e20c1b7810 */ /* 0x004fe20007ffe0ff */
[----:B-1----:R-:W-:-:S02]  /*7c90*/  HADD2.F32 R21, -RZ, R8.H0_H0 ;  /* 0x20000008ff157230 */ /* 0x002fc40000004100 */
[----:B------:R-:W-:Y:S02]  /*7ca0*/  HADD2.F32 R24, -RZ, R8.H1_H1 ;  /* 0x30000008ff187230 */ /* 0x000fe40000004100 */
[--C-:B------:R-:W-:Y:S02]  /*7cb0*/  HADD2.F32 R22, -RZ, R9.reuse.H0_H0 ;  /* 0x20000009ff167230 */ /* 0x100fe40000004100 */
[----:B------:R-:W-:Y:S01]  /*7cc0*/  FFMA R8, R0, R21, RZ ;  /* 0x0000001500087223 */ /* 0x000fe200000000ff */
[----:B------:R-:W-:-:S03]  /*7cd0*/  HADD2.F32 R9, -RZ, R9.H1_H1 ;  /* 0x30000009ff097230 */ /* 0x000fc60000004100 */
[----:B------:R-:W-:Y:S01]  /*7ce0*/  FFMA R21, R13, R24, R8 ;  /* 0x000000180d157223 */ /* 0x000fe20000000008 */
[----:B------:R-:W-:Y:S02]  /*7cf0*/  LEA R24, R42, R3, 0x5 ;  /* 0x000000032a187211 */ /* 0x000fe400078e28ff */
[----:B------:R-:W-:Y:S01]  /*7d00*/  IADD3 R3, PT, PT, R3, 0x4000, RZ ;  /* 0x0000400003037810 */ /* 0x000fe20007ffe0ff */
[----:B------:R-:W-:Y:S01]  /*7d10*/  FFMA R21, R14, R22, R21 ;  /* 0x000000160e157223 */ /* 0x000fe20000000015 */
[--C-:B------:R-:W-:Y:S02]  /*7d20*/  HADD2.F32 R22, -RZ, R10.reuse.H0_H0 ;  /* 0x2000000aff167230 */ /* 0x100fe40000004100 */
[----:B------:R-:W-:Y:S02]  /*7d30*/  HADD2.F32 R10, -RZ, R10.H1_H1 ;  /* 0x3000000aff0a7230 */ /* 0x000fe40000004100 */
[----:B------:R-:W-:Y:S01]  /*7d40*/  FFMA R8, R16, R9, R21 ;  /* 0x0000000910087223 */ /* 0x000fe20000000015 */
[----:B------:R-:W-:-:S03]  /*7d50*/  LEA R3, R42, R3, 0x5 ;  /* 0x000000032a037211 */ /* 0x000fc600078e28ff */
        /* <DEDUP_REMOVED lines=16> */
[----:B------:R2:W-:Y:S02]  /*7e60*/  STS [R6+0x5f88], R27 ;  /* 0x005f881b06007388 */ /* 0x0005e40000000800 */
[----:B--2---:R-:W-:Y:S01]  /*7e70*/  IADD3 R27, PT, PT, R12, 0x3e3, RZ ;  /* 0x000003e30c1b7810 */ /* 0x004fe20007ffe0ff */
[----:B-1----:R-:W-:-:S02]  /*7e80*/  HADD2.F32 R7, -RZ, R8.H0_H0 ;  /* 0x20000008ff077230 */ /* 0x002fc40000004100 */
[----:B------:R-:W-:-:S03]  /*7e90*/  HADD2.F32 R21, -RZ, R8.H1_H1 ;  /* 0x30000008ff157230 */ /* 0x000fc60000004100 */
[----:B------:R-:W-:Y:S01]  /*7ea0*/  FFMA R8, R0, R7, RZ ;  /* 0x0000000700087223 */ /* 0x000fe200000000ff */
[--C-:B------:R-:W-:Y:S02]  /*7eb0*/  HADD2.F32 R7, -RZ, R9.reuse.H0_H0 ;  /* 0x20000009ff077230 */ /* 0x100fe40000004100 */
[----:B------:R-:W-:Y:S02]  /*7ec0*/  HADD2.F32 R9, -RZ, R9.H1_H1 ;  /* 0x30000009ff097230 */ /* 0x000fe40000004100 */
[----:B------:R-:W-:-:S04]  /*7ed0*/  FFMA R21, R13, R21, R8 ;  /* 0x000000150d157223 */ /* 0x000fc80000000008 */
[----:B------:R-:W-:Y:S01]  /*7ee0*/  FFMA R7, R14, R7, R21 ;  /* 0x000000070e077223 */ /* 0x000fe20000000015 */
[--C-:B------:R-:W-:Y:S02]  /*7ef0*/  HADD2.F32 R21, -RZ, R10.reuse.H0_H0 ;  /* 0x2000000aff157230 */ /* 0x100fe40000004100 */
[----:B------:R-:W-:Y:S02]  /*7f00*/  HADD2.F32 R10, -RZ, R10.H1_H1 ;  /* 0x3000000aff0a7230 */ /* 0x000fe40000004100 */
[----:B------:R-:W-:Y:S01]  /*7f10*/  FFMA R8, R16, R9, R7 ;  /* 0x0000000910087223 */ /* 0x000fe20000000007 */
[--C-:B------:R-:W-:Y:S02]  /*7f20*/  HADD2.F32 R7, -RZ, R11.reuse.H0_H0 ;  /* 0x2000000bff077230 */ /* 0x100fe40000004100 */
[----:B------:R-:W-:Y:S02]  /*7f30*/  HADD2.F32 R11, -RZ, R11.H1_H1 ;  /* 0x3000000bff0b7230 */ /* 0x000fe40000004100 */
[----:B------:R-:W-:-:S04]  /*7f40*/  FFMA R21, R17, R21, R8 ;  /* 0x0000001511157223 */ /* 0x000fc80000000008 */
        /* <DEDUP_REMOVED lines=15> */
[----:B------:R-:W-:-:S03]  /*8040*/  HADD2.F32 R8, -RZ, R8.H1_H1 ;  /* 0x30000008ff087230 */ /* 0x000fc60000004100 */
[----:B------:R-:W-:Y:S01]  /*8050*/  FFMA R0, R0, R7, RZ ;  /* 0x0000000700007223 */ /* 0x000fe200000000ff */
[--C-:B------:R-:W-:Y:S02]  /*8060*/  HADD2.F32 R7, -RZ, R9.reuse.H0_H0 ;  /* 0x20000009ff077230 */ /* 0x100fe40000004100 */
[----:B------:R-:W-:Y:S02]  /*8070*/  HADD2.F32 R9, -RZ, R9.H1_H1 ;  /* 0x30000009ff097230 */ /* 0x000fe40000004100 */
        /* <DEDUP_REMOVED lines=14> */
[----:B-1----:R-:W-:Y:S01]  /*8160*/  FADD R7, R0, R7 ;  /* 0x0000000700077221 */ /* 0x002fe20000000000 */
[----:B------:R-:W-:-:S04]  /*8170*/  SHF.L.U32 R0, R4, 0x3, RZ ;  /* 0x0000000304007819 */ /* 0x000fc800000006ff */
[----:B------:R-:W1:Y:S01]  /*8180*/  SHFL.BFLY PT, R8, R7, 0x2, 0x1f ;  /* 0x0c401f0007087f89 */ /* 0x000e6200000e0000 */
[----:B------:R-:W-:Y:S02]  /*8190*/  LEA.HI R2, R0, R0, RZ, 0x1b ;  /* 0x0000000000027211 */ /* 0x000fe400078fd8ff */
[-C--:B------:R-:W-:Y:S02]  /*81a0*/  LEA R0, R4, R5.reuse, 0x2 ;  /* 0x0000000504007211 */ /* 0x080fe400078e10ff */
[----:B------:R-:W-:Y:S01]  /*81b0*/  LEA R2, R2, R5, 0x2 ;  /* 0x0000000502027211 */ /* 0x000fe200078e10ff */
[----:B-1----:R-:W-:Y:S01]  /*81c0*/  FADD R8, R7, R8 ;  /* 0x0000000807087221 */ /* 0x002fe20000000000 */
[----:B------:R-:W-:-:S04]  /*81d0*/  MOV R7, 0xffffffff ;  /* 0xffffffff00077802 */ /* 0x000fc80000000f00 */
[----:B------:R-:W1:Y:S02]  /*81e0*/  SHFL.BFLY PT, R9, R8, 0x1, 0x1f ;  /* 0x0c201f0008097f89 */ /* 0x000e6400000e0000 */
[----:B-1----:R-:W-:-:S05]  /*81f0*/  FADD R25, R8, R9 ;  /* 0x0000000908197221 */ /* 0x002fca0000000000 */
[----:B------:R-:W-:Y:S01]  /*8200*/  STS [R6+0x4f8c], R25 ;  /* 0x004f8c1906007388 */ /* 0x000fe20000000800 */
[----:B------:R-:W-:Y:S06]  /*8210*/  BAR.SYNC.DEFER_BLOCKING 0x0 ;  /* 0x0000000000007b1d */ /* 0x000fec0000010000 */
[----:B------:R-:W1:Y:S04]  /*8220*/  LDS.128 R20, [R24+0x4000] ;  /* 0x0040000018147984 */ /* 0x000e680000000c00 */
[----:B------:R-:W2:Y:S04]  /*8230*/  LDS.128 R16, [R24+0x4010] ;  /* 0x0040100018107984 */ /* 0x000ea80000000c00 */
[----:B------:R3:W4:Y:S04]  /*8240*/  LDS.128 R12, [R24+0x5000] ;  /* 0x00500000180c7984 */ /* 0x0007280000000c00 */
[----:B------:R3:W2:Y:S01]  /*8250*/  LDS.128 R8, [R24+0x5010] ;  /* 0x0050100018087984 */ /* 0x0006a20000000c00 */
[----:B-1----:R-:W-:-:S02]  /*8260*/  ISETP.GT.AND P0, PT, R20, -0x1, PT ;  /* 0xffffffff1400780c */ /* 0x002fc40003f04270 */
[----:B------:R-:W-:Y:S02]  /*8270*/  ISETP.GT.AND P1, PT, R22, -0x1, PT ;  /* 0xffffffff1600780c */ /* 0x000fe40003f24270 */
[----:B------:R-:W-:Y:S02]  /*8280*/  SEL R5, R7, 0x80000000, !P0 ;  /* 0x8000000007057807 */ /* 0x000fe40004000000 */
[----:B------:R-:W-:Y:S02]  /*8290*/  ISETP.GT.AND P0, PT, R21, -0x1, PT ;  /* 0xffffffff1500780c */ /* 0x000fe40003f04270 */
[----:B------:R-:W-:Y:S02]  /*82a0*/  LOP3.LUT R20, R5, R20, RZ, 0x3c, !PT ;  /* 0x0000001405147212 */ /* 0x000fe400078e3cff */
[C---:B------:R-:W-:Y:S02]  /*82b0*/  SEL R4, R7.reuse, 0x80000000, !P0 ;  /* 0x8000000007047807 */ /* 0x040fe40004000000 */
[----:B------:R-:W-:-:S02]  /*82c0*/  SEL R5, R7, 0x80000000, !P1 ;  /* 0x8000000007057807 */ /* 0x000fc40004800000 */
[----:B------:R-:W-:Y:S02]  /*82d0*/  ISETP.GT.AND P2, PT, R23, -0x1, PT ;  /* 0xffffffff1700780c */ /* 0x000fe40003f44270 */
[----:B--2---:R-:W-:Y:S02]  /*82e0*/  ISETP.GT.AND P0, PT, R16, -0x1, PT ;  /* 0xffffffff1000780c */ /* 0x004fe40003f04270 */
[----:B------:R-:W-:Y:S02]  /*82f0*/  LOP3.LUT R22, R5, R22, RZ, 0x3c, !PT ;  /* 0x0000001605167212 */ /* 0x000fe400078e3cff */
[C---:B------:R-:W-:Y:S02]  /*8300*/  SEL R6, R7.reuse, 0x80000000, !P2 ;  /* 0x8000000007067807 */ /* 0x040fe40005000000 */
[----:B------:R-:W-:Y:S02]  /*8310*/  SEL R5, R7, 0x80000000, !P0 ;  /* 0x8000000007057807 */ /* 0x000fe40004000000 */
[----:B------:R-:W-:-:S02]  /*8320*/  ISETP.GT.AND P0, PT, R17, -0x1, PT ;  /* 0xffffffff1100780c */ /* 0x000fc40003f04270 */
[----:B------:R-:W-:Y:S02]  /*8330*/  ISETP.GT.AND P1, PT, R18, -0x1, PT ;  /* 0xffffffff1200780c */ /* 0x000fe40003f24270 */
[----:B------:R-:W-:Y:S02]  /*8340*/  ISETP.GT.AND P2, PT, R19, -0x1, PT ;  /* 0xffffffff1300780c */ /* 0x000fe40003f44270 */
[----:B------:R-:W-:Y:S02]  /*8350*/  LOP3.LUT R21, R4, R21, RZ, 0x3c, !PT ;  /* 0x0000001504157212 */ /* 0x000fe400078e3cff */
[----:B------:R-:W-:Y:S02]  /*8360*/  LOP3.LUT R23, R6, R23, RZ, 0x3c, !PT ;  /* 0x0000001706177212 */ /* 0x000fe400078e3cff */
[----:B------:R-:W-:Y:S02]  /*8370*/  LOP3.LUT R16, R5, R16, RZ, 0x3c, !PT ;  /* 0x0000001005107212 */ /* 0x000fe400078e3cff */
[----:B------:R-:W-:-:S02]  /*8380*/  SEL R4, R7, 0x80000000, !P0 ;  /* 0x8000000007047807 */ /* 0x000fc40004000000 */
[C---:B------:R-:W-:Y:S02]  /*8390*/  SEL R5, R7.reuse, 0x80000000, !P1 ;  /* 0x8000000007057807 */ /* 0x040fe40004800000 */
[----:B------:R-:W-:Y:S02]  /*83a0*/  SEL R6, R7, 0x80000000, !P2 ;  /* 0x8000000007067807 */ /* 0x000fe40005000000 */
[----:B------:R-:W-:Y:S02]  /*83b0*/  LOP3.LUT R17, R4, R17, RZ, 0x3c, !PT ;  /* 0x0000001104117212 */ /* 0x000fe400078e3cff */
[----:B------:R-:W-:Y:S02]  /*83c0*/  LOP3.LUT R18, R5, R18, RZ, 0x3c, !PT ;  /* 0x0000001205127212 */ /* 0x000fe400078e3cff */
[----:B---34-:R-:W-:-:S07]  /*83d0*/  LOP3.LUT R19, R6, R19, RZ, 0x3c, !PT ;  /* 0x0000001306137212 */ /* 0x018fce00078e3cff */
.L_x_82:
[C---:B-1----:R-:W-:Y:S01]  /*83e0*/  ISETP.NE.AND P0, PT, R20.reuse, 0x7fffffff, PT ;  /* 0x7fffffff1400780c */ /* 0x042fe20003f05270 */
[----:B------:R-:W-:Y:S01]  /*83f0*/  UBMSK UR5, URZ, 0x4 ;  /* 0x00000004ff05789b */ /* 0x000fe20008000000 */
[----:B------:R-:W-:Y:S01]  /*8400*/  STS [R0], RZ ;  /* 0x000000ff00007388 */ /* 0x000fe20000000800 */
[----:B------:R-:W1:Y:S01]  /*8410*/  S2UR UR7, SR_CgaCtaId ;  /* 0x00000000000779c3 */ /* 0x000e620000008800 */
[----:B------:R-:W-:Y:S01]  /*8420*/  SEL R4, R20, 0x80000000, P0 ;  /* 0x8000000014047807 */ /* 0x000fe20000000000 */
[----:B------:R-:W-:Y:S01]  /*8430*/  UISETP.GT.U32.AND UP0, UPT, UR4, 0x1b, UPT ;  /* 0x0000001b0400788c */ /* 0x000fe2000bf04070 */
[----:B------:R-:W-:Y:S01]  /*8440*/  STS [R0+0x200], RZ ;  /* 0x000200ff00007388 */ /* 0x000fe20000000800 */
[----:B------:R-:W-:Y:S02]  /*8450*/  ISETP.NE.AND P0, PT, R21, 0x7fffffff, PT ;  /* 0x7fffffff1500780c */ /* 0x000fe40003f05270 */
[----:B------:R-:W-:Y:S01]  /*8460*/  SHF.R.U32.HI R4, RZ, UR4, R4 ;  /* 0x00000004ff047c19 */ /* 0x000fe20008011604 */
[----:B------:R-:W-:Y:S03]  /*8470*/  STS [R0+0x400], RZ ;  /* 0x000400ff00007388 */ /* 0x000fe60000000800 */
[----:B------:R-:W-:Y:S01]  /*8480*/  LOP3.LUT R4, R4, UR5, RZ, 0xc0, !PT ;  /* 0x0000000504047c12 */ /* 0x000fe2000f8ec0ff */
[----:B------:R-:W-:Y:S03]  /*8490*/  STS [R0+0x600], RZ ;  /* 0x000600ff00007388 */ /* 0x000fe60000000800 */
[----:B------:R-:W-:Y:S01]  /*84a0*/  SHF.L.U32 R5, R4, 0x9, RZ ;  /* 0x0000000904057819 */ /* 0x000fe200000006ff */
[----:B------:R-:W-:Y:S01]  /*84b0*/  STS [R0+0x800], RZ ;  /* 0x000800ff00007388 */ /* 0x000fe20000000800 */
[----:B------:R-:W-:-:S02]  /*84c0*/  SHF.R.U32.HI R4, RZ, 0x2, R4 ;  /* 0x00000002ff047819 */ /* 0x000fc40000011604 */
[----:B------:R-:W-:Y:S01]  /*84d0*/  LOP3.LUT R5, R5, 0xe00, RZ, 0xc, !PT ;  /* 0x00000e0005057812 */ /* 0x000fe200078e0cff */
[----:B------:R-:W-:Y:S01]  /*84e0*/  STS [R0+0xa00], RZ ;  /* 0x000a00ff00007388 */ /* 0x000fe20000000800 */
[----:B------:R-:W-:-:S03]  /*84f0*/  LOP3.LUT R4, R4, 0x3ffffffe, RZ, 0xc0, !PT ;  /* 0x3ffffffe04047812 */ /* 0x000fc600078ec0ff */
[----:B------:R-:W-:Y:S01]  /*8500*/  STS [R0+0xc00], RZ ;  /* 0x000c00ff00007388 */ /* 0x000fe20000000800 */
[----:B------:R-:W-:Y:S02]  /*8510*/  IADD3 R26, PT, PT, -R4, R0, R5 ;  /* 0x00000000041a7210 */ /* 0x000fe40007ffe105 */
[----:B------:R-:W-:Y:S01]  /*8520*/  SEL R4, R21, 0x80000000, P0 ;  /* 0x8000000015047807 */ /* 0x000fe20000000000 */
[----:B------:R-:W-:Y:S01]  /*8530*/  STS [R0+0xe00], RZ ;  /* 0x000e00ff00007388 */ /* 0x000fe20000000800 */
[----:B------:R-:W-:Y:S02]  /*8540*/  ISETP.NE.AND P0, PT, R22, 0x7fffffff, PT ;  /* 0x7fffffff1600780c */ /* 0x000fe40003f05270 */
[----:B------:R-:W-:Y:S01]  /*8550*/  SHF.R.U32.HI R4, RZ, UR4, R4 ;  /* 0x00000004ff047c19 */ /* 0x000fe20008011604 */
[----:B------:R-:W-:Y:S03]  /*8560*/  STS [R0+0x1000], RZ ;  /* 0x001000ff00007388 */ /* 0x000fe60000000800 */
[----:B------:R-:W-:Y:S01]  /*8570*/  LOP3.LUT R4, R4, UR5, RZ, 0xc0, !PT ;  /* 0x0000000504047c12 */ /* 0x000fe2000f8ec0ff */
[----:B------:R-:W2:Y:S03]  /*8580*/  LDS.U16 R24, [R26+0x2] ;  /* 0x000002001a187984 */ /* 0x000ea60000000400 */
[----:B------:R-:W-:Y:S01]  /*8590*/  SHF.L.U32 R5, R4, 0x9, RZ ;  /* 0x0000000904057819 */ /* 0x000fe200000006ff */
[----:B------:R-:W3:Y:S01]  /*85a0*/  S2R R41, SR_TID.X ;  /* 0x0000000000297919 */ /* 0x000ee20000002100 */
[----:B------:R-:W-:-:S02]  /*85b0*/  SHF.R.U32.HI R4, RZ, 0x2, R4 ;  /* 0x00000002ff047819 */ /* 0x000fc40000011604 */
[----:B------:R-:W-:Y:S01]  /*85c0*/  LOP3.LUT R7, R5, 0xe00, RZ, 0xc, !PT ;  /* 0x00000e0005077812 */ /* 0x000fe200078e0cff */
[----:B------:R-:W4:Y:S01]  /*85d0*/  S2R R51, SR_LANEID ;  /* 0x0000000000337919 */ /* 0x000f220000000000 */
[----:B------:R-:W-:-:S04]  /*85e0*/  LOP3.LUT R4, R4, 0x3ffffffe, RZ, 0xc0, !PT ;  /* 0x3ffffffe04047812 */ /* 0x000fc800078ec0ff */
[----:B------:R-:W-:Y:S02]  /*85f0*/  IADD3 R28, PT, PT, -R4, R0, R7 ;  /* 0x00000000041c7210 */ /* 0x000fe40007ffe107 */
[----:B------:R-:W-:Y:S02]  /*8600*/  SEL R4, R22, 0x80000000, P0 ;  /* 0x8000000016047807 */ /* 0x000fe40000000000 */
[----:B------:R-:W-:Y:S02]  /*8610*/  ISETP.NE.AND P0, PT, R23, 0x7fffffff, PT ;  /* 0x7fffffff1700780c */ /* 0x000fe40003f05270 */
[----:B------:R-:W-:-:S04]  /*8620*/  SHF.R.U32.HI R4, RZ, UR4, R4 ;  /* 0x00000004ff047c19 */ /* 0x000fc80008011604 */
[----:B------:R-:W-:-:S04]  /*8630*/  LOP3.LUT R4, R4, UR5, RZ, 0xc0, !PT ;  /* 0x0000000504047c12 */ /* 0x000fc8000f8ec0ff */
[----:B------:R-:W-:Y:S02]  /*8640*/  SHF.L.U32 R6, R4, 0x9, RZ ;  /* 0x0000000904067819 */ /* 0x000fe400000006ff */
[----:B------:R-:W-:Y:S02]  /*8650*/  SHF.R.U32.HI R4, RZ, 0x2, R4 ;  /* 0x00000002ff047819 */ /* 0x000fe40000011604 */
[----:B------:R-:W-:Y:S02]  /*8660*/  LOP3.LUT R29, R6, 0xe00, RZ, 0xc, !PT ;  /* 0x00000e00061d7812 */ /* 0x000fe400078e0cff */
[----:B------:R-:W-:Y:S02]  /*8670*/  LOP3.LUT R4, R4, 0x3ffffffe, RZ, 0xc0, !PT ;  /* 0x3ffffffe04047812 */ /* 0x000fe400078ec0ff */
[----:B---3--:R-:W-:Y:S02]  /*8680*/  SHF.R.U32.HI R50, RZ, 0x5, R41 ;  /* 0x00000005ff327819 */ /* 0x008fe40000011629 */
[----:B------:R-:W-:-:S02]  /*8690*/  IADD3 R29, PT, PT, -R4, R0, R29 ;  /* 0x00000000041d7210 */ /* 0x000fc40007ffe11d */
[----:B--2---:R-:W-:Y:S02]  /*86a0*/  IADD3 R5, PT, PT, R24, 0x1, RZ ;  /* 0x0000000118057810 */ /* 0x004fe40007ffe0ff */
[----:B------:R-:W-:Y:S02]  /*86b0*/  SEL R4, R23, 0x80000000, P0 ;  /* 0x8000000017047807 */ /* 0x000fe40000000000 */
[----:B------:R-:W-:Y:S01]  /*86c0*/  ISETP.NE.AND P0, PT, R16, 0x7fffffff, PT ;  /* 0x7fffffff1000780c */ /* 0x000fe20003f05270 */
[----:B------:R2:W-:Y:S01]  /*86d0*/  STS.U16 [R26+0x2], R5 ;  /* 0x000002051a007388 */ /* 0x0005e20000000400 */
[----:B------:R-:W-:Y:S02]  /*86e0*/  SHF.R.U32.HI R4, RZ, UR4, R4 ;  /* 0x00000004ff047c19 */ /* 0x000fe40008011604 */
[----:B----4-:R-:W-:Y:S01]  /*86f0*/  ISETP.NE.AND P1, PT, R51, 0x1f, PT ;  /* 0x0000001f3300780c */ /* 0x010fe20003f25270 */
[----:B------:R-:W3:Y:S01]  /*8700*/  LDS.U16 R27, [R28+0x2] ;  /* 0x000002001c1b7984 */ /* 0x000ee20000000400 */
[----:B------:R-:W-:-:S02]  /*8710*/  LOP3.LUT R4, R4, UR5, RZ, 0xc0, !PT ;  /* 0x0000000504047c12 */ /* 0x000fc4000f8ec0ff */
[C---:B------:R-:W-:Y:S02]  /*8720*/  ISETP.NE.AND P4, PT, R50.reuse, 0x2, PT ;  /* 0x000000023200780c */ /* 0x040fe40003f85270 */
[----:B------:R-:W-:Y:S02]  /*8730*/  ISETP.NE.AND P3, PT, R50, 0x3, PT ;  /* 0x000000033200780c */ /* 0x000fe40003f65270 */
[----:B--2---:R-:W-:Y:S02]  /*8740*/  SHF.L.U32 R5, R4, 0x9, RZ ;  /* 0x0000000904057819 */ /* 0x004fe400000006ff */
[----:B------:R-:W-:Y:S02]  /*8750*/  SHF.R.U32.HI R4, RZ, 0x2, R4 ;  /* 0x00000002ff047819 */ /* 0x000fe40000011604 */
[----:B------:R-:W-:Y:S02]  /*8760*/  LOP3.LUT R5, R5, 0xe00, RZ, 0xc, !PT ;  /* 0x00000e0005057812 */ /* 0x000fe400078e0cff */
        /* <DEDUP_REMOVED lines=8> */
[----:B---3--:R-:W-:-:S05]  /*87f0*/  IADD3 R7, PT, PT, R27, 0x1, RZ ;  /* 0x000000011b077810 */ /* 0x008fca0007ffe0ff */
[----:B------:R2:W-:Y:S04]  /*8800*/  STS.U16 [R28+0x2], R7 ;  /* 0x000002071c007388 */ /* 0x0005e80000000400 */
[----:B------:R-:W3:Y:S01]  /*8810*/  LDS.U16 R30, [R29+0x2] ;  /* 0x000002001d1e7984 */ /* 0x000ee20000000400 */
[----:B--2---:R-:W-:Y:S02]  /*8820*/  LOP3.LUT R7, R6, 0xe00, RZ, 0xc, !PT ;  /* 0x00000e0006077812 */ /* 0x004fe400078e0cff */
[----:B------:R-:W-:-:S04]  /*8830*/  LOP3.LUT R6, R5, 0x3ffffffe, RZ, 0xc0, !PT ;  /* 0x3ffffffe05067812 */ /* 0x000fc800078ec0ff */
[----:B------:R-:W-:Y:S02]  /*8840*/  IADD3 R35, PT, PT, -R6, R0, R7 ;  /* 0x0000000006237210 */ /* 0x000fe40007ffe107 */
[----:B---3--:R-:W-:-:S05]  /*8850*/  IADD3 R4, PT, PT, R30, 0x1, RZ ;  /* 0x000000011e047810 */ /* 0x008fca0007ffe0ff */
[----:B------:R2:W-:Y:S04]  /*8860*/  STS.U16 [R29+0x2], R4 ;  /* 0x000002041d007388 */ /* 0x0005e80000000400 */
[----:B------:R-:W3:Y:S01]  /*8870*/  LDS.U16 R31, [R34+0x2] ;  /* 0x00000200221f7984 */ /* 0x000ee20000000400 */
[----:B--2---:R-:W-:Y:S02]  /*8880*/  SEL R4, R17, 0x80000000, P0 ;  /* 0x8000000011047807 */ /* 0x004fe40000000000 */
[----:B------:R-:W-:Y:S02]  /*8890*/  ISETP.NE.AND P0, PT, R18, 0x7fffffff, PT ;  /* 0x7fffffff1200780c */ /* 0x000fe40003f05270 */
[----:B------:R-:W-:-:S04]  /*88a0*/  SHF.R.U32.HI R4, RZ, UR4, R4 ;  /* 0x00000004ff047c19 */ /* 0x000fc80008011604 */
[----:B------:R-:W-:-:S04]  /*88b0*/  LOP3.LUT R4, R4, UR5, RZ, 0xc0, !PT ;  /* 0x0000000504047c12 */ /* 0x000fc8000f8ec0ff */
[----:B------:R-:W-:Y:S02]  /*88c0*/  SHF.L.U32 R6, R4, 0x9, RZ ;  /* 0x0000000904067819 */ /* 0x000fe400000006ff */
[----:B------:R-:W-:Y:S02]  /*88d0*/  SHF.R.U32.HI R4, RZ, 0x2, R4 ;  /* 0x00000002ff047819 */ /* 0x000fe40000011604 */
[----:B------:R-:W-:Y:S02]  /*88e0*/  LOP3.LUT R7, R6, 0xe00, RZ, 0xc, !PT ;  /* 0x00000e0006077812 */ /* 0x000fe400078e0cff */
        /* <DEDUP_REMOVED lines=17> */
[----:B--2---:R-:W-:-:S04]  /*8a00*/  SEL R4, R19, 0x80000000, P0 ;  /* 0x8000000013047807 */ /* 0x004fc80000000000 */
[----:B------:R-:W-:-:S04]  /*8a10*/  SHF.R.U32.HI R4, RZ, UR4, R4 ;  /* 0x00000004ff047c19 */ /* 0x000fc80008011604 */
[----:B------:R-:W-:Y:S01]  /*8a20*/  LOP3.LUT R4, R4, UR5, RZ, 0xc0, !PT ;  /* 0x0000000504047c12 */ /* 0x000fe2000f8ec0ff */
[----:B------:R-:W-:Y:S02]  /*8a30*/  UMOV UR5, 0x400 ;  /* 0x0000040000057882 */ /* 0x000fe40000000000 */
[----:B------:R-:W-:Y:S01]  /*8a40*/  UIADD3 UR6, UPT, UPT, UR5, 0x3210, URZ ;  /* 0x0000321005067890 */ /* 0x000fe2000fffe0ff */
[----:B------:R-:W-:Y:S01]  /*8a50*/  SHF.L.U32 R6, R4, 0x9, RZ ;  /* 0x0000000904067819 */ /* 0x000fe200000006ff */
[----:B-1----:R-:W-:Y:S01]  /*8a60*/  ULEA UR5, UR7, UR5, 0x18 ;  /* 0x0000000507057291 */ /* 0x002fe2000f8ec0ff */
[----:B------:R-:W-:Y:S01]  /*8a70*/  SHF.R.U32.HI R4, RZ, 0x2, R4 ;  /* 0x00000002ff047819 */ /* 0x000fe20000011604 */
[----:B------:R-:W-:Y:S01]  /*8a80*/  ULEA UR6, UR7, UR6, 0x18 ;  /* 0x0000000607067291 */ /* 0x000fe2000f8ec0ff */
[----:B------:R-:W-:Y:S02]  /*8a90*/  LOP3.LUT R7, R6, 0xe00, RZ, 0xc, !PT ;  /* 0x00000e0006077812 */ /* 0x000fe400078e0cff */
[----:B------:R-:W-:-:S03]  /*8aa0*/  LOP3.LUT R6, R4, 0x3ffffffe, RZ, 0xc0, !PT ;  /* 0x3ffffffe04067812 */ /* 0x000fc600078ec0ff */
[----:B------:R-:W-:Y:S02]  /*8ab0*/  @!P1 LEA R49, R50, UR6, 0x2 ;  /* 0x0000000632319c11 */ /* 0x000fe4000f8e10ff */
[----:B------:R-:W-:Y:S02]  /*8ac0*/  IADD3 R6, PT, PT, -R6, R0, R7 ;  /* 0x0000000006067210 */ /* 0x000fe40007ffe107 */
[----:B---3--:R-:W-:-:S05]  /*8ad0*/  IADD3 R5, PT, PT, R33, 0x1, RZ ;  /* 0x0000000121057810 */ /* 0x008fca0007ffe0ff */
[----:B------:R1:W-:Y:S04]  /*8ae0*/  STS.U16 [R36+0x2], R5 ;  /* 0x0000020524007388 */ /* 0x0003e80000000400 */
[----:B------:R-:W2:Y:S01]  /*8af0*/  LDS.U16 R34, [R43+0x2] ;  /* 0x000002002b227984 */ /* 0x000ea20000000400 */
[----:B-1----:R-:W-:Y:S02]  /*8b00*/  LEA R36, R41, R0, 0x5 ;  /* 0x0000000029247211 */ /* 0x002fe400078e28ff */
[----:B--2---:R-:W-:-:S05]  /*8b10*/  IADD3 R4, PT, PT, R34, 0x1, RZ ;  /* 0x0000000122047810 */ /* 0x004fca0007ffe0ff */
[----:B------:R-:W-:Y:S04]  /*8b20*/  STS.U16 [R43+0x2], R4 ;  /* 0x000002042b007388 */ /* 0x000fe80000000400 */
[----:B------:R-:W1:Y:S02]  /*8b30*/  LDS.U16 R35, [R6+0x2] ;  /* 0x0000020006237984 */ /* 0x000e640000000400 */
[----:B-1----:R-:W-:-:S05]  /*8b40*/  IADD3 R5, PT, PT, R35, 0x1, RZ ;  /* 0x0000000123057810 */ /* 0x002fca0007ffe0ff */
[----:B------:R-:W-:Y:S01]  /*8b50*/  STS.U16 [R6+0x2], R5 ;  /* 0x0000020506007388 */ /* 0x000fe20000000400 */
[----:B------:R-:W-:Y:S06]  /*8b60*/  BAR.SYNC.DEFER_BLOCKING 0x0 ;  /* 0x0000000000007b1d */ /* 0x000fec0000010000 */
[----:B------:R-:W-:Y:S04]  /*8b70*/  LDS R37, [R36] ;  /* 0x0000000024257984 */ /* 0x000fe80000000800 */
[----:B------:R-:W1:Y:S04]  /*8b80*/  LDS R38, [R36+0x4] ;  /* 0x0000040024267984 */ /* 0x000e680000000800 */
[----:B------:R-:W2:Y:S04]  /*8b90*/  LDS R39, [R36+0x8] ;  /* 0x0000080024277984 */ /* 0x000ea80000000800 */
[----:B------:R-:W3:Y:S04]  /*8ba0*/  LDS R40, [R36+0xc] ;  /* 0x00000c0024287984 */ /* 0x000ee80000000800 */
[----:B------:R-:W4:Y:S04]  /*8bb0*/  LDS R43, [R36+0x10] ;  /* 0x00001000242b7984 */ /* 0x000f280000000800 */
[----:B------:R-:W5:Y:S04]  /*8bc0*/  LDS R44, [R36+0x14] ;  /* 0x00001400242c7984 */ /* 0x000f680000000800 */
[----:B------:R-:W5:Y:S04]  /*8bd0*/  LDS R45, [R36+0x18] ;  /* 0x00001800242d7984 */ /* 0x000f680000000800 */
[----:B------:R-:W5:Y:S04]  /*8be0*/  LDS R46, [R36+0x1c] ;  /* 0x00001c00242e7984 */ /* 0x000f680000000800 */
[----:B------:R-:W5:Y:S01]  /*8bf0*/  LDS R7, [R36+0x20] ;  /* 0x0000200024077984 */ /* 0x000f620000000800 */
[----:B-1----:R-:W-:-:S04]  /*8c00*/  IADD3 R38, PT, PT, R37, R38, RZ ;  /* 0x0000002625267210 */ /* 0x002fc80007ffe0ff */
[----:B--2---:R-:W-:-:S04]  /*8c10*/  IADD3 R39, PT, PT, R39, R38, RZ ;  /* 0x0000002627277210 */ /* 0x004fc80007ffe0ff */
[----:B---3--:R-:W-:-:S04]  /*8c20*/  IADD3 R40, PT, PT, R40, R39, RZ ;  /* 0x0000002728287210 */ /* 0x008fc80007ffe0ff */
[----:B----4-:R-:W-:-:S04]  /*8c30*/  IADD3 R43, PT, PT, R43, R40, RZ ;  /* 0x000000282b2b7210 */ /* 0x010fc80007ffe0ff */
[----:B-----5:R-:W-:-:S04]  /*8c40*/  IADD3 R44, PT, PT, R44, R43, RZ ;  /* 0x0000002b2c2c7210 */ /* 0x020fc80007ffe0ff */
[----:B------:R-:W-:-:S04]  /*8c50*/  IADD3 R45, PT, PT, R45, R44, RZ ;  /* 0x0000002c2d2d7210 */ /* 0x000fc80007ffe0ff */
[----:B------:R-:W-:-:S04]  /*8c60*/  IADD3 R46, PT, PT, R46, R45, RZ ;  /* 0x0000002d2e2e7210 */ /* 0x000fc80007ffe0ff */
[----:B------:R-:W-:-:S05]  /*8c70*/  IADD3 R47, PT, PT, R7, R46, RZ ;  /* 0x0000002e072f7210 */ /* 0x000fca0007ffe0ff */
[----:B------:R-:W1:Y:S02]  /*8c80*/  SHFL.UP P0, R4, R47, 0x1, RZ ;  /* 0x042000002f047989 */ /* 0x000e6400000000ff */
[----:B-1----:R-:W-:-:S05]  /*8c90*/  @P0 IADD3 R4, PT, PT, R47, R4, RZ ;  /* 0x000000042f040210 */ /* 0x002fca0007ffe0ff */
[----:B------:R-:W1:Y:S02]  /*8ca0*/  SHFL.UP P0, R5, R4, 0x2, RZ ;  /* 0x0440000004057989 */ /* 0x000e6400000000ff */
[----:B-1----:R-:W-:-:S05]  /*8cb0*/  @P0 IADD3 R5, PT, PT, R4, R5, RZ ;  /* 0x0000000504050210 */ /* 0x002fca0007ffe0ff */
[----:B------:R-:W1:Y:S02]  /*8cc0*/  SHFL.UP P0, R6, R5, 0x4, RZ ;  /* 0x0480000005067989 */ /* 0x000e6400000000ff */
[----:B-1----:R-:W-:-:S05]  /*8cd0*/  @P0 IADD3 R6, PT, PT, R5, R6, RZ ;  /* 0x0000000605060210 */ /* 0x002fca0007ffe0ff */
[----:B------:R-:W1:Y:S02]  /*8ce0*/  SHFL.UP P0, R7, R6, 0x8, RZ ;  /* 0x0500000006077989 */ /* 0x000e6400000000ff */
[----:B-1----:R-:W-:-:S05]  /*8cf0*/  @P0 IADD3 R7, PT, PT, R6, R7, RZ ;  /* 0x0000000706070210 */ /* 0x002fca0007ffe0ff */
[----:B------:R-:W1:Y:S02]  /*8d00*/  SHFL.UP P0, R48, R7, 0x10, RZ ;  /* 0x0600000007307989 */ /* 0x000e6400000000ff */
[----:B-1----:R-:W-:Y:S02]  /*8d10*/  @P0 IADD3 R48, PT, PT, R7, R48, RZ ;  /* 0x0000003007300210 */ /* 0x002fe40007ffe0ff */
[----:B------:R-:W-:-:S03]  /*8d20*/  ISETP.NE.AND P0, PT, R51, RZ, PT ;  /* 0x000000ff3300720c */ /* 0x000fc60003f05270 */
[----:B------:R-:W-:Y:S01]  /*8d30*/  @!P1 STS [R49+0x1200], R48 ;  /* 0x0012003031009388 */ /* 0x000fe20000000800 */
[----:B------:R-:W-:Y:S01]  /*8d40*/  BAR.SYNC.DEFER_BLOCKING 0x0 ;  /* 0x0000000000007b1d */ /* 0x000fe20000010000 */
[----:B------:R-:W-:Y:S02]  /*8d50*/  ISETP.NE.AND P1, PT, R50, 0x1, PT ;  /* 0x000000013200780c */ /* 0x000fe40003f25270 */
[----:B------:R-:W-:-:S03]  /*8d60*/  ISETP.GT.U32.OR P2, PT, R41, 0x1f, P0 ;  /* 0x0000001f2900780c */ /* 0x000fc60000744470 */
[----:B------:R-:W1:Y:S02]  /*8d70*/  LDS.128 R4, [UR5+0x4410] ;  /* 0x00441005ff047984 */ /* 0x000e640008000c00 */
[C---:B-1----:R-:W-:Y:S02]  /*8d80*/  SEL R25, R4.reuse, R25, !P1 ;  /* 0x0000001904197207 */ /* 0x042fe40004800000 */
[----:B------:R-:W-:Y:S02]  /*8d90*/  ISETP.GT.U32.AND P1, PT, R41, 0x1f, PT ;  /* 0x0000001f2900780c */ /* 0x000fe40003f24070 */
[----:B------:R-:W-:Y:S02]  /*8da0*/  IADD3 R5, PT, PT, R4, R5, RZ ;  /* 0x0000000504057210 */ /* 0x000fe40007ffe0ff */
[----:B------:R-:W-:Y:S02]  /*8db0*/  IADD3 R4, PT, PT, -R47, R48, RZ ;  /* 0x000000302f047210 */ /* 0x000fe40007ffe1ff */
[----:B------:R-:W-:-:S02]  /*8dc0*/  SEL R25, R5, R25, !P4 ;  /* 0x0000001905197207 */ /* 0x000fc40006000000 */
[----:B------:R-:W-:Y:S02]  /*8dd0*/  IADD3 R6, PT, PT, R6, R5, RZ ;  /* 0x0000000506067210 */ /* 0x000fe40007ffe0ff */
[----:B------:R-:W-:Y:S02]  /*8de0*/  SEL R48, R4, RZ, P0 ;  /* 0x000000ff04307207 */ /* 0x000fe40000000000 */
[----:B------:R-:W-:Y:S02]  /*8df0*/  SEL R25, R6, R25, !P3 ;  /* 0x0000001906197207 */ /* 0x000fe40005800000 */
[----:B------:R-:W-:Y:S02]  /*8e00*/  IADD3 R7, PT, PT, R7, R6, RZ ;  /* 0x0000000607077210 */ /* 0x000fe40007ffe0ff */
[----:B------:R-:W-:Y:S02]  /*8e10*/  @P1 IADD3 R4, PT, PT, R25, R48, RZ ;  /* 0x0000003019041210 */ /* 0x000fe40007ffe0ff */
[----:B------:R-:W-:-:S02]  /*8e20*/  @!P2 SHF.L.U32 R4, R7, 0x10, RZ ;  /* 0x000000100704a819 */ /* 0x000fc400000006ff */
[----:B------:R-:W-:Y:S02]  /*8e30*/  ISETP.NE.AND P1, PT, R19, 0x7fffffff, PT ;  /* 0x7fffffff1300780c */ /* 0x000fe40003f25270 */
[----:B------:R-:W-:Y:S01]  /*8e40*/  ISETP.NE.AND P0, PT, R41, RZ, PT ;  /* 0x000000ff2900720c */ /* 0x000fe20003f05270 */
[----:B------:R-:W-:Y:S01]  /*8e50*/  @!P2 STS [UR5+0x4424], R4 ;  /* 0x00442404ff00a988 */ /* 0x000fe20008000805 */
[----:B------:R-:W-:Y:S01]  /*8e60*/  BAR.SYNC.DEFER_BLOCKING 0x0 ;  /* 0x0000000000007b1d */ /* 0x000fe20000010000 */
[----:B------:R-:W-:Y:S02]  /*8e70*/  ISETP.NE.AND P2, PT, R23, 0x7fffffff, PT ;  /* 0x7fffffff1700780c */ /* 0x000fe40003f45270 */
[----:B------:R-:W-:Y:S02]  /*8e80*/  SEL R5, R19, 0x80000000, P1 ;  /* 0x8000000013057807 */ /* 0x000fe40000800000 */
[----:B------:R-:W-:Y:S02]  /*8e90*/  SEL R6, R23, 0x80000000, P2 ;  /* 0x8000000017067807 */ /* 0x000fe40001000000 */
[----:B------:R-:W-:-:S02]  /*8ea0*/  ISETP.NE.AND P1, PT, R16, 0x7fffffff, PT ;  /* 0x7fffffff1000780c */ /* 0x000fc40003f25270 */
[C---:B------:R-:W-:Y:S02]  /*8eb0*/  ISETP.NE.AND P2, PT, R17.reuse, 0x7fffffff, PT ;  /* 0x7fffffff1100780c */ /* 0x040fe40003f45270 */
[----:B------:R-:W-:Y:S02]  /*8ec0*/  SHF.R.U32.HI R5, RZ, UR4, R5 ;  /* 0x00000004ff057c19 */ /* 0x000fe40008011605 */
[----:B------:R-:W-:Y:S02]  /*8ed0*/  SHF.R.U32.HI R6, RZ, UR4, R6 ;  /* 0x00000004ff067c19 */ /* 0x000fe40008011606 */
[----:B------:R-:W-:Y:S02]  /*8ee0*/  SEL R41, R16, 0x80000000, P1 ;  /* 0x8000000010297807 */ /* 0x000fe40000800000 */
[----:B------:R-:W-:Y:S02]  /*8ef0*/  SEL R48, R17, 0x80000000, P2 ;  /* 0x8000000011307807 */ /* 0x000fe40001000000 */
[----:B------:R-:W-:-:S02]  /*8f00*/  SHF.R.U32.HI R49, RZ, UR4, R41 ;  /* 0x00000004ff317c19 */ /* 0x000fc40008011629 */
[----:B------:R-:W-:Y:S01]  /*8f10*/  SHF.R.U32.HI R50, RZ, UR4, R48 ;  /* 0x00000004ff327c19 */ /* 0x000fe20008011630 */
[----:B------:R-:W1:Y:S01]  /*8f20*/  LDS R7, [UR5+0x4424] ;  /* 0x00442405ff077984 */ /* 0x000e620008000800 */
[----:B------:R-:W-:-:S06]  /*8f30*/  UBMSK UR5, URZ, 0x4 ;  /* 0x00000004ff05789b */ /* 0x000fcc0008000000 */
[----:B------:R-:W-:Y:S02]  /*8f40*/  LOP3.LUT R5, R5, UR5, RZ, 0xc0, !PT ;  /* 0x0000000505057c12 */ /* 0x000fe4000f8ec0ff */
[----:B------:R-:W-:Y:S02]  /*8f50*/  LOP3.LUT R47, R6, UR5, RZ, 0xc0, !PT ;  /* 0x00000005062f7c12 */ /* 0x000fe4000f8ec0ff */
[----:B------:R-:W-:Y:S02]  /*8f60*/  SHF.L.U32 R6, R5, 0x9, RZ ;  /* 0x0000000905067819 */ /* 0x000fe400000006ff */
[----:B------:R-:W-:Y:S02]  /*8f70*/  SHF.R.U32.HI R41, RZ, 0x2, R5 ;  /* 0x00000002ff297819 */ /* 0x000fe40000011605 */
[----:B------:R-:W-:Y:S02]  /*8f80*/  SHF.L.U32 R48, R47, 0x9, RZ ;  /* 0x000000092f307819 */ /* 0x000fe400000006ff */
[----:B------:R-:W-:-:S02]  /*8f90*/  SHF.R.U32.HI R47, RZ, 0x2, R47 ;  /* 0x00000002ff2f7819 */ /* 0x000fc4000001162f */
[----:B------:R-:W-:Y:S02]  /*8fa0*/  LOP3.LUT R5, R6, 0xe00, RZ, 0xc, !PT ;  /* 0x00000e0006057812 */ /* 0x000fe400078e0cff */
[----:B------:R-:W-:Y:S02]  /*8fb0*/  LOP3.LUT R6, R41, 0x3ffffffe, RZ, 0xc0, !PT ;  /* 0x3ffffffe29067812 */ /* 0x000fe400078ec0ff */
[----:B------:R-:W-:Y:S02]  /*8fc0*/  LOP3.LUT R41, R48, 0xe00, RZ, 0xc, !PT ;  /* 0x00000e0030297812 */ /* 0x000fe400078e0cff */
[----:B------:R-:W-:Y:S02]  /*8fd0*/  LOP3.LUT R47, R47, 0x3ffffffe, RZ, 0xc0, !PT ;  /* 0x3ffffffe2f2f7812 */ /* 0x000fe400078ec0ff */
[----:B------:R-:W-:Y:S02]  /*8fe0*/  LOP3.LUT R49, R49, UR5, RZ, 0xc0, !PT ;  /* 0x0000000531317c12 */ /* 0x000fe4000f8ec0ff */
[----:B------:R-:W-:-:S02]  /*8ff0*/  LOP3.LUT R50, R50, UR5, RZ, 0xc0, !PT ;  /* 0x0000000532327c12 */ /* 0x000fc4000f8ec0ff */
[-C--:B------:R-:W-:Y:S02]  /*9000*/  IADD3 R6, PT, PT, -R6, R0.reuse, R5 ;  /* 0x0000000006067210 */ /* 0x080fe40007ffe105 */
[----:B------:R-:W-:Y:S02]  /*9010*/  IADD3 R5, PT, PT, -R47, R0, R41 ;  /* 0x000000002f057210 */ /* 0x000fe40007ffe129 */
[----:B------:R-:W-:Y:S02]  /*9020*/  SHF.L.U32 R41, R49, 0x9, RZ ;  /* 0x0000000931297819 */ /* 0x000fe400000006ff */
[----:B------:R-:W-:Y:S02]  /*9030*/  SHF.R.U32.HI R49, RZ, 0x2, R49 ;  /* 0x00000002ff317819 */ /* 0x000fe40000011631 */
[----:B------:R-:W-:Y:S02]  /*9040*/  SHF.L.U32 R47, R50, 0x9, RZ ;  /* 0x00000009322f7819 */ /* 0x000fe400000006ff */
[----:B------:R-:W-:-:S02]  /*9050*/  SHF.R.U32.HI R50, RZ, 0x2, R50 ;  /* 0x00000002ff327819 */ /* 0x000fc40000011632 */
[----:B-1----:R-:W-:Y:S02]  /*9060*/  SEL R7, R7, RZ, P0 ;  /* 0x000000ff07077207 */ /* 0x002fe40000000000 */
[----:B------:R-:W-:Y:S02]  /*9070*/  LOP3.LUT R41, R41, 0xe00, RZ, 0xc, !PT ;  /* 0x00000e0029297812 */ /* 0x000fe400078e0cff */
[----:B------:R-:W-:Y:S02]  /*9080*/  LOP3.LUT R49, R49, 0x3ffffffe, RZ, 0xc0, !PT ;  /* 0x3ffffffe31317812 */ /* 0x000fe400078ec0ff */
[----:B------:R-:W-:Y:S02]  /*9090*/  LOP3.LUT R51, R47, 0xe00, RZ, 0xc, !PT ;  /* 0x00000e002f337812 */ /* 0x000fe400078e0cff */
[----:B------:R-:W-:Y:S02]  /*90a0*/  LOP3.LUT R50, R50, 0x3ffffffe, RZ, 0xc0, !PT ;  /* 0x3ffffffe32327812 */ /* 0x000fe400078ec0ff */
[----:B------:R-:W-:-:S02]  /*90b0*/  IADD3 R47, PT, PT, R7, R4, RZ ;  /* 0x00000004072f7210 */ /* 0x000fc40007ffe0ff */
[-C--:B------:R-:W-:Y:S02]  /*90c0*/  IADD3 R7, PT, PT, -R49, R0.reuse, R41 ;  /* 0x0000000031077210 */ /* 0x080fe40007ffe129 */
[----:B------:R-:W-:Y:S01]  /*90d0*/  IADD3 R41, PT, PT, -R50, R0, R51 ;  /* 0x0000000032297210 */ /* 0x000fe20007ffe133 */
[----:B------:R-:W-:Y:S01]  /*90e0*/  STS [R36], R47 ;  /* 0x0000002f24007388 */ /* 0x000fe20000000800 */
[-C--:B------:R-:W-:Y:S02]  /*90f0*/  IADD3 R37, PT, PT, R37, R47.reuse, RZ ;  /* 0x0000002f25257210 */ /* 0x080fe40007ffe0ff */
[-C--:B------:R-:W-:Y:S02]  /*9100*/  IADD3 R49, PT, PT, R38, R47.reuse, RZ ;  /* 0x0000002f26317210 */ /* 0x080fe40007ffe0ff */
[-C--:B------:R-:W-:Y:S01]  /*9110*/  IADD3 R39, PT, PT, R39, R47.reuse, RZ ;  /* 0x0000002f27277210 */ /* 0x080fe20007ffe0ff */
[----:B------:R-:W-:Y:S01]  /*9120*/  STS [R36+0x4], R37 ;  /* 0x0000042524007388 */ /* 0x000fe20000000800 */
[----:B------:R-:W-:-:S02]  /*9130*/  IADD3 R51, PT, PT, R40, R47, RZ ;  /* 0x0000002f28337210 */ /* 0x000fc40007ffe0ff */
[-C--:B------:R-:W-:Y:S01]  /*9140*/  IADD3 R43, PT, PT, R43, R47.reuse, RZ ;  /* 0x0000002f2b2b7210 */ /* 0x080fe20007ffe0ff */
[----:B------:R1:W-:Y:S01]  /*9150*/  STS [R36+0x8], R49 ;  /* 0x0000083124007388 */ /* 0x0003e20000000800 */
[-C--:B------:R-:W-:Y:S02]  /*9160*/  IADD3 R53, PT, PT, R44, R47.reuse, RZ ;  /* 0x0000002f2c357210 */ /* 0x080fe40007ffe0ff */
[-C--:B------:R-:W-:Y:S01]  /*9170*/  IADD3 R45, PT, PT, R45, R47.reuse, RZ ;  /* 0x0000002f2d2d7210 */ /* 0x080fe20007ffe0ff */
[----:B------:R2:W-:Y:S01]  /*9180*/  STS [R36+0xc], R39 ;  /* 0x00000c2724007388 */ /* 0x0005e20000000800 */
[----:B------:R-:W-:Y:S02]  /*9190*/  IADD3 R55, PT, PT, R46, R47, RZ ;  /* 0x0000002f2e377210 */ /* 0x000fe40007ffe0ff */
[C---:B------:R-:W-:Y:S01]  /*91a0*/  ISETP.NE.AND P0, PT, R18.reuse, 0x7fffffff, PT ;  /* 0x7fffffff1200780c */ /* 0x040fe20003f05270 */
[----:B------:R-:W-:Y:S03]  /*91b0*/  STS [R36+0x10], R51 ;  /* 0x0000103324007388 */ /* 0x000fe60000000800 */
[----:B------:R-:W-:Y:S01]  /*91c0*/  SEL R4, R18, 0x80000000, P0 ;  /* 0x8000000012047807 */ /* 0x000fe20000000000 */
[----:B------:R-:W-:Y:S01]  /*91d0*/  STS [R36+0x14], R43 ;  /* 0x0000142b24007388 */ /* 0x000fe20000000800 */
[----:B------:R-:W-:-:S02]  /*91e0*/  PLOP3.LUT P0, PT, PT, PT, UP0, 0x80, 0x8 ;  /* 0x000000000008781c */ /* 0x000fc40003f0f008 */
[----:B------:R-:W-:Y:S01]  /*91f0*/  SHF.R.U32.HI R4, RZ, UR4, R4 ;  /* 0x00000004ff047c19 */ /* 0x000fe20008011604 */
[----:B------:R-:W-:Y:S01]  /*9200*/  STS [R36+0x18], R53 ;  /* 0x0000183524007388 */ /* 0x000fe20000000800 */
[----:B------:R-:W-:Y:S02]  /*9210*/  @!UP0 UIADD3 UR4, UPT, UPT, UR4, 0x4, URZ ;  /* 0x0000000404048890 */ /* 0x000fe4000fffe0ff */
[----:B------:R-:W-:Y:S01]  /*9220*/  LOP3.LUT R4, R4, UR5, RZ, 0xc0, !PT ;  /* 0x0000000504047c12 */ /* 0x000fe2000f8ec0ff */
[----:B------:R-:W-:Y:S03]  /*9230*/  STS [R36+0x1c], R45 ;  /* 0x00001c2d24007388 */ /* 0x000fe60000000800 */
[----:B------:R-:W-:Y:S01]  /*9240*/  SHF.L.U32 R38, R4, 0x9, RZ ;  /* 0x0000000904267819 */ /* 0x000fe200000006ff */
[----:B------:R-:W-:Y:S01]  /*9250*/  STS [R36+0x20], R55 ;  /* 0x0000203724007388 */ /* 0x000fe20000000800 */
[----:B------:R-:W-:-:S02]  /*9260*/  SHF.R.U32.HI R4, RZ, 0x2, R4 ;  /* 0x00000002ff047819 */ /* 0x000fc40000011604 */
[----:B-1----:R-:W-:Y:S01]  /*9270*/  LOP3.LUT R49, R38, 0xe00, RZ, 0xc, !PT ;  /* 0x00000e0026317812 */ /* 0x002fe200078e0cff */
[----:B------:R-:W-:Y:S01]  /*9280*/  BAR.SYNC.DEFER_BLOCKING 0x0 ;  /* 0x0000000000007b1d */ /* 0x000fe20000010000 */
[----:B------:R-:W-:-:S04]  /*9290*/  LOP3.LUT R4, R4, 0x3ffffffe, RZ, 0xc0, !PT ;  /* 0x3ffffffe04047812 */ /* 0x000fc800078ec0ff */
[----:B--2---:R-:W-:Y:S01]  /*92a0*/  IADD3 R39, PT, PT, -R4, R0, R49 ;  /* 0x0000000004277210 */ /* 0x004fe20007ffe131 */
[----:B------:R-:W1:Y:S01]  /*92b0*/  S2R R47, SR_TID.X ;  /* 0x00000000002f7919 */ /* 0x000e620000002100 */
[----:B------:R-:W2:Y:S04]  /*92c0*/  LDS.U16 R37, [R26+0x2] ;  /* 0x000002001a257984 */ /* 0x000ea80000000400 */
[----:B------:R-:W3:Y:S04]  /*92d0*/  LDS.U16 R28, [R28+0x2] ;  /* 0x000002001c1c7984 */ /* 0x000ee80000000400 */
[----:B------:R-:W4:Y:S04]  /*92e0*/  LDS.U16 R29, [R29+0x2] ;  /* 0x000002001d1d7984 */ /* 0x000f280000000400 */
[----:B------:R-:W5:Y:S04]  /*92f0*/  LDS.U16 R38, [R5+0x2] ;  /* 0x0000020005267984 */ /* 0x000f680000000400 */
[----:B------:R-:W5:Y:S01]  /*9300*/  LDS.U16 R7, [R7+0x2] ;  /* 0x0000020007077984 */ /* 0x000f620000000400 */
[----:B-1----:R-:W-:-:S03]  /*9310*/  SHF.L.U32 R4, R47, 0x3, RZ ;  /* 0x000000032f047819 */ /* 0x002fc600000006ff */
[----:B------:R-:W1:Y:S01]  /*9320*/  LDS.U16 R36, [R41+0x2] ;  /* 0x0000020029247984 */ /* 0x000e620000000400 */
[----:B------:R-:W-:-:S03]  /*9330*/  LEA.HI R4, R47, R4, RZ, 0x1e ;  /* 0x000000042f047211 */ /* 0x000fc600078ff0ff */
[----:B------:R-:W1:Y:S01]  /*9340*/  LDS.U16 R39, [R39+0x2] ;  /* 0x0000020027277984 */ /* 0x000e620000000400 */
[----:B------:R-:W-:-:S03]  /*9350*/  LEA R4, R4, UR6, 0x2 ;  /* 0x0000000604047c11 */ /* 0x000fc6000f8e10ff */
[----:B------:R-:W1:Y:S01]  /*9360*/  LDS.U16 R6, [R6+0x2] ;  /* 0x0000020006067984 */ /* 0x000e620000000400 */
[----:B--2---:R-:W-:Y:S02]  /*9370*/  IADD3 R37, PT, PT, R24, R37, RZ ;  /* 0x0000002518257210 */ /* 0x004fe40007ffe0ff */
[----:B---3--:R-:W-:Y:S02]  /*9380*/  IADD3 R28, PT, PT, R27, R28, RZ ;  /* 0x0000001c1b1c7210 */ /* 0x008fe40007ffe0ff */
[----:B------:R-:W-:Y:S02]  /*9390*/  LEA.HI R37, R37, R37, RZ, 0x1b ;  /* 0x0000002525257211 */ /* 0x000fe400078fd8ff */
[----:B----4-:R-:W-:Y:S02]  /*93a0*/  IADD3 R29, PT, PT, R30, R29, RZ ;  /* 0x0000001d1e1d7210 */ /* 0x010fe40007ffe0ff */
[----:B------:R-:W-:Y:S02]  /*93b0*/  LEA.HI R28, R28, R28, RZ, 0x1b ;  /* 0x0000001c1c1c7211 */ /* 0x000fe400078fd8ff */
[----:B-----5:R-:W-:-:S02]  /*93c0*/  IADD3 R38, PT, PT, R31, R38, RZ ;  /* 0x000000261f267210 */ /* 0x020fc40007ffe0ff */
[----:B------:R-:W-:Y:S02]  /*93d0*/  LEA.HI R29, R29, R29, RZ, 0x1b ;  /* 0x0000001d1d1d7211 */ /* 0x000fe400078fd8ff */
[----:B------:R-:W-:Y:S02]  /*93e0*/  IADD3 R7, PT, PT, R32, R7, RZ ;  /* 0x0000000720077210 */ /* 0x000fe40007ffe0ff */
[----:B------:R-:W-:Y:S02]  /*93f0*/  LEA.HI R38, R38, R38, RZ, 0x1b ;  /* 0x0000002626267211 */ /* 0x000fe400078fd8ff */
[----:B-1----:R-:W-:Y:S02]  /*9400*/  IADD3 R36, PT, PT, R33, R36, RZ ;  /* 0x0000002421247210 */ /* 0x002fe40007ffe0ff */
[----:B------:R-:W-:Y:S01]  /*9410*/  LEA R37, R37, UR6, 0x2 ;  /* 0x0000000625257c11 */ /* 0x000fe2000f8e10ff */
[----:B------:R-:W-:Y:S01]  /*9420*/  BAR.SYNC.DEFER_BLOCKING 0x0 ;  /* 0x0000000000007b1d */ /* 0x000fe20000010000 */
[----:B------:R-:W-:-:S02]  /*9430*/  IADD3 R39, PT, PT, R34, R39, RZ ;  /* 0x0000002722277210 */ /* 0x000fc40007ffe0ff */
[----:B------:R-:W-:Y:S02]  /*9440*/  LEA.HI R7, R7, R7, RZ, 0x1b ;  /* 0x0000000707077211 */ /* 0x000fe400078fd8ff */
[----:B------:R-:W-:Y:S02]  /*9450*/  IADD3 R6, PT, PT, R35, R6, RZ ;  /* 0x0000000623067210 */ /* 0x000fe40007ffe0ff */
[----:B------:R-:W-:Y:S02]  /*9460*/  LEA R28, R28, UR6, 0x2 ;  /* 0x000000061c1c7c11 */ /* 0x000fe4000f8e10ff */
[----:B------:R-:W-:Y:S02]  /*9470*/  LEA.HI R36, R36, R36, RZ, 0x1b ;  /* 0x0000002424247211 */ /* 0x000fe400078fd8ff */
[----:B------:R-:W-:Y:S02]  /*9480*/  LEA R29, R29, UR6, 0x2 ;  /* 0x000000061d1d7c11 */ /* 0x000fe4000f8e10ff */
[----:B------:R-:W-:-:S02]  /*9490*/  LEA.HI R39, R39, R39, RZ, 0x1b ;  /* 0x0000002727277211 */ /* 0x000fc400078fd8ff */
[----:B------:R-:W-:Y:S02]  /*94a0*/  LEA R38, R38, UR6, 0x2 ;  /* 0x0000000626267c11 */ /* 0x000fe4000f8e10ff */
[----:B------:R-:W-:Y:S02]  /*94b0*/  LEA.HI R6, R6, R6, RZ, 0x1b ;  /* 0x0000000606067211 */ /* 0x000fe400078fd8ff */
[----:B------:R-:W-:Y:S02]  /*94c0*/  LEA R7, R7, UR6, 0x2 ;  /* 0x0000000607077c11 */ /* 0x000fe4000f8e10ff */
[----:B------:R-:W-:Y:S02]  /*94d0*/  LEA R36, R36, UR6, 0x2 ;  /* 0x0000000624247c11 */ /* 0x000fe4000f8e10ff */
[----:B------:R-:W-:Y:S01]  /*94e0*/  LEA R39, R39, UR6, 0x2 ;  /* 0x0000000627277c11 */ /* 0x000fe2000f8e10ff */
[----:B------:R1:W-:Y:S01]  /*94f0*/  STS [R37], R20 ;  /* 0x0000001425007388 */ /* 0x0003e20000000800 */
[----:B------:R-:W-:-:S03]  /*9500*/  LEA R6, R6, UR6, 0x2 ;  /* 0x0000000606067c11 */ /* 0x000fc6000f8e10ff */
[----:B------:R1:W-:Y:S04]  /*9510*/  STS [R28], R21 ;  /* 0x000000151c007388 */ /* 0x0003e80000000800 */
[----:B------:R1:W-:Y:S04]  /*9520*/  STS [R29], R22 ;  /* 0x000000161d007388 */ /* 0x0003e80000000800 */
[----:B------:R1:W-:Y:S04]  /*9530*/  STS [R38], R23 ;  /* 0x0000001726007388 */ /* 0x0003e80000000800 */
[----:B------:R1:W-:Y:S04]  /*9540*/  STS [R7], R16 ;  /* 0x0000001007007388 */ /* 0x0003e80000000800 */
[----:B------:R1:W-:Y:S04]  /*9550*/  STS [R36], R17 ;  /* 0x0000001124007388 */ /* 0x0003e80000000800 */
[----:B------:R1:W-:Y:S04]  /*9560*/  STS [R39], R18 ;  /* 0x0000001227007388 */ /* 0x0003e80000000800 */
[----:B------:R1:W-:Y:S01]  /*9570*/  STS [R6], R19 ;  /* 0x0000001306007388 */ /* 0x0003e20000000800 */
[----:B------:R-:W-:Y:S06]  /*9580*/  BAR.SYNC.DEFER_BLOCKING 0x0 ;  /* 0x0000000000007b1d */ /* 0x000fec0000010000 */
[----:B------:R1:W2:Y:S04]  /*9590*/  LDS R21, [R2+0x4] ;  /* 0x0000040002157984 */ /* 0x0002a80000000800 */
[----:B------:R1:W3:Y:S04]  /*95a0*/  LDS R22, [R2+0x8] ;  /* 0x0000080002167984 */ /* 0x0002e80000000800 */
[----:B------:R1:W4:Y:S04]  /*95b0*/  LDS R23, [R2+0xc] ;  /* 0x00000c0002177984 */ /* 0x0003280000000800 */
[----:B------:R1:W1:Y:S04]  /*95c0*/  LDS R16, [R2+0x10] ;  /* 0x0000100002107984 */ /* 0x0002680000000800 */
[----:B------:R1:W1:Y:S04]  /*95d0*/  LDS R17, [R2+0x14] ;  /* 0x0000140002117984 */ /* 0x0002680000000800 */
[----:B------:R1:W1:Y:S04]  /*95e0*/  LDS R18, [R2+0x18] ;  /* 0x0000180002127984 */ /* 0x0002680000000800 */
[----:B------:R1:W1:Y:S04]  /*95f0*/  LDS R19, [R2+0x1c] ;  /* 0x00001c0002137984 */ /* 0x0002680000000800 */
[----:B------:R1:W1:Y:S01]  /*9600*/  LDS R20, [R4] ;  /* 0x0000000004147984 */ /* 0x0002620000000800 */
[----:B------:R-:W-:Y:S06]  /*9610*/  BAR.SYNC.DEFER_BLOCKING 0x0 ;  /* 0x0000000000007b1d */ /* 0x000fec0000010000 */
[----:B------:R1:W-:Y:S04]  /*9620*/  STS [R37], R12 ;  /* 0x0000000c25007388 */ /* 0x0003e80000000800 */
        /* <DEDUP_REMOVED lines=8> */
[----:B------:R1:W1:Y:S04]  /*96b0*/  LDS R12, [R4] ;  /* 0x00000000040c7984 */ /* 0x0002680000000800 */
[----:B------:R1:W1:Y:S04]  /*96c0*/  LDS R13, [R2+0x4] ;  /* 0x00000400020d7984 */ /* 0x0002680000000800 */
[----:B------:R1:W1:Y:S04]  /*96d0*/  LDS R14, [R2+0x8] ;  /* 0x00000800020e7984 */ /* 0x0002680000000800 */
[----:B------:R1:W1:Y:S04]  /*96e0*/  LDS R15, [R2+0xc] ;  /* 0x00000c00020f7984 */ /* 0x0002680000000800 */
[----:B------:R1:W1:Y:S04]  /*96f0*/  LDS R8, [R2+0x10] ;  /* 0x0000100002087984 */ /* 0x0002680000000800 */
[----:B------:R1:W1:Y:S04]  /*9700*/  LDS R9, [R2+0x14] ;  /* 0x0000140002097984 */ /* 0x0002680000000800 */
[----:B------:R1:W1:Y:S04]  /*9710*/  LDS R10, [R2+0x18] ;  /* 0x00001800020a7984 */ /* 0x0002680000000800 */
[----:B------:R1:W1:Y:S01]  /*9720*/  LDS R11, [R2+0x1c] ;  /* 0x00001c00020b7984 */ /* 0x0002620000000800 */
[----:B------:R-:W-:Y:S06]  /*9730*/  @!P0 BAR.SYNC.DEFER_BLOCKING 0x0 ;  /* 0x0000000000008b1d */ /* 0x000fec0000010000 */
[----:B--234-:R-:W-:Y:S05]  /*9740*/  BRA.U !UP0, `(.L_x_82) ;  /* 0xffffffed08247547 */ /* 0x01cfea000b83ffff */
[----:B------:R-:W-:Y:S01]  /*9750*/  BAR.SYNC.DEFER_BLOCKING 0x0 ;  /* 0x0000000000007b1d */ /* 0x000fe20000010000 */
[----:B-1----:R-:W-:Y:S02]  /*9760*/  ISETP.GT.AND P0, PT, R20, -0x1, PT ;  /* 0xffffffff1400780c */ /* 0x002fe40003f04270 */
[----:B------:R-:W-:Y:S02]  /*9770*/  ISETP.GT.AND P1, PT, R21, -0x1, PT ;  /* 0xffffffff1500780c */ /* 0x000fe40003f24270 */
[----:B------:R-:W-:Y:S02]  /*9780*/  MOV R4, 0xffffffff ;  /* 0xffffffff00047802 */ /* 0x000fe40000000f00 */
[----:B------:R-:W-:-:S05]  /*9790*/  CS2R.32 R7, SR_CgaSize ;  /* 0x0000000000077805 */ /* 0x000fca0000008a00 */
[----:B------:R-:W-:-:S05]  /*97a0*/  IMAD R7, R7, -0xa0, RZ ;  /* 0xffffff6007077824 */ /* 0x000fca00078e02ff */
[----:B------:R-:W-:-:S14]  /*97b0*/  R2UR UR4, R7 ;  /* 0x00000000070472ca */ /* 0x000fdc00000e0000 */
[----:B------:R-:W1:Y:S01]  /*97c0*/  LDCU UR4, c[0x0][UR4+0x2cc] ;  /* 0x00005980040477ac */ /* 0x000e620008000800 */
[----:B------:R-:W-:Y:S02]  /*97d0*/  ISETP.GT.AND P2, PT, R22, -0x1, PT ;  /* 0xffffffff1600780c */ /* 0x000fe40003f44270 */
[----:B------:R-:W-:Y:S02]  /*97e0*/  ISETP.GT.AND P3, PT, R23, -0x1, PT ;  /* 0xffffffff1700780c */ /* 0x000fe40003f64270 */
[C---:B------:R-:W-:Y:S02]  /*97f0*/  SEL R5, R4.reuse, 0x80000000, P0 ;  /* 0x8000000004057807 */ /* 0x040fe40000000000 */
[C---:B------:R-:W-:Y:S02]  /*9800*/  SEL R0, R4.reuse, 0x80000000, P1 ;  /* 0x8000000004007807 */ /* 0x040fe40000800000 */
[C---:B------:R-:W-:Y:S02]  /*9810*/  SEL R7, R4.reuse, 0x80000000, P2 ;  /* 0x8000000004077807 */ /* 0x040fe40001000000 */
[----:B------:R-:W-:-:S02]  /*9820*/  SEL R2, R4, 0x80000000, P3 ;  /* 0x8000000004027807 */ /* 0x000fc40001800000 */
[----:B------:R-:W-:Y:S02]  /*9830*/  ISETP.GT.AND P0, PT, R16, -0x1, PT ;  /* 0xffffffff1000780c */ /* 0x000fe40003f04270 */
[----:B------:R-:W-:Y:S02]  /*9840*/  ISETP.GT.AND P1, PT, R17, -0x1, PT ;  /* 0xffffffff1100780c */ /* 0x000fe40003f24270 */
[----:B------:R-:W-:Y:S01]  /*9850*/  ISETP.GT.AND P2, PT, R18, -0x1, PT ;  /* 0xffffffff1200780c */ /* 0x000fe20003f44270 */
[----:B------:R2:W-:Y:S01]  /*9860*/  STS.128 [R3+0x1000], R12 ;  /* 0x0010000c03007388 */ /* 0x0005e20000000c00 */
[----:B------:R-:W-:Y:S01]  /*9870*/  ISETP.GT.AND P3, PT, R19, -0x1, PT ;  /* 0xffffffff1300780c */ /* 0x000fe20003f64270 */
[----:B-1----:R-:W-:Y:S01]  /*9880*/  UIADD3 UR4, UPT, UPT, UR4, -0x1, URZ ;  /* 0xffffffff04047890 */ /* 0x002fe2000fffe0ff */
[----:B------:R-:W-:Y:S01]  /*9890*/  LOP3.LUT R20, R5, R20, RZ, 0x3c, !PT ;  /* 0x0000001405147212 */ /* 0x000fe200078e3cff */
[----:B------:R2:W-:Y:S01]  /*98a0*/  STS.128 [R3+0x1010], R8 ;  /* 0x0010100803007388 */ /* 0x0005e20000000c00 */
[----:B------:R-:W-:-:S02]  /*98b0*/  LOP3.LUT R21, R0, R21, RZ, 0x3c, !PT ;  /* 0x0000001500157212 */ /* 0x000fc400078e3cff */
[----:B------:R-:W-:Y:S02]  /*98c0*/  LOP3.LUT R22, R7, R22, RZ, 0x3c, !PT ;  /* 0x0000001607167212 */ /* 0x000fe400078e3cff */
[----:B------:R-:W-:Y:S02]  /*98d0*/  LOP3.LUT R23, R2, R23, RZ, 0x3c, !PT ;  /* 0x0000001702177212 */ /* 0x000fe400078e3cff */
[C---:B------:R-:W-:Y:S02]  /*98e0*/  SEL R5, R4.reuse, 0x80000000, P0 ;  /* 0x8000000004057807 */ /* 0x040fe40000000000 */
[C---:B------:R-:W-:Y:S01]  /*98f0*/  SEL R0, R4.reuse, 0x80000000, P1 ;  /* 0x8000000004007807 */ /* 0x040fe20000800000 */
[----:B------:R2:W-:Y:S01]  /*9900*/  STS.128 [R3], R20 ;  /* 0x0000001403007388 */ /* 0x0005e20000000c00 */
[C---:B------:R-:W-:Y:S02]  /*9910*/  SEL R7, R4.reuse, 0x80000000, P2 ;  /* 0x8000000004077807 */ /* 0x040fe40001000000 */
[----:B------:R-:W-:-:S02]  /*9920*/  SEL R2, R4, 0x80000000, P3 ;  /* 0x8000000004027807 */ /* 0x000fc40001800000 */
[----:B------:R-:W-:Y:S02]  /*9930*/  LOP3.LUT R16, R5, R16, RZ, 0x3c, !PT ;  /* 0x0000001005107212 */ /* 0x000fe400078e3cff */
[----:B------:R-:W-:Y:S02]  /*9940*/  LOP3.LUT R17, R0, R17, RZ, 0x3c, !PT ;  /* 0x0000001100117212 */ /* 0x000fe400078e3cff */
[----:B------:R-:W-:Y:S02]  /*9950*/  LOP3.LUT R18, R7, R18, RZ, 0x3c, !PT ;  /* 0x0000001207127212 */ /* 0x000fe400078e3cff */
[----:B------:R-:W-:Y:S02]  /*9960*/  LOP3.LUT R19, R2, R19, RZ, 0x3c, !PT ;  /* 0x0000001302137212 */ /* 0x000fe400078e3cff */
[----:B------:R-:W-:-:S03]  /*9970*/  ISETP.NE.AND P0, PT, RZ, UR4, PT ;  /* 0x00000004ff007c0c */ /* 0x000fc6000bf05270 */
[----:B------:R2:W-:Y:S01]  /*9980*/  STS.128 [R3+0x10], R16 ;  /* 0x0000101003007388 */ /* 0x0005e20000000c00 */
[----:B------:R-:W-:Y:S09]  /*9990*/  BAR.SYNC.DEFER_BLOCKING 0x0 ;  /* 0x0000000000007b1d */ /* 0x000ff20000010000 */
[----:B------:R-:W-:Y:S05]  /*99a0*/  @!P0 EXIT ;  /* 0x000000000000894d */ /* 0x000fea0003800000 */
[----:B------:R-:W-:-:S07]  /*99b0*/  HFMA2 R7, -RZ, RZ, 0, 0 ;  /* 0x00000000ff077431 */ /* 0x000fce00000001ff */
.L_x_89:
[----:B-12---:R-:W1:Y:S01]  /*99c0*/  S2R R3, SR_CgaCtaId ;  /* 0x0000000000037919 */ /* 0x006e620000008800 */
[----:B------:R-:W-:Y:S01]  /*99d0*/  MOV R0, 0x400 ;  /* 0x0000040000007802 */ /* 0x000fe20000000f00 */
[----:B------:R-:W2:Y:S03]  /*99e0*/  S2R R4, SR_SWINHI ;  /* 0x0000000000047919 */ /* 0x000ea60000002f00 */
[----:B-1----:R-:W-:Y:S02]  /*99f0*/  LEA R3, R3, R0, 0x18 ;  /* 0x0000000003037211 */ /* 0x002fe400078ec0ff */
[----:B------:R-:W-:Y:S02]  /*9a00*/  MOV R0, RZ ;  /* 0x000000ff00007202 */ /* 0x000fe40000000f00 */
[----:B------:R-:W-:Y:S02]  /*9a10*/  MOV R2, R3 ;  /* 0x0000000300027202 */ /* 0x000fe40000000f00 */
[----:B--2---:R-:W-:-:S02]  /*9a20*/  MOV R3, R4 ;  /* 0x0000000400037202 */ /* 0x004fc40000000f00 */
[----:B------:R-:W-:Y:S02]  /*9a30*/  PRMT R4, R7, 0x654, R2 ;  /* 0x0000065407047816 */ /* 0x000fe40000000002 */
[----:B------:R-:W-:-:S07]  /*9a40*/  MOV R5, R3 ;  /* 0x0000000300057202 */ /* 0x000fce0000000f00 */
.L_x_86:
[----:B------:R-:W-:Y:S01]  /*9a50*/  ISETP.GT.U32.AND P0, PT, R42, 0x7f, PT ;  /* 0x0000007f2a00780c */ /* 0x000fe20003f04070 */
[----:B------:R-:W-:-:S12]  /*9a60*/  BSSY.RECONVERGENT B0, `(.L_x_83) ;  /* 0x0000014000007945 */ /* 0x000fd80003800200 */
[----:B------:R-:W-:Y:S05]  /*9a70*/  @P0 BRA `(.L_x_84) ;  /* 0x0000000000480947 */ /* 0x000fea0003800000 */
[----:B------:R-:W1:Y:S01]  /*9a80*/  S2R R6, SR_CgaCtaId ;  /* 0x0000000000067919 */ /* 0x000e620000008800 */
[----:B------:R-:W-:Y:S02]  /*9a90*/  MOV R2, 0x400 ;  /* 0x0000040000027802 */ /* 0x000fe40000000f00 */
[----:B------:R-:W-:Y:S02]  /*9aa0*/  MOV R8, R42 ;  /* 0x0000002a00087202 */ /* 0x000fe40000000f00 */
[----:B------:R-:W-:Y:S01]  /*9ab0*/  IADD3 R3, PT, PT, R2, 0x4440, RZ ;  /* 0x0000444002037810 */ /* 0x000fe20007ffe0ff */
[----:B------:R-:W-:-:S03]  /*9ac0*/  IMAD R2, R7, 0x19, R0 ;  /* 0x0000001907027824 */ /* 0x000fc600078e0200 */
[----:B-1----:R-:W-:-:S04]  /*9ad0*/  LEA R3, R6, R3, 0x18 ;  /* 0x0000000306037211 */ /* 0x002fc800078ec0ff */
[----:B------:R-:W-:Y:S02]  /*9ae0*/  LEA R6, R2, R3, 0x2 ;  /* 0x0000000302067211 */ /* 0x000fe400078e10ff */
[----:B------:R-:W-:-:S03]  /*9af0*/  LEA R3, R0, R42, 0x7 ;  /* 0x0000002a00037211 */ /* 0x000fc600078e38ff */
[----:B------:R-:W1:Y:S02]  /*9b00*/  LDS R9, [R6+0x5000] ;  /* 0x0050000006097984 */ /* 0x000e640000000800 */
[----:B------:R-:W-:Y:S01]  /*9b10*/  IMAD.WIDE.U32 R2, R3, 0x4, R4 ;  /* 0x0000000403027825 */ /* 0x000fe200078e0004 */
[----:B-1----:R-:W-:-:S07]  /*9b20*/  LEA R9, R9, R42, 0x7 ;  /* 0x0000002a09097211 */ /* 0x002fce00078e38ff */
.L_x_85:
[----:B------:R-:W-:Y:S01]  /*9b30*/  IADD3 R8, PT, PT, R8, UR10, RZ ;  /* 0x0000000a08087c10 */ /* 0x000fe2000fffe0ff */
[----:B------:R1:W-:Y:S01]  /*9b40*/  ST.E desc[UR8][R2.64], R9 ;  /* 0x0000000902007985 */ /* 0x0003e2000c101908 */
[----:B------:R-:W-:Y:S02]  /*9b50*/  MOV R11, UR10 ;  /* 0x0000000a000b7c02 */ /* 0x000fe40008000f00 */
[----:B------:R-:W-:-:S03]  /*9b60*/  ISETP.GE.U32.AND P0, PT, R8, 0x80, PT ;  /* 0x000000800800780c */ /* 0x000fc60003f06070 */
[----:B-1----:R-:W-:Y:S01]  /*9b70*/  IMAD.WIDE.U32 R2, R11, 0x4, R2 ;  /* 0x000000040b027825 */ /* 0x002fe200078e0002 */
[----:B------:R-:W-:-:S09]  /*9b80*/  IADD3 R9, PT, PT, R9, UR10, RZ ;  /* 0x0000000a09097c10 */ /* 0x000fd2000fffe0ff */
[----:B------:R-:W-:Y:S05]  /*9b90*/  @!P0 BRA `(.L_x_85) ;  /* 0xfffffffc00e48947 */ /* 0x000fea000383ffff */
.L_x_84:
[----:B------:R-:W-:Y:S05]  /*9ba0*/  BSYNC.RECONVERGENT B0 ;  /* 0x0000000000007941 */ /* 0x000fea0003800200 */
.L_x_83:
[----:B------:R-:W-:-:S04]  /*9bb0*/  IADD3 R0, PT, PT, R0, 0x1, RZ ;  /* 0x0000000100007810 */ /* 0x000fc80007ffe0ff */
[----:B------:R-:W-:-:S13]  /*9bc0*/  ISETP.NE.AND P0, PT, R0, 0x19, PT ;  /* 0x000000190000780c */ /* 0x000fda0003f05270 */
[----:B------:R-:W-:Y:S05]  /*9bd0*/  @P0 BRA `(.L_x_86) ;  /* 0xfffffffc009c0947 */ /* 0x000fea000383ffff */
[----:B------:R-:W-:Y:S01]  /*9be0*/  BAR.SYNC.DEFER_BLOCKING 0x0 ;  /* 0x0000000000007b1d */ /* 0x000fe20000010000 */
[----:B------:R-:W-:-:S05]  /*9bf0*/  ISETP.NE.AND P0, PT, R42, RZ, PT ;  /* 0x000000ff2a00720c */ /* 0x000fca0003f05270 */
[----:B------:R-:W-:Y:S08]  /*9c00*/  BSSY.RECONVERGENT B0, `(.L_x_87) ;  /* 0x000000d000007945 */ /* 0x000ff00003800200 */
[----:B------:R-:W-:Y:S05]  /*9c10*/  @P0 BRA `(.L_x_88) ;  /* 0x00000000002c0947 */ /* 0x000fea0003800000 */
[----:B------:R-:W1:Y:S01]  /*9c20*/  S2R R3, SR_CgaCtaId ;  /* 0x0000000000037919 */ /* 0x000e620000008800 */
[----:B------:R-:W-:Y:S01]  /*9c30*/  MOV R0, 0x400 ;  /* 0x0000040000007802 */ /* 0x000fe20000000f00 */
[----:B------:R-:W2:Y:S03]  /*9c40*/  S2R R5, SR_SWINHI ;  /* 0x0000000000057919 */ /* 0x000ea60000002f00 */
[----:B------:R-:W-:-:S04]  /*9c50*/  IADD3 R0, PT, PT, R0, 0x3200, RZ ;  /* 0x0000320000007810 */ /* 0x000fc80007ffe0ff */
[----:B-1----:R-:W-:-:S04]  /*9c60*/  LEA R0, R3, R0, 0x18 ;  /* 0x0000000003007211 */ /* 0x002fc800078ec0ff */
[----:B------:R-:W-:Y:S02]  /*9c70*/  MOV R2, R0 ;  /* 0x0000000000027202 */ /* 0x000fe40000000f00 */
[----:B--2---:R-:W-:Y:S01]  /*9c80*/  MOV R3, R5 ;  /* 0x0000000500037202 */ /* 0x004fe20000000f00 */
[----:B------:R-:W-:Y:S01]  /*9c90*/  HFMA2 R5, -RZ, RZ, 0, 5.9604644775390625e-08 ;  /* 0x00000001ff057431 */ /* 0x000fe200000001ff */
[----:B------:R-:W-:Y:S02]  /*9ca0*/  PRMT R2, R7, 0x654, R2 ;  /* 0x0000065407027816 */ /* 0x000fe40000000002 */
[----:B------:R-:W-:-:S05]  /*9cb0*/  MOV R3, R3 ;  /* 0x0000000300037202 */ /* 0x000fca0000000f00 */
[----:B------:R1:W-:Y:S02]  /*9cc0*/  ST.E.STRONG.SYS desc[UR8][R2.64], R5 ;  /* 0x0000000502007985 */ /* 0x0003e4000c115908 */
.L_x_88:
[----:B------:R-:W-:Y:S05]  /*9cd0*/  BSYNC.RECONVERGENT B0 ;  /* 0x0000000000007941 */ /* 0x000fea0003800200 */
.L_x_87:
[----:B------:R-:W-:Y:S01]  /*9ce0*/  IADD3 R7, PT, PT, R7, 0x1, RZ ;  /* 0x0000000107077810 */ /* 0x000fe20007ffe0ff */
[----:B------:R-:W-:Y:S03]  /*9cf0*/  BAR.SYNC.DEFER_BLOCKING 0x0 ;  /* 0x0000000000007b1d */ /* 0x000fe60000010000 */
[----:B------:R-:W-:-:S13]  /*9d00*/  ISETP.NE.AND P0, PT, R7, UR4, PT ;  /* 0x0000000407007c0c */ /* 0x000fda000bf05270 */
[----:B------:R-:W-:Y:S05]  /*9d10*/  @!P0 EXIT ;  /* 0x000000000000894d */ /* 0x000fea0003800000 */
[----:B------:R-:W-:Y:S05]  /*9d20*/  BRA `(.L_x_89) ;  /* 0xfffffffc00247947 */ /* 0x000fea000383ffff */
        .weak           $__internal_0_$__cuda_sm20_rcp_rn_f32_slowpath
        .type           $__internal_0_$__cuda_sm20_rcp_rn_f32_slowpath,@function
        .size           $__internal_0_$__cuda_sm20_rcp_rn_f32_slowpath,(.L_x_431 - $__internal_0_$__cuda_sm20_rcp_rn_f32_slowpath)
$__internal_0_$__cuda_sm20_rcp_rn_f32_slowpath:
[----:B------:R-:W-:-:S04]  /*9d30*/  SHF.L.U32 R4, R0, 0x1, RZ ;  /* 0x0000000100047819 */ /* 0x000fc800000006ff */
[----:B------:R-:W-:-:S04]  /*9d40*/  SHF.R.U32.HI R4, RZ, 0x18, R4 ;  /* 0x00000018ff047819 */ /* 0x000fc80000011604 */
[----:B------:R-:W-:-:S13]  /*9d50*/  ISETP.NE.U32.AND P0, PT, R4, RZ, PT ;  /* 0x000000ff0400720c */ /* 0x000fda0003f05070 */
[----:B------:R-:W-:Y:S05]  /*9d60*/  @P0 BRA `(.L_x_90) ;  /* 0x00000000002c0947 */ /* 0x000fea0003800000 */
[----:B------:R-:W-:-:S04]  /*9d70*/  SHF.L.U32 R4, R0, 0x1, RZ ;  /* 0x0000000100047819 */ /* 0x000fc800000006ff */
[----:B------:R-:W-:-:S13]  /*9d80*/  ISETP.NE.AND P0, PT, R4, RZ, PT ;  /* 0x000000ff0400720c */ /* 0x000fda0003f05270 */
[----:B------:R3:W4:Y:S01]  /*9d90*/  @!P0 MUFU.RCP R4, R0 ;  /* 0x0000000000048308 */ /* 0x0007220000001000 */
[----:B------:R-:W-:Y:S05]  /*9da0*/  @!P0 BRA `(.L_x_91) ;  /* 0x0000000000a48947 */ /* 0x000fea0003800000 */
[----:B------:R-:W-:-:S04]  /*9db0*/  FFMA R5, R0, 1.84467440737095516160e+19, RZ ;  /* 0x5f80000000057823 */ /* 0x000fc800000000ff */
[----:B---3--:R-:W4:Y:S02]  /*9dc0*/  MUFU.RCP R0, R5 ;  /* 0x0000000500007308 */ /* 0x008f240000001000 */
[----:B----4-:R-:W-:-:S04]  /*9dd0*/  FFMA R4, R5, R0, -1 ;  /* 0xbf80000005047423 */ /* 0x010fc80000000000 */
[----:B------:R-:W-:-:S04]  /*9de0*/  FADD.FTZ R9, -R4, -RZ ;  /* 0x800000ff04097221 */ /* 0x000fc80000010100 */
[----:B------:R-:W-:-:S04]  /*9df0*/  FFMA R0, R0, R9, R0 ;  /* 0x0000000900007223 */ /* 0x000fc80000000000 */
[----:B------:R-:W-:Y:S01]  /*9e00*/  FFMA R4, R0, 1.84467440737095516160e+19, RZ ;  /* 0x5f80000000047823 */ /* 0x000fe200000000ff */
[----:B------:R-:W-:Y:S06]  /*9e10*/  BRA `(.L_x_91) ;  /* 0x0000000000887947 */ /* 0x000fec0003800000 */
.L_x_90:
[----:B------:R-:W-:-:S04]  /*9e20*/  IADD3 R5, PT, PT, R4, -0xfd, RZ ;  /* 0xffffff0304057810 */ /* 0x000fc80007ffe0ff */
[----:B------:R-:W-:-:S13]  /*9e30*/  ISETP.GT.U32.AND P0, PT, R5, 0x1, PT ;  /* 0x000000010500780c */ /* 0x000fda0003f04070 */
[----:B------:R-:W-:Y:S05]  /*9e40*/  @P0 BRA `(.L_x_92) ;  /* 0x0000000000780947 */ /* 0x000fea0003800000 */
[----:B------:R-:W-:Y:S02]  /*9e50*/  LOP3.LUT R9, R0, 0x7fffff, RZ, 0xc0, !PT ;  /* 0x007fffff00097812 */ /* 0x000fe400078ec0ff */
[----:B------:R-:W-:Y:S02]  /*9e60*/  MOV R22, 0x3 ;  /* 0x0000000300167802 */ /* 0x000fe40000000f00 */
[----:B------:R-:W-:Y:S02]  /*9e70*/  LOP3.LUT R9, R9, 0x3f800000, RZ, 0xfc, !PT ;  /* 0x3f80000009097812 */ /* 0x000fe400078efcff */
[----:B------:R-:W-:Y:S02]  /*9e80*/  SHF.L.U32 R19, R22, R5, RZ ;  /* 0x0000000516137219 */ /* 0x000fe400000006ff */
[----:B------:R-:W1:Y:S02]  /*9e90*/  MUFU.RCP R16, R9 ;  /* 0x0000000900107308 */ /* 0x000e640000001000 */
[----:B-1----:R-:W-:-:S04]  /*9ea0*/  FFMA R17, R9, R16, -1 ;  /* 0xbf80000009117423 */ /* 0x002fc80000000010 */
[----:B------:R-:W-:-:S04]  /*9eb0*/  FADD.FTZ R17, -R17, -RZ ;  /* 0x800000ff11117221 */ /* 0x000fc80000010100 */
[CCC-:B------:R-:W-:Y:S01]  /*9ec0*/  FFMA.RM R18, R16.reuse, R17.reuse, R16.reuse ;  /* 0x0000001110127223 */ /* 0x1c0fe20000004010 */
[----:B------:R-:W-:-:S04]  /*9ed0*/  FFMA.RP R17, R16, R17, R16 ;  /* 0x0000001110117223 */ /* 0x000fc80000008010 */
[C---:B------:R-:W-:Y:S02]  /*9ee0*/  LOP3.LUT R16, R18.reuse, 0x7fffff, RZ, 0xc0, !PT ;  /* 0x007fffff12107812 */ /* 0x040fe400078ec0ff */
[----:B------:R-:W-:Y:S02]  /*9ef0*/  FSETP.NEU.FTZ.AND P0, PT, R18, R17, PT ;  /* 0x000000111200720b */ /* 0x000fe40003f1d000 */
[----:B------:R-:W-:Y:S02]  /*9f00*/  LOP3.LUT R16, R16, 0x800000, RZ, 0xfc, !PT ;  /* 0x0080000010107812 */ /* 0x000fe400078efcff */
[----:B------:R-:W-:Y:S02]  /*9f10*/  SEL R17, RZ, 0xffffffff, !P0 ;  /* 0xffffffffff117807 */ /* 0x000fe40004000000 */
[----:B------:R-:W-:Y:S02]  /*9f20*/  LOP3.LUT R18, R19, R16, RZ, 0xc0, !PT ;  /* 0x0000001013127212 */ /* 0x000fe400078ec0ff */
[----:B------:R-:W-:-:S02]  /*9f30*/  IADD3 R17, PT, PT, -R17, RZ, RZ ;  /* 0x000000ff11117210 */ /* 0x000fc40007ffe1ff */
[-C--:B------:R-:W-:Y:S02]  /*9f40*/  SHF.R.U32.HI R18, RZ, R5.reuse, R18 ;  /* 0x00000005ff127219 */ /* 0x080fe40000011612 */
[----:B------:R-:W-:Y:S02]  /*9f50*/  LOP3.LUT P1, RZ, R17, R5, R16, 0xf8, !PT ;  /* 0x0000000511ff7212 */ /* 0x000fe4000782f810 */
[C---:B------:R-:W-:Y:S02]  /*9f60*/  LOP3.LUT P0, RZ, R18.reuse, 0x1, RZ, 0xc0, !PT ;  /* 0x0000000112ff7812 */ /* 0x040fe4000780c0ff */
[----:B------:R-:W-:-:S04]  /*9f70*/  LOP3.LUT P2, RZ, R18, 0x2, RZ, 0xc0, !PT ;  /* 0x0000000212ff7812 */ /* 0x000fc8000784c0ff */
[----:B------:R-:W-:Y:S02]  /*9f80*/  PLOP3.LUT P0, PT, P0, P1, P2, 0xe0, 0x0 ;  /* 0x000000000000781c */ /* 0x000fe40000703c20 */
[----:B------:R-:W-:Y:S02]  /*9f90*/  LOP3.LUT P1, RZ, R0, 0x7fffff, RZ, 0xc0, !PT ;  /* 0x007fffff00ff7812 */ /* 0x000fe4000782c0ff */
[----:B------:R-:W-:-:S04]  /*9fa0*/  SEL R5, RZ, 0x1, !P0 ;  /* 0x00000001ff057807 */ /* 0x000fc80004000000 */
[----:B------:R-:W-:-:S04]  /*9fb0*/  IADD3 R5, PT, PT, -R5, RZ, RZ ;  /* 0x000000ff05057210 */ /* 0x000fc80007ffe1ff */
[----:B------:R-:W-:Y:S02]  /*9fc0*/  ISETP.GE.AND P0, PT, R5, RZ, PT ;  /* 0x000000ff0500720c */ /* 0x000fe40003f06270 */
[----:B------:R-:W-:-:S04]  /*9fd0*/  IADD3 R5, PT, PT, R4, -0xfc, RZ ;  /* 0xffffff0404057810 */ /* 0x000fc80007ffe0ff */
[----:B------:R-:W-:-:S07]  /*9fe0*/  SHF.R.U32.HI R5, RZ, R5, R16 ;  /* 0x00000005ff057219 */ /* 0x000fce0000011610 */
[----:B------:R-:W-:-:S04]  /*9ff0*/  @!P0 IADD3 R5, PT, PT, R5, 0x1, RZ ;  /* 0x0000000105058810 */ /* 0x000fc80007ffe0ff */
[----:B------:R-:W-:-:S04]  /*a000*/  @!P1 SHF.L.U32 R5, R5, 0x1, RZ ;  /* 0x0000000105059819 */ /* 0x000fc800000006ff */
[----:B------:R-:W-:Y:S01]  /*a010*/  LOP3.LUT R4, R5, 0x80000000, R0, 0xf8, !PT ;  /* 0x8000000005047812 */ /* 0x000fe200078ef800 */
[----:B------:R-:W-:Y:S06]  /*a020*/  BRA `(.L_x_91) ;  /* 0x0000000000047947 */ /* 0x000fec0003800000 */
.L_x_92:
[----:B------:R1:W2:Y:S02]  /*a030*/  MUFU.RCP R4, R0 ;  /* 0x0000000000047308 */ /* 0x0002a40000001000 */
.L_x_91:
[----:B------:R-:W-:Y:S01]  /*a040*/  HFMA2 R5, -RZ, RZ, 0, 0 ;  /* 0x00000000ff057431 */ /* 0x000fe200000001ff */
[----:B-1234-:R-:W-:Y:S02]  /*a050*/  MOV R0, R4 ;  /* 0x0000000400007202 */ /* 0x01efe40000000f00 */
[----:B------:R-:W-:-:S04]  /*a060*/  MOV R4, R20 ;  /* 0x0000001400047202 */ /* 0x000fc80000000f00 */
[----:B------:R-:W-:Y:S05]  /*a070*/  RET.REL.NODEC R4 `(_Z37topk_attn_block_specialization_kernelP6__halfPKS_S2_S2_S2_) ;  /* 0xffffff5c04e07950 */ /* 0x000fea0003c3ffff */
.L_x_93:
[----:B------:R-:W-:-:S00]  /*a080*/  BRA `(.L_x_93) ;  /* 0xfffffffc00fc7947 */ /* 0x000fc0000383ffff */
[----:B------:R-:W-:-:S00]  /*a090*/  NOP ;  /* 0x0000000000007918 */ /* 0x000fc00000000000 */
        /* <DEDUP_REMOVED lines=14> */
.L_x_431:


//--------------------- .text._Z22topk_attn_fused_kernelP6__halfPKS_S2_S2_S2_ --------------------------
	.section	.text._Z22topk_attn_fused_kernelP6__halfPKS_S2_S2_S2_,"ax",@progbits
	.align	128
        .global         _Z22topk_attn_fused_kernelP6__halfPKS_S2_S2_S2_
        .type           _Z22topk_attn_fused_kernelP6__halfPKS_S2_S2_S2_,@function
        .size           _Z22topk_attn_fused_kernelP6__halfPKS_S2_S2_S2_,(.L_x_432 - _Z22topk_attn_fused_kernelP6__halfPKS_S2_S2_S2_)
        .other          _Z22topk_attn_fused_kernelP6__halfPKS_S2_S2_S2_,@"STO_CUDA_ENTRY STV_DEFAULT"
_Z22topk_attn_fused_kernelP6__halfPKS_S2_S2_S2_:
.text._Z22topk_attn_fused_kernelP6__halfPKS_S2_S2_S2_:
        /* <DEDUP_REMOVED lines=12> */
[----:B------:R-:W4:Y:S01]  /*00c0*/  S2UR UR7, SR_CTAID.Z ;  /* 0x00000000000779c3 */ /* 0x000f220000002700 */
[----:B------:R-:W3:Y:S01]  /*00d0*/  LDCU.64 UR10, c[0x0][0x358] ;  /* 0x00006b00ff0a77ac */ /* 0x000ee20008000a00 */
[----:B------:R-:W3:Y:S06]  /*00e0*/  S2R R14, SR_TID.X ;  /* 0x00000000000e7919 */ /* 0x000eec0000002100 */
[----:B------:R-:W-:Y:S08]  /*00f0*/  BAR.SYNC.DEFER_BLOCKING 0x0 ;  /* 0x0000000000007b1d */ /* 0x000ff00000010000 */
[----:B------:R-:W3:Y:S01]  /*0100*/  S2UR UR4, SR_CTAID.X ;  /* 0x00000000000479c3 */ /* 0x000ee20000002500 */
[----:B-1----:R-:W-:-:S02]  /*0110*/  I2FP.F32.U32 R0, UR5 ;  /* 0x0000000500007c45 */ /* 0x002fc40008201000 */
[----:B------:R-:W-:-:S05]  /*0120*/  CS2R.32 R34, SR_CgaSize ;  /* 0x0000000000227805 */ /* 0x000fca0000008a00 */
[----:B------:R-:W-:-:S05]  /*0130*/  IMAD R34, R34, -0xa0, RZ ;  /* 0xffffff6022227824 */ /* 0x000fca00078e02ff */
[----:B------:R-:W-:-:S14]  /*0140*/  R2UR UR5, R34 ;  /* 0x00000000220572ca */ /* 0x000fdc00000e0000 */
[----:B------:R-:W1:Y:S01]  /*0150*/  LDCU UR5, c[0x0][UR5+0x2b0] ;  /* 0x00005600050577ac */ /* 0x000e620008000800 */
[----:B------:R-:W1:Y:S01]  /*0160*/  LDC R13, c[0x0][0x360] ;  /* 0x0000d800ff0d7b82 */ /* 0x000e620000000800 */
[----:B--2---:R-:W-:Y:S01]  /*0170*/  FMUL R2, R0, UR6 ;  /* 0x0000000600027c20 */ /* 0x004fe20008400000 */
[----:B------:R-:W-:-:S05]  /*0180*/  CS2R.32 R34, SR_CgaSize ;  /* 0x0000000000227805 */ /* 0x000fca0000008a00 */
[----:B------:R-:W-:-:S05]  /*0190*/  IMAD R34, R34, -0xa0, RZ ;  /* 0xffffff6022227824 */ /* 0x000fca00078e02ff */
[----:B------:R-:W-:-:S14]  /*01a0*/  R2UR UR6, R34 ;  /* 0x00000000220672ca */ /* 0x000fdc00000e0000 */
[----:B------:R-:W2:Y:S01]  /*01b0*/  LDCU UR6, c[0x0][UR6+0x2c4] ;  /* 0x00005880060677ac */ /* 0x000ea20008000800 */
[----:B----4-:R-:W-:Y:S01]  /*01c0*/  I2FP.F32.U32 R0, UR7 ;  /* 0x0000000700007c45 */ /* 0x010fe20008201000 */
[----:B------:R-:W4:Y:S01]  /*01d0*/  LDCU UR7, c[0x0][0x364] ;  /* 0x00006c80ff0777ac */ /* 0x000f220008000800 */
[----:B------:R-:W-:Y:S01]  /*01e0*/  F2I.U32.TRUNC.NTZ R2, R2 ;  /* 0x0000000200027305 */ /* 0x000fe2000020f000 */
[----:B------:R-:W2:Y:S02]  /*01f0*/  LDC.64 R8, c[0x0][0x398] ;  /* 0x0000e600ff087b82 */ /* 0x000ea40000000a00 */
[----:B------:R-:W-:-:S06]  /*0200*/  FMUL R3, R0, UR8 ;  /* 0x0000000800037c20 */ /* 0x000fcc0008400000 */
[----:B------:R-:W2:Y:S01]  /*0210*/  F2I.U32.TRUNC.NTZ R3, R3 ;  /* 0x0000000300037305 */ /* 0x000ea2000020f000 */
[----:B---3--:R-:W-:Y:S02]  /*0220*/  I2FP.F32.U32 R0, UR4 ;  /* 0x0000000400007c45 */ /* 0x008fe40008201000 */
[----:B------:R-:W-:-:S05]  /*0230*/  CS2R.32 R34, SR_CgaSize ;  /* 0x0000000000227805 */ /* 0x000fca0000008a00 */
[----:B------:R-:W-:-:S05]  /*0240*/  IMAD R34, R34, -0xa0, RZ ;  /* 0xffffff6022227824 */ /* 0x000fca00078e02ff */
[----:B------:R-:W-:-:S14]  /*0250*/  R2UR UR4, R34 ;  /* 0x00000000220472ca */ /* 0x000fdc00000e0000 */
[----:B------:R-:W3:Y:S01]  /*0260*/  LDCU UR4, c[0x0][UR4+0x2c0] ;  /* 0x00005800040477ac */ /* 0x000ee20008000800 */
[----:B-1----:R-:W-:Y:S01]  /*0270*/  FMUL R4, R0, UR5 ;  /* 0x0000000500047c20 */ /* 0x002fe20008400000 */
[----:B----4-:R-:W-:-:S03]  /*0280*/  IMAD R12, R5, UR7, R12 ;  /* 0x00000007050c7c24 */ /* 0x010fc6000f8e020c */
[----:B------:R-:W3:Y:S01]  /*0290*/  F2I.U32.TRUNC.NTZ R15, R4 ;  /* 0x00000004000f7305 */ /* 0x000ee2000020f000 */
[----:B--2---:R-:W-:-:S04]  /*02a0*/  IMAD R0, R3, UR6, R2 ;  /* 0x0000000603007c24 */ /* 0x004fc8000f8e0202 */
[----:B---3--:R-:W-:Y:S02]  /*02b0*/  IMAD R15, R0, UR4, R15 ;  /* 0x00000004000f7c24 */ /* 0x008fe4000f8e020f */
[----:B------:R-:W-:-:S03]  /*02c0*/  IMAD R0, R12, R13, R14 ;  /* 0x0000000d0c007224 */ /* 0x000fc600078e020e */
[----:B------:R-:W-:Y:S02]  /*02d0*/  SHF.L.U32 R3, R15, 0x7, RZ ;  /* 0x000000070f037819 */ /* 0x000fe400000006ff */
[----:B------:R-:W-:Y:S02]  /*02e0*/  SHF.L.U32 R2, R0, 0x3, RZ ;  /* 0x0000000300027819 */ /* 0x000fe400000006ff */
[----:B------:R-:W-:-:S04]  /*02f0*/  LOP3.LUT R3, R3, 0xf80, RZ, 0xc0, !PT ;  /* 0x00000f8003037812 */ /* 0x000fc800078ec0ff */
[----:B------:R-:W-:-:S05]  /*0300*/  LOP3.LUT R34, R3, 0x78, R2, 0xf8, !PT ;  /* 0x0000007803227812 */ /* 0x000fca00078ef802 */
[----:B------:R-:W-:-:S06]  /*0310*/  IMAD.WIDE.U32 R8, R34, 0x2, R8 ;  /* 0x0000000222087825 */ /* 0x000fcc00078e0008 */
[----:B------:R-:W5:Y:S01]  /*0320*/  LDG.E.128.CONSTANT R8, desc[UR10][R8.64] ;  /* 0x0000000a08087981 */ /* 0x000f62000c1e9d00 */
[----:B------:R-:W1:Y:S01]  /*0330*/  S2UR UR5, SR_CgaCtaId ;  /* 0x00000000000579c3 */ /* 0x000e620000008800 */
[----:B------:R-:W-:Y:S01]  /*0340*/  MOV R4, 0x400 ;  /* 0x0000040000047802 */ /* 0x000fe20000000f00 */
[----:B------:R-:W-:Y:S01]  /*0350*/  BSSY.RECONVERGENT B0, `(.L_x_94) ;  /* 0x0000077000007945 */ /* 0x000fe20003800200 */
[----:B------:R-:W-:Y:S02]  /*0360*/  ISETP.GT.U32.AND P1, PT, R0, 0xcc, PT ;  /* 0x000000cc0000780c */ /* 0x000fe40003f24070 */
[----:B------:R-:W-:Y:S02]  /*0370*/  IADD3 R4, PT, PT, R4, 0x3a30, RZ ;  /* 0x00003a3004047810 */ /* 0x000fe40007ffe0ff */
[----:B------:R-:W-:Y:S01]  /*0380*/  SHF.R.U32.HI R26, RZ, 0x2, R0 ;  /* 0x00000002ff1a7819 */ /* 0x000fe20000011600 */
[----:B------:R-:W2:Y:S01]  /*0390*/  S2UR UR4, SR_SWINHI ;  /* 0x00000000000479c3 */ /* 0x000ea20000002f00 */
[----:B------:R-:W-:-:S02]  /*03a0*/  LOP3.LUT R28, R2, 0x78, RZ, 0xc0, !PT ;  /* 0x00000078021c7812 */ /* 0x000fc400078ec0ff */
[----:B------:R-:W-:Y:S02]  /*03b0*/  LOP3.LUT R26, R26, 0x3ffffffc, RZ, 0xc0, !PT ;  /* 0x3ffffffc1a1a7812 */ /* 0x000fe400078ec0ff */
[----:B------:R-:W-:Y:S02]  /*03c0*/  LOP3.LUT R15, R15, 0x1f, RZ, 0xc0, !PT ;  /* 0x0000001f0f0f7812 */ /* 0x000fe400078ec0ff */
[----:B-1----:R-:W-:-:S04]  /*03d0*/  MOV R7, UR5 ;  /* 0x0000000500077c02 */ /* 0x002fc80008000f00 */
[C---:B------:R-:W-:Y:S02]  /*03e0*/  LEA R6, R7.reuse, R4, 0x18 ;  /* 0x0000000407067211 */ /* 0x040fe400078ec0ff */
[----:B------:R-:W-:Y:S02]  /*03f0*/  MOV R4, 0xffffff33 ;  /* 0xffffff3300047802 */ /* 0x000fe40000000f00 */
[----:B------:R-:W-:Y:S02]  /*0400*/  R2UR UR6, R6 ;  /* 0x00000000060672ca */ /* 0x000fe400000e0000 */
[C---:B------:R-:W-:Y:S01]  /*0410*/  ISETP.GT.AND P0, PT, R7.reuse, 0x4, PT ;  /* 0x000000040700780c */ /* 0x040fe20003f04270 */
[----:B------:R-:W-:Y:S01]  /*0420*/  IMAD R27, R7, R4, 0x400 ;  /* 0x00000400071b7424 */ /* 0x000fe200078e0204 */
[----:B------:R-:W-:-:S04]  /*0430*/  MOV R4, R6 ;  /* 0x0000000600047202 */ /* 0x000fc80000000f00 */
[C---:B------:R-:W-:Y:S02]  /*0440*/  VIMNMX.RELU R5, PT, PT, R27.reuse, 0xcd, PT ;  /* 0x000000cd1b057848 */ /* 0x040fe40003fe1100 */
[----:B------:R-:W-:Y:S02]  /*0450*/  VIMNMX R27, PT, PT, R27, 0xcd, PT ;  /* 0x000000cd1b1b7848 */ /* 0x000fe40003fe0100 */
[----:B------:R-:W-:Y:S01]  /*0460*/  IADD3 R16, PT, PT, R5, 0x1f, RZ ;  /* 0x0000001f05107810 */ /* 0x000fe20007ffe0ff */
[----:B------:R-:W-:Y:S01]  /*0470*/  UMOV UR6, UR6 ;  /* 0x0000000600067c82 */ /* 0x000fe20008000000 */
[----:B--2---:R-:W-:Y:S01]  /*0480*/  UMOV UR7, UR4 ;  /* 0x0000000400077c82 */ /* 0x004fe20008000000 */
[----:B------:R-:W-:Y:S01]  /*0490*/  UIADD3 UR4, UP0, UPT, UR6, 0x7f, URZ ;  /* 0x0000007f06047890 */ /* 0x000fe2000ff1e0ff */
[----:B------:R-:W-:-:S03]  /*04a0*/  SHF.R.U32.HI R16, RZ, 0x5, R16 ;  /* 0x00000005ff107819 */ /* 0x000fc60000011610 */
[----:B------:R-:W-:Y:S01]  /*04b0*/  UIADD3.X UR7, UPT, UPT, URZ, UR7, URZ, UP0, !UPT ;  /* 0x00000007ff077290 */ /* 0x000fe200087fe4ff */
[----:B------:R-:W-:Y:S01]  /*04c0*/  SEL R29, R16, RZ, !P0 ;  /* 0x000000ff101d7207 */ /* 0x000fe20004000000 */
[----:B------:R-:W-:Y:S01]  /*04d0*/  ULOP3.LUT UR6, UR4, 0xffffff80, URZ, 0xc0, !UPT ;  /* 0xffffff8004067892 */ /* 0x000fe2000f8ec0ff */
[----:B------:R-:W-:Y:S11]  /*04e0*/  @P1 BRA `(.L_x_95) ;  /* 0x0000000400741947 */ /* 0x000ff60003800000 */
[----:B------:R-:W1:Y:S01]  /*04f0*/  I2F.U32.RP R20, R13 ;  /* 0x0000000d00147306 */ /* 0x000e620000209000 */
[----:B------:R-:W-:Y:S01]  /*0500*/  IADD3 R16, PT, PT, R0, R13, RZ ;  /* 0x0000000d00107210 */ /* 0x000fe20007ffe0ff */
[----:B------:R-:W-:Y:S01]  /*0510*/  BSSY.RECONVERGENT B1, `(.L_x_96) ;  /* 0x000002f000017945 */ /* 0x000fe20003800200 */
[----:B------:R-:W-:Y:S02]  /*0520*/  ISETP.NE.U32.AND P2, PT, R13, RZ, PT ;  /* 0x000000ff0d00720c */ /* 0x000fe40003f45070 */
[C---:B------:R-:W-:Y:S02]  /*0530*/  VIMNMX.U32 R19, PT, PT, R16.reuse, 0xcd, !PT ;  /* 0x000000cd10137848 */ /* 0x040fe40007fe0000 */
[C---:B------:R-:W-:Y:S02]  /*0540*/  ISETP.GE.U32.AND P3, PT, R16.reuse, 0xcd, PT ;  /* 0x000000cd1000780c */ /* 0x040fe40003f66070 */
[----:B------:R-:W-:Y:S01]  /*0550*/  IADD3 R19, PT, PT, -R16, R19, RZ ;  /* 0x0000001310137210 */ /* 0x000fe20007ffe1ff */
[----:B------:R-:W-:Y:S01]  /*0560*/  HFMA2 R16, -RZ, RZ, 0, 0 ;  /* 0x00000000ff107431 */ /* 0x000fe200000001ff */
[----:B-1----:R-:W1:Y:S02]  /*0570*/  MUFU.RCP R20, R20 ;  /* 0x0000001400147308 */ /* 0x002e640000001000 */
[----:B-1----:R-:W-:-:S06]  /*0580*/  IADD3 R17, PT, PT, R20, 0xffffffe, RZ ;  /* 0x0ffffffe14117810 */ /* 0x002fcc0007ffe0ff */
[----:B------:R-:W1:Y:S02]  /*0590*/  F2I.FTZ.U32.TRUNC.NTZ R17, R17 ;  /* 0x0000001100117305 */ /* 0x000e64000021f000 */
[----:B-1----:R-:W-:-:S05]  /*05a0*/  IADD3 R18, PT, PT, RZ, -R17, RZ ;  /* 0x80000011ff127210 */ /* 0x002fca0007ffe0ff */
[----:B------:R-:W-:Y:S02]  /*05b0*/  IMAD R21, R18, R13, RZ ;  /* 0x0000000d12157224 */ /* 0x000fe400078e02ff */
[C---:B------:R-:W-:Y:S01]  /*05c0*/  VIADD R18, R19.reuse, 0xffffffff ;  /* 0xffffffff13127836 */ /* 0x040fe20000000000 */
[----:B------:R-:W-:Y:S01]  /*05d0*/  @P3 IADD3 R18, PT, PT, R19, RZ, RZ ;  /* 0x000000ff13123210 */ /* 0x000fe20007ffe0ff */
[----:B------:R-:W-:-:S06]  /*05e0*/  IMAD.HI.U32 R21, R17, R21, R16 ;  /* 0x0000001511157227 */ /* 0x000fcc00078e0010 */
[----:B------:R-:W-:-:S05]  /*05f0*/  IMAD.HI.U32 R21, R21, R18, RZ ;  /* 0x0000001215157227 */ /* 0x000fca00078e00ff */
[----:B------:R-:W-:-:S05]  /*0600*/  IADD3 R16, PT, PT, -R21, RZ, RZ ;  /* 0x000000ff15107210 */ /* 0x000fca0007ffe1ff */
[----:B------:R-:W-:Y:S01]  /*0610*/  IMAD R18, R13, R16, R18 ;  /* 0x000000100d127224 */ /* 0x000fe200078e0212 */
[----:B------:R-:W-:-:S04]  /*0620*/  SEL R16, RZ, 0x1, P3 ;  /* 0x00000001ff107807 */ /* 0x000fc80001800000 */
[----:B------:R-:W-:-:S13]  /*0630*/  ISETP.GE.U32.AND P0, PT, R18, R13, PT ;  /* 0x0000000d1200720c */ /* 0x000fda0003f06070 */
[-C--:B------:R-:W-:Y:S02]  /*0640*/  @P0 IADD3 R18, PT, PT, R18, -R13.reuse, RZ ;  /* 0x8000000d12120210 */ /* 0x080fe40007ffe0ff */
[----:B------:R-:W-:Y:S02]  /*0650*/  @P0 IADD3 R21, PT, PT, R21, 0x1, RZ ;  /* 0x0000000115150810 */ /* 0x000fe40007ffe0ff */
[----:B------:R-:W-:-:S13]  /*0660*/  ISETP.GE.U32.AND P1, PT, R18, R13, PT ;  /* 0x0000000d1200720c */ /* 0x000fda0003f26070 */
[----:B------:R-:W-:Y:S02]  /*0670*/  @P1 IADD3 R21, PT, PT, R21, 0x1, RZ ;  /* 0x0000000115151810 */ /* 0x000fe40007ffe0ff */
[----:B------:R-:W-:-:S04]  /*0680*/  @!P2 LOP3.LUT R21, RZ, R13, RZ, 0x33, !PT ;  /* 0x0000000dff15a212 */ /* 0x000fc800078e33ff */
[----:B------:R-:W-:-:S04]  /*0690*/  IADD3 R21, PT, PT, R16, R21, RZ ;  /* 0x0000001510157210 */ /* 0x000fc80007ffe0ff */
[C---:B------:R-:W-:Y:S02]  /*06a0*/  LOP3.LUT R16, R21.reuse, 0x3, RZ, 0xc0, !PT ;  /* 0x0000000315107812 */ /* 0x040fe400078ec0ff */
[----:B------:R-:W-:Y:S02]  /*06b0*/  ISETP.GE.U32.AND P1, PT, R21, 0x3, PT ;  /* 0x000000031500780c */ /* 0x000fe40003f26070 */
[----:B------:R-:W-:Y:S02]  /*06c0*/  ISETP.NE.AND P0, PT, R16, 0x3, PT ;  /* 0x000000031000780c */ /* 0x000fe40003f05270 */
[----:B------:R-:W-:-:S11]  /*06d0*/  MOV R16, R0 ;  /* 0x0000000000107202 */ /* 0x000fd60000000f00 */
[----:B------:R-:W-:Y:S05]  /*06e0*/  @!P0 BRA `(.L_x_97) ;  /* 0x0000000000448947 */ /* 0x000fea0003800000 */
[----:B------:R-:W-:Y:S01]  /*06f0*/  IADD3 R16, PT, PT, R21, 0x1, RZ ;  /* 0x0000000115107810 */ /* 0x000fe20007ffe0ff */
[----:B------:R-:W-:-:S03]  /*0700*/  IMAD R19, R7, 0xcd, R0 ;  /* 0x000000cd07137824 */ /* 0x000fc600078e0200 */
[----:B------:R-:W-:Y:S02]  /*0710*/  LOP3.LUT R17, R16, 0x3, RZ, 0xc0, !PT ;  /* 0x0000000310117812 */ /* 0x000fe400078ec0ff */
[----:B------:R-:W-:Y:S02]  /*0720*/  LEA R16, R19, R6, 0x2 ;  /* 0x0000000613107211 */ /* 0x000fe400078e10ff */
[----:B------:R-:W-:Y:S01]  /*0730*/  IADD3 R18, PT, PT, R12, R17, RZ ;  /* 0x000000110c127210 */ /* 0x000fe20007ffe0ff */
[----:B------:R-:W-:Y:S01]  /*0740*/  IMAD.MOV R17, RZ, RZ, -R17 ;  /* 0x000000ffff117224 */ /* 0x000fe200078e0a11 */
[----:B------:R-:W-:-:S03]  /*0750*/  IADD3 R20, PT, PT, R16, 0x5000, RZ ;  /* 0x0000500010147810 */ /* 0x000fc60007ffe0ff */
[----:B------:R-:W-:-:S07]  /*0760*/  IMAD R16, R18, R13, R14 ;  /* 0x0000000d12107224 */ /* 0x000fce00078e020e */
.L_x_98:
[----:B------:R-:W-:Y:S02]  /*0770*/  ISETP.GT.AND P0, PT, R19, 0x3ff, PT ;  /* 0x000003ff1300780c */ /* 0x000fe40003f04270 */
[----:B------:R-:W-:-:S11]  /*0780*/  IADD3 R17, PT, PT, R17, 0x1, RZ ;  /* 0x0000000111117810 */ /* 0x000fd60007ffe0ff */
[----:B------:R-:W-:Y:S01]  /*0790*/  @!P0 MOV R21, 0xff800000 ;  /* 0xff80000000158802 */ /* 0x000fe20000000f00 */
[----:B------:R1:W-:Y:S04]  /*07a0*/  @!P0 STS [R20], R19 ;  /* 0x0000001314008388 */ /* 0x0003e80000000800 */
[----:B------:R2:W-:Y:S01]  /*07b0*/  @!P0 STS [R20+-0x1000], R21 ;  /* 0xfff0001514008388 */ /* 0x0005e20000000800 */
[----:B------:R-:W-:Y:S02]  /*07c0*/  ISETP.NE.AND P0, PT, R17, RZ, PT ;  /* 0x000000ff1100720c */ /* 0x000fe40003f05270 */
[C---:B-1----:R-:W-:Y:S02]  /*07d0*/  IADD3 R19, PT, PT, R13.reuse, R19, RZ ;  /* 0x000000130d137210 */ /* 0x042fe40007ffe0ff */
[----:B--2---:R-:W-:-:S09]  /*07e0*/  LEA R20, R13, R20, 0x2 ;  /* 0x000000140d147211 */ /* 0x004fd200078e10ff */
[----:B------:R-:W-:Y:S05]  /*07f0*/  @P0 BRA `(.L_x_98) ;  /* 0xfffffffc00dc0947 */ /* 0x000fea000383ffff */
.L_x_97:
[----:B------:R-:W-:Y:S05]  /*0800*/  BSYNC.RECONVERGENT B1 ;  /* 0x0000000000017941 */ /* 0x000fea0003800200 */
.L_x_96:
[----:B------:R-:W-:Y:S05]  /*0810*/  @!P1 BRA `(.L_x_95) ;  /* 0x0000000000a89947 */ /* 0x000fea0003800000 */
[----:B------:R-:W1:Y:S01]  /*0820*/  S2UR UR4, SR_CgaCtaId ;  /* 0x00000000000479c3 */ /* 0x000e620000008800 */
[----:B------:R-:W-:Y:S01]  /*0830*/  MOV R6, 0x400 ;  /* 0x0000040000067802 */ /* 0x000fe20000000f00 */
[----:B------:R-:W-:-:S03]  /*0840*/  IMAD R18, R7, 0xcd, R16 ;  /* 0x000000cd07127824 */ /* 0x000fc600078e0210 */
[----:B------:R-:W-:Y:S01]  /*0850*/  IADD3 R6, PT, PT, R6, 0x3a30, RZ ;  /* 0x00003a3006067810 */ /* 0x000fe20007ffe0ff */
[C---:B------:R-:W-:Y:S01]  /*0860*/  IMAD R24, R13.reuse, 0x3, R18 ;  /* 0x000000030d187824 */ /* 0x040fe200078e0212 */
[C---:B------:R-:W-:Y:S02]  /*0870*/  IADD3 R25, PT, PT, R18.reuse, R13, RZ ;  /* 0x0000000d12197210 */ /* 0x040fe40007ffe0ff */
[----:B------:R-:W-:Y:S02]  /*0880*/  SHF.L.U32 R32, R18, 0x2, RZ ;  /* 0x0000000212207819 */ /* 0x000fe400000006ff */
[C---:B------:R-:W-:Y:S01]  /*0890*/  LEA R22, R13.reuse, R18, 0x1 ;  /* 0x000000120d167211 */ /* 0x040fe200078e08ff */
[----:B------:R-:W-:Y:S01]  /*08a0*/  IMAD.MOV.U32 R20, RZ, RZ, R25 ;  /* 0x000000ffff147224 */ /* 0x000fe200078e0019 */
[C---:B------:R-:W-:Y:S01]  /*08b0*/  LEA R31, R13.reuse, R32, 0x3 ;  /* 0x000000200d1f7211 */ /* 0x040fe200078e18ff */
[----:B------:R-:W-:Y:S01]  /*08c0*/  IMAD R33, R13, 0xc, R32 ;  /* 0x0000000c0d217824 */ /* 0x000fe200078e0220 */
[----:B-1----:R-:W-:-:S04]  /*08d0*/  MOV R7, UR4 ;  /* 0x0000000400077c02 */ /* 0x002fc80008000f00 */
[----:B------:R-:W-:-:S04]  /*08e0*/  LEA R6, R7, R6, 0x18 ;  /* 0x0000000607067211 */ /* 0x000fc800078ec0ff */
[----:B------:R-:W-:-:S07]  /*08f0*/  MOV R30, R6 ;  /* 0x00000006001e7202 */ /* 0x000fce0000000f00 */
.L_x_99:
[----:B------:R-:W-:Y:S02]  /*0900*/  ISETP.GT.AND P0, PT, R18, 0x3ff, PT ;  /* 0x000003ff1200780c */ /* 0x000fe40003f04270 */
[----:B------:R-:W-:Y:S02]  /*0910*/  ISETP.GT.AND P1, PT, R20, 0x3ff, PT ;  /* 0x000003ff1400780c */ /* 0x000fe40003f24270 */
[----:B------:R-:W-:Y:S02]  /*0920*/  ISETP.GT.AND P2, PT, R22, 0x3ff, PT ;  /* 0x000003ff1600780c */ /* 0x000fe40003f44270 */
[----:B------:R-:W-:Y:S02]  /*0930*/  ISETP.GT.AND P3, PT, R24, 0x3ff, PT ;  /* 0x000003ff1800780c */ /* 0x000fe40003f64270 */
[----:B------:R-:W-:-:S05]  /*0940*/  LEA R16, R13, R16, 0x2 ;  /* 0x000000100d107211 */ /* 0x000fca00078e10ff */
[-C--:B------:R-:W-:Y:S02]  /*0950*/  @!P0 IADD3 R17, PT, PT, R32, R30.reuse, RZ ;  /* 0x0000001e20118210 */ /* 0x080fe40007ffe0ff */
[----:B------:R-:W-:Y:S02]  /*0960*/  @!P0 MOV R36, 0xff800000 ;  /* 0xff80000000248802 */ /* 0x000fe40000000f00 */
[-C--:B------:R-:W-:Y:S01]  /*0970*/  @!P1 LEA R19, R25, R30.reuse, 0x2 ;  /* 0x0000001e19139211 */ /* 0x080fe200078e10ff */
[----:B------:R1:W-:Y:S01]  /*0980*/  @!P0 STS [R17+0x5000], R18 ;  /* 0x0050001211008388 */ /* 0x0003e20000000800 */
[----:B------:R-:W-:Y:S02]  /*0990*/  @!P1 MOV R38, 0xff800000 ;  /* 0xff80000000269802 */ /* 0x000fe40000000f00 */
[----:B------:R-:W-:Y:S01]  /*09a0*/  @!P2 IADD3 R21, PT, PT, R31, R30, RZ ;  /* 0x0000001e1f15a210 */ /* 0x000fe20007ffe0ff */
[----:B------:R-:W-:Y:S01]  /*09b0*/  @!P0 STS [R17+0x4000], R36 ;  /* 0x0040002411008388 */ /* 0x000fe20000000800 */
[----:B------:R-:W-:-:S02]  /*09c0*/  @!P2 MOV R40, 0xff800000 ;  /* 0xff8000000028a802 */ /* 0x000fc40000000f00 */
[-C--:B------:R-:W-:Y:S01]  /*09d0*/  @!P3 IADD3 R23, PT, PT, R33, R30.reuse, RZ ;  /* 0x0000001e2117b210 */ /* 0x080fe20007ffe0ff */
[----:B------:R-:W-:Y:S01]  /*09e0*/  @!P1 STS [R19+0x4000], R38 ;  /* 0x0040002613009388 */ /* 0x000fe20000000800 */
[----:B------:R-:W-:Y:S01]  /*09f0*/  @!P3 MOV R42, 0xff800000 ;  /* 0xff800000002ab802 */ /* 0x000fe20000000f00 */
[C---:B-1----:R-:W-:Y:S01]  /*0a00*/  IMAD R18, R13.reuse, 0x4, R18 ;  /* 0x000000040d127824 */ /* 0x042fe200078e0212 */
[----:B------:R-:W-:Y:S01]  /*0a10*/  ISETP.GE.U32.AND P0, PT, R16, 0xcd, PT ;  /* 0x000000cd1000780c */ /* 0x000fe20003f06070 */
[----:B------:R1:W-:Y:S01]  /*0a20*/  @!P1 STS [R19+0x5000], R20 ;  /* 0x0050001413009388 */ /* 0x0003e20000000800 */
[----:B------:R-:W-:-:S03]  /*0a30*/  LEA R30, R13, R30, 0x4 ;  /* 0x0000001e0d1e7211 */ /* 0x000fc600078e20ff */
[----:B------:R-:W-:Y:S04]  /*0a40*/  @!P2 STS [R21+0x4000], R40 ;  /* 0x004000281500a388 */ /* 0x000fe80000000800 */
[----:B------:R2:W-:Y:S01]  /*0a50*/  @!P2 STS [R21+0x5000], R22 ;  /* 0x005000161500a388 */ /* 0x0005e20000000800 */
[----:B-1----:R-:W-:-:S03]  /*0a60*/  LEA R20, R13, R20, 0x2 ;  /* 0x000000140d147211 */ /* 0x002fc600078e10ff */
[----:B------:R-:W-:Y:S04]  /*0a70*/  @!P3 STS [R23+0x4000], R42 ;  /* 0x0040002a1700b388 */ /* 0x000fe80000000800 */
[----:B------:R1:W-:Y:S01]  /*0a80*/  @!P3 STS [R23+0x5000], R24 ;  /* 0x005000181700b388 */ /* 0x0003e20000000800 */
[C---:B--2---:R-:W-:Y:S02]  /*0a90*/  LEA R22, R13.reuse, R22, 0x2 ;  /* 0x000000160d167211 */ /* 0x044fe400078e10ff */
[----:B-1----:R-:W-:Y:S01]  /*0aa0*/  LEA R24, R13, R24, 0x2 ;  /* 0x000000180d187211 */ /* 0x002fe200078e10ff */
[----:B------:R-:W-:Y:S06]  /*0ab0*/  @!P0 BRA `(.L_x_99) ;  /* 0xfffffffc00908947 */ /* 0x000fec000383ffff */
.L_x_95:
[----:B------:R-:W-:Y:S05]  /*0ac0*/  BSYNC.RECONVERGENT B0 ;  /* 0x0000000000007941 */ /* 0x000fea0003800200 */
.L_x_94:
[----:B------:R-:W-:Y:S01]  /*0ad0*/  BAR.SYNC.DEFER_BLOCKING 0x0 ;  /* 0x0000000000007b1d */ /* 0x000fe20000010000 */
[----:B------:R-:W-:-:S05]  /*0ae0*/  ISETP.GT.AND P0, PT, R7, 0x4, PT ;  /* 0x000000040700780c */ /* 0x000fca0003f04270 */
[----:B------:R-:W-:Y:S08]  /*0af0*/  BSSY.RECONVERGENT B0, `(.L_x_100) ;  /* 0x0000153000007945 */ /* 0x000ff00003800200 */
[----:B------:R-:W-:Y:S05]  /*0b00*/  @P0 BRA `(.L_x_101) ;  /* 0x0000001400440947 */ /* 0x000fea0003800000 */
[----:B------:R-:W1:Y:S01]  /*0b10*/  LDC.64 R16, c[0x0][0x3a0] ;  /* 0x0000e800ff107b82 */ /* 0x000e620000000a00 */
[C---:B------:R-:W-:Y:S01]  /*0b20*/  IADD3 R18, PT, PT, R26.reuse, 0x1, RZ ;  /* 0x000000011a127810 */ /* 0x040fe20007ffe0ff */
[----:B------:R-:W-:Y:S01]  /*0b30*/  IMAD R34, R15, 0x1ff80, R34 ;  /* 0x0001ff800f227824 */ /* 0x000fe200078e0222 */
[C---:B------:R-:W-:Y:S01]  /*0b40*/  IADD3 R20, PT, PT, R26.reuse, 0x3, RZ ;  /* 0x000000031a147810 */ /* 0x040fe20007ffe0ff */
[----:B------:R-:W-:Y:S01]  /*0b50*/  IMAD R35, R7, 0xcd, R26 ;  /* 0x000000cd07237824 */ /* 0x000fe200078e021a */
[C---:B------:R-:W-:Y:S01]  /*0b60*/  ISETP.GT.AND P1, PT, R27.reuse, R18, PT ;  /* 0x000000121b00720c */ /* 0x040fe20003f24270 */
[----:B------:R-:W-:Y:S01]  /*0b70*/  HFMA2 R38, -RZ, RZ, 0, 5.9604644775390625e-08 ;  /* 0x00000001ff267431 */ /* 0x000fe200000001ff */
[C---:B------:R-:W-:Y:S01]  /*0b80*/  IADD3 R18, PT, PT, R26.reuse, 0x2, RZ ;  /* 0x000000021a127810 */ /* 0x040fe20007ffe0ff */
[--C-:B-----5:R-:W-:Y:S01]  /*0b90*/  HADD2.F32 R22, -RZ, R10.reuse.H0_H0 ;  /* 0x2000000aff167230 */ /* 0x120fe20000004100 */
[----:B------:R-:W-:Y:S01]  /*0ba0*/  SHF.L.U32 R37, R26, 0x7, RZ ;  /* 0x000000071a257819 */ /* 0x000fe200000006ff */
[----:B------:R-:W-:Y:S01]  /*0bb0*/  HADD2.F32 R23, -RZ, R10.H1_H1 ;  /* 0x3000000aff177230 */ /* 0x000fe20000004100 */
[----:B------:R-:W-:-:S02]  /*0bc0*/  ISETP.GT.AND P0, PT, R27, R26, PT ;  /* 0x0000001a1b00720c */ /* 0x000fc40003f04270 */
[----:B------:R-:W-:Y:S02]  /*0bd0*/  LEA R19, R35, R34, 0x7 ;  /* 0x0000002223137211 */ /* 0x000fe400078e38ff */
[C---:B------:R-:W-:Y:S02]  /*0be0*/  ISETP.GT.AND P2, PT, R27.reuse, R18, PT ;  /* 0x000000121b00720c */ /* 0x040fe40003f44270 */
[----:B------:R-:W-:Y:S01]  /*0bf0*/  ISETP.GT.AND P3, PT, R27, R20, PT ;  /* 0x000000141b00720c */ /* 0x000fe20003f64270 */
[----:B------:R-:W-:Y:S01]  /*0c00*/  HADD2.F32 R20, -RZ, R9.H0_H0 ;  /* 0x20000009ff147230 */ /* 0x000fe20000004100 */
[----:B------:R-:W-:Y:S01]  /*0c10*/  LOP3.LUT R15, R37, 0x78, R2, 0xf8, !PT ;  /* 0x00000078250f7812 */ /* 0x000fe200078ef802 */
[----:B------:R-:W-:Y:S01]  /*0c20*/  HADD2.F32 R2, -RZ, R8.H0_H0 ;  /* 0x20000008ff027230 */ /* 0x000fe20000004100 */
[C---:B------:R-:W-:Y:S02]  /*0c30*/  IADD3 R25, PT, PT, R19.reuse, 0x80, RZ ;  /* 0x0000008013197810 */ /* 0x040fe40007ffe0ff */
[----:B------:R-:W-:Y:S01]  /*0c40*/  IADD3 R31, PT, PT, R19, 0x100, RZ ;  /* 0x00000100131f7810 */ /* 0x000fe20007ffe0ff */
[----:B------:R-:W-:Y:S01]  /*0c50*/  IMAD R36, R15, 0x2, R4 ;  /* 0x000000020f247824 */ /* 0x000fe200078e0204 */
[C---:B------:R-:W-:Y:S01]  /*0c60*/  IADD3 R21, PT, PT, R19.reuse, 0x180, RZ ;  /* 0x0000018013157810 */ /* 0x040fe20007ffe0ff */
[----:B-1----:R-:W-:-:S04]  /*0c70*/  IMAD.WIDE.U32 R18, R19, 0x2, R16 ;  /* 0x0000000213127825 */ /* 0x002fc800078e0010 */
[--C-:B------:R-:W-:Y:S01]  /*0c80*/  IMAD.WIDE.U32 R24, R25, 0x2, R16.reuse ;  /* 0x0000000219187825 */ /* 0x100fe200078e0010 */
[----:B------:R-:W-:Y:S01]  /*0c90*/  @!PT LDS RZ, [RZ] ;  /* 0x00000000fffff984 */ /* 0x000fe20000000800 */
[----:B------:R-:W-:Y:S01]  /*0ca0*/  @!PT LDS RZ, [RZ] ;  /* 0x00000000fffff984 */ /* 0x000fe20000000800 */
[----:B------:R-:W-:Y:S01]  /*0cb0*/  @!PT LDS RZ, [RZ] ;  /* 0x00000000fffff984 */ /* 0x000fe20000000800 */
[----:B------:R-:W-:Y:S03]  /*0cc0*/  LDGSTS.E.BYPASS.128 [R36], desc[UR10][R18.64], P0 ;  /* 0x0000000012247fae */ /* 0x000fe6000818180a */
[--C-:B------:R-:W-:Y:S01]  /*0cd0*/  IMAD.WIDE.U32 R30, R31, 0x2, R16.reuse ;  /* 0x000000021f1e7825 */ /* 0x100fe200078e0010 */
[----:B------:R1:W-:Y:S03]  /*0ce0*/  LDGSTS.E.BYPASS.128 [R36+0x100], desc[UR10][R24.64], P1 ;  /* 0x0010000018247fae */ /* 0x0003e6000898180a */
[----:B------:R-:W-:Y:S01]  /*0cf0*/  IMAD.WIDE.U32 R16, R21, 0x2, R16 ;  /* 0x0000000215107825 */ /* 0x000fe200078e0010 */
[----:B------:R2:W-:Y:S03]  /*0d00*/  LDGSTS.E.BYPASS.128 [R36+0x200], desc[UR10][R30.64], P2 ;  /* 0x002000001e247fae */ /* 0x0005e6000918180a */
[----:B------:R-:W-:Y:S01]  /*0d10*/  HADD2.F32 R15, -RZ, R8.H1_H1 ;  /* 0x30000008ff0f7230 */ /* 0x000fe20000004100 */
[----:B------:R2:W-:Y:S01]  /*0d20*/  LDGSTS.E.BYPASS.128 [R36+0x300], desc[UR10][R16.64], P3 ;  /* 0x0030000010247fae */ /* 0x0005e2000998180a */
[----:B------:R-:W-:-:S03]  /*0d30*/  HADD2.F32 R21, -RZ, R9.H1_H1 ;  /* 0x30000009ff157230 */ /* 0x000fc60000004100 */
[----:B------:R-:W0:Y:S01]  /*0d40*/  LDGDEPBAR ;  /* 0x00000000000079af */ /* 0x000e220000000000 */
[--C-:B-1----:R-:W-:Y:S02]  /*0d50*/  HADD2.F32 R24, -RZ, R11.reuse.H0_H0 ;  /* 0x2000000bff187230 */ /* 0x102fe40000004100 */
[----:B------:R-:W-:-:S07]  /*0d60*/  HADD2.F32 R25, -RZ, R11.H1_H1 ;  /* 0x3000000bff197230 */ /* 0x000fce0000004100 */
.L_x_102:
[----:B--2---:R-:W1:Y:S01]  /*0d70*/  LDC.64 R16, c[0x0][0x3a0] ;  /* 0x0000e800ff107b82 */ /* 0x004e620000000a00 */
[C---:B------:R-:W-:Y:S02]  /*0d80*/  LEA R40, R38.reuse, R26, 0x5 ;  /* 0x0000001a26287211 */ /* 0x040fe400078e28ff */
[----:B------:R-:W-:Y:S02]  /*0d90*/  LEA R19, R38, R35, 0x5 ;  /* 0x0000002326137211 */ /* 0x000fe400078e28ff */
[C---:B------:R-:W-:Y:S02]  /*0da0*/  IADD3 R18, PT, PT, R40.reuse, 0x1, RZ ;  /* 0x0000000128127810 */ /* 0x040fe40007ffe0ff */
[----:B------:R-:W-:Y:S02]  /*0db0*/  IADD3 R30, PT, PT, R40, 0x2, RZ ;  /* 0x00000002281e7810 */ /* 0x000fe40007ffe0ff */
[----:B------:R-:W-:Y:S02]  /*0dc0*/  ISETP.GT.AND P1, PT, R27, R18, PT ;  /* 0x000000121b00720c */ /* 0x000fe40003f24270 */
[----:B------:R-:W-:-:S02]  /*0dd0*/  SHF.L.U32 R18, R38, 0xd, RZ ;  /* 0x0000000d26127819 */ /* 0x000fc400000006ff */
[----:B------:R-:W-:Y:S02]  /*0de0*/  IADD3 R32, PT, PT, R40, 0x3, RZ ;  /* 0x0000000328207810 */ /* 0x000fe40007ffe0ff */
[----:B------:R-:W-:Y:S02]  /*0df0*/  LEA R31, R19, R34, 0x7 ;  /* 0x00000022131f7211 */ /* 0x000fe400078e38ff */
[C---:B------:R-:W-:Y:S02]  /*0e00*/  ISETP.GT.AND P0, PT, R27.reuse, R40, PT ;  /* 0x000000281b00720c */ /* 0x040fe40003f04270 */
[C---:B------:R-:W-:Y:S02]  /*0e10*/  ISETP.GT.AND P2, PT, R27.reuse, R30, PT ;  /* 0x0000001e1b00720c */ /* 0x040fe40003f44270 */
[----:B------:R-:W-:Y:S02]  /*0e20*/  LOP3.LUT R19, R18, 0x2000, RZ, 0xc0, !PT ;  /* 0x0000200012137812 */ /* 0x000fe400078ec0ff */
[----:B------:R-:W-:-:S02]  /*0e30*/  ISETP.GT.AND P3, PT, R27, R32, PT ;  /* 0x000000201b00720c */ /* 0x000fc40003f64270 */
[C---:B------:R-:W-:Y:S01]  /*0e40*/  IADD3 R33, PT, PT, R31.reuse, 0x80, RZ ;  /* 0x000000801f217810 */ /* 0x040fe20007ffe0ff */
[----:B------:R-:W-:Y:S01]  /*0e50*/  IMAD.IADD R41, R36, 0x1, R19 ;  /* 0x0000000124297824 */ /* 0x000fe200078e0213 */
[C---:B------:R-:W-:Y:S01]  /*0e60*/  IADD3 R39, PT, PT, R31.reuse, 0x100, RZ ;  /* 0x000001001f277810 */ /* 0x040fe20007ffe0ff */
[C---:B-1----:R-:W-:Y:S01]  /*0e70*/  IMAD.WIDE.U32 R18, R31.reuse, 0x2, R16 ;  /* 0x000000021f127825 */ /* 0x042fe200078e0010 */
[----:B------:R-:W-:-:S03]  /*0e80*/  IADD3 R43, PT, PT, R31, 0x180, RZ ;  /* 0x000001801f2b7810 */ /* 0x000fc60007ffe0ff */
[--C-:B------:R-:W-:Y:S01]  /*0e90*/  IMAD.WIDE.U32 R30, R33, 0x2, R16.reuse ;  /* 0x00000002211e7825 */ /* 0x100fe200078e0010 */
[----:B------:R-:W-:Y:S01]  /*0ea0*/  @!PT LDS RZ, [RZ] ;  /* 0x00000000fffff984 */ /* 0x000fe20000000800 */
[----:B------:R-:W-:Y:S01]  /*0eb0*/  @!PT LDS RZ, [RZ] ;  /* 0x00000000fffff984 */ /* 0x000fe20000000800 */
[----:B------:R-:W-:Y:S01]  /*0ec0*/  @!PT LDS RZ, [RZ] ;  /* 0x00000000fffff984 */ /* 0x000fe20000000800 */
[----:B------:R-:W-:Y:S03]  /*0ed0*/  LDGSTS.E.BYPASS.128 [R41], desc[UR10][R18.64], P0 ;  /* 0x0000000012297fae */ /* 0x000fe6000818180a */
[--C-:B------:R-:W-:Y:S01]  /*0ee0*/  IMAD.WIDE.U32 R32, R39, 0x2, R16.reuse ;  /* 0x0000000227207825 */ /* 0x100fe200078e0010 */
[----:B------:R-:W-:Y:S03]  /*0ef0*/  LDGSTS.E.BYPASS.128 [R41+0x100], desc[UR10][R30.64], P1 ;  /* 0x001000001e297fae */ /* 0x000fe6000898180a */
[----:B------:R-:W-:Y:S01]  /*0f00*/  IMAD.WIDE.U32 R42, R43, 0x2, R16 ;  /* 0x000000022b2a7825 */ /* 0x000fe200078e0010 */
[----:B------:R-:W-:Y:S01]  /*0f10*/  LDGSTS.E.BYPASS.128 [R41+0x200], desc[UR10][R32.64], P2 ;  /* 0x0020000020297fae */ /* 0x000fe2000918180a */
[----:B------:R-:W-:-:S02]  /*0f20*/  SHF.L.U32 R16, R38, 0xc, RZ ;  /* 0x0000000c26107819 */ /* 0x000fc400000006ff */
[----:B------:R-:W-:Y:S01]  /*0f30*/  IADD3 R38, PT, PT, R38, 0x1, RZ ;  /* 0x0000000126267810 */ /* 0x000fe20007ffe0ff */
[----:B------:R1:W-:Y:S01]  /*0f40*/  LDGSTS.E.BYPASS.128 [R41+0x300], desc[UR10][R42.64], P3 ;  /* 0x003000002a297fae */ /* 0x0003e2000998180a */
[----:B------:R-:W-:-:S03]  /*0f50*/  LOP3.LUT R16, R16, 0x1000, RZ, 0xc, !PT ;  /* 0x0000100010107812 */ /* 0x000fc600078e0cff */
[----:B------:R-:W0:Y:S01]  /*0f60*/  LDGDEPBAR ;  /* 0x00000000000079af */ /* 0x000e220000000000 */
[----:B------:R-:W-:-:S04]  /*0f70*/  IADD3 R39, PT, PT, R28, R16, R37 ;  /* 0x000000101c277210 */ /* 0x000fc80007ffe025 */
[----:B------:R-:W-:Y:S02]  /*0f80*/  LEA R39, R39, R4, 0x1 ;  /* 0x0000000427277211 */ /* 0x000fe400078e08ff */
[----:B-1----:R-:W-:Y:S01]  /*0f90*/  IADD3 R42, PT, PT, R40, -0x1f, RZ ;  /* 0xffffffe1282a7810 */ /* 0x002fe20007ffe0ff */
[----:B------:R-:W-:-:S04]  /*0fa0*/  DEPBAR.LE SB0, 0x1 ;  /* 0x000080400000791a */ /* 0x000fc80000000000 */
[----:B------:R-:W-:Y:S06]  /*0fb0*/  BAR.SYNC.DEFER_BLOCKING 0x0 ;  /* 0x0000000000007b1d */ /* 0x000fec0000010000 */
[----:B------:R-:W1:Y:S02]  /*0fc0*/  LDS.128 R16, [R39] ;  /* 0x0000000027107984 */ /* 0x000e640000000c00 */
[--C-:B-1----:R-:W-:Y:S02]  /*0fd0*/  HADD2.F32 R31, -RZ, R16.reuse.H0_H0 ;  /* 0x20000010ff1f7230 */ /* 0x102fe40000004100 */
[----:B------:R-:W-:-:S02]  /*0fe0*/  HADD2.F32 R30, -RZ, R16.H1_H1 ;  /* 0x30000010ff1e7230 */ /* 0x000fc40000004100 */
[--C-:B------:R-:W-:Y:S02]  /*0ff0*/  HADD2.F32 R32, -RZ, R17.reuse.H0_H0 ;  /* 0x20000011ff207230 */ /* 0x100fe40000004100 */
[----:B------:R-:W-:Y:S01]  /*1000*/  FFMA R16, R2, R31, RZ ;  /* 0x0000001f02107223 */ /* 0x000fe200000000ff */
[----:B------:R-:W-:-:S03]  /*1010*/  HADD2.F32 R17, -RZ, R17.H1_H1 ;  /* 0x30000011ff117230 */ /* 0x000fc60000004100 */
        /* <DEDUP_REMOVED lines=9> */
[----:B------:R-:W-:-:S04]  /*10b0*/  FFMA R30, R24, R30, R17 ;  /* 0x0000001e181e7223 */ /* 0x000fc80000000011 */
[----:B------:R-:W-:-:S05]  /*10c0*/  FFMA R19, R25, R19, R30 ;  /* 0x0000001319137223 */ /* 0x000fca000000001e */
[----:B------:R-:W1:Y:S02]  /*10d0*/  SHFL.BFLY PT, R16, R19, 0x8, 0x1f ;  /* 0x0d001f0013107f89 */ /* 0x000e6400000e0000 */
[----:B-1----:R-:W-:-:S05]  /*10e0*/  FADD R17, R19, R16 ;  /* 0x0000001013117221 */ /* 0x002fca0000000000 */
[----:B------:R-:W1:Y:S02]  /*10f0*/  SHFL.BFLY PT, R16, R17, 0x4, 0x1f ;  /* 0x0c801f0011107f89 */ /* 0x000e6400000e0000 */
[----:B-1----:R-:W-:Y:S01]  /*1100*/  FADD R18, R17, R16 ;  /* 0x0000001011127221 */ /* 0x002fe20000000000 */
[----:B------:R-:W-:-:S04]  /*1110*/  IADD3 R16, PT, PT, R40, -0x20, RZ ;  /* 0xffffffe028107810 */ /* 0x000fc80007ffe0ff */
[----:B------:R-:W1:Y:S02]  /*1120*/  SHFL.BFLY PT, R31, R18, 0x2, 0x1f ;  /* 0x0c401f00121f7f89 */ /* 0x000e6400000e0000 */
[----:B-1----:R-:W-:Y:S01]  /*1130*/  FADD R32, R18, R31 ;  /* 0x0000001f12207221 */ /* 0x002fe20000000000 */
[----:B------:R-:W-:-:S04]  /*1140*/  IMAD R31, R7, 0xcd, R16 ;  /* 0x000000cd071f7824 */ /* 0x000fc800078e0210 */
[----:B------:R-:W1:Y:S01]  /*1150*/  SHFL.BFLY PT, R33, R32, 0x1, 0x1f ;  /* 0x0c201f0020217f89 */ /* 0x000e6200000e0000 */
[C---:B------:R-:W-:Y:S02]  /*1160*/  ISETP.GT.AND P0, PT, R31.reuse, 0x3ff, PT ;  /* 0x000003ff1f00780c */ /* 0x040fe40003f04270 */
[C---:B------:R-:W-:Y:S02]  /*1170*/  LEA R30, R31.reuse, R4, 0x2 ;  /* 0x000000041f1e7211 */ /* 0x040fe400078e10ff */
[----:B------:R-:W-:Y:S02]  /*1180*/  ISETP.GE.U32.OR P0, PT, R16, R5, P0 ;  /* 0x000000051000720c */ /* 0x000fe40000706470 */
[----:B------:R-:W-:-:S11]  /*1190*/  IADD3 R45, PT, PT, R31, 0x1, RZ ;  /* 0x000000011f2d7810 */ /* 0x000fd60007ffe0ff */
[----:B------:R-:W-:Y:S01]  /*11a0*/  @!P0 STS [R30+0x5000], R31 ;  /* 0x0050001f1e008388 */ /* 0x000fe20000000800 */
[----:B-1----:R-:W-:-:S05]  /*11b0*/  FADD R43, R32, R33 ;  /* 0x00000021202b7221 */ /* 0x002fca0000000000 */
[----:B------:R-:W-:Y:S01]  /*11c0*/  @!P0 STS [R30+0x4000], R43 ;  /* 0x0040002b1e008388 */ /* 0x000fe20000000800 */
[----:B------:R-:W-:-:S03]  /*11d0*/  ISETP.GT.AND P0, PT, R45, 0x3ff, PT ;  /* 0x000003ff2d00780c */ /* 0x000fc60003f04270 */
[----:B------:R-:W1:Y:S01]  /*11e0*/  LDS.128 R16, [R39+0x100] ;  /* 0x0001000027107984 */ /* 0x000e620000000c00 */
[----:B------:R-:W-:Y:S02]  /*11f0*/  ISETP.GE.U32.OR P0, PT, R42, R5, P0 ;  /* 0x000000052a00720c */ /* 0x000fe40000706470 */
[C---:B------:R-:W-:Y:S02]  /*1200*/  IADD3 R42, PT, PT, R40.reuse, -0x1e, RZ ;  /* 0xffffffe2282a7810 */ /* 0x040fe40007ffe0ff */
[----:B------:R-:W-:-:S09]  /*1210*/  IADD3 R40, PT, PT, R40, -0x1d, RZ ;  /* 0xffffffe328287810 */ /* 0x000fd20007ffe0ff */
[----:B------:R2:W-:Y:S02]  /*1220*/  @!P0 STS [R30+0x5004], R45 ;  /* 0x0050042d1e008388 */ /* 0x0005e40000000800 */
[----:B--2---:R-:W-:Y:S01]  /*1230*/  IADD3 R45, PT, PT, R31, 0x2, RZ ;  /* 0x000000021f2d7810 */ /* 0x004fe20007ffe0ff */
[--C-:B-1----:R-:W-:Y:S02]  /*1240*/  HADD2.F32 R33, -RZ, R16.reuse.H0_H0 ;  /* 0x20000010ff217230 */ /* 0x102fe40000004100 */
        /* <DEDUP_REMOVED lines=23> */
[----:B------:R-:W-:Y:S01]  /*13c0*/  @!P0 STS [R30+0x4004], R43 ;  /* 0x0040042b1e008388 */ /* 0x000fe20000000800 */
[----:B------:R-:W-:-:S03]  /*13d0*/  ISETP.GT.AND P0, PT, R45, 0x3ff, PT ;  /* 0x000003ff2d00780c */ /* 0x000fc60003f04270 */
[----:B------:R-:W1:Y:S01]  /*13e0*/  LDS.128 R16, [R39+0x200] ;  /* 0x0002000027107984 */ /* 0x000e620000000c00 */
[----:B------:R-:W-:-:S13]  /*13f0*/  ISETP.GE.U32.OR P0, PT, R42, R5, P0 ;  /* 0x000000052a00720c */ /* 0x000fda0000706470 */
[----:B------:R-:W-:Y:S01]  /*1400*/  @!P0 STS [R30+0x5008], R45 ;  /* 0x0050082d1e008388 */ /* 0x000fe20000000800 */
        /* <DEDUP_REMOVED lines=24> */
[----:B------:R-:W-:Y:S04]  /*1590*/  @!P0 STS [R30+0x4008], R43 ;  /* 0x0040082b1e008388 */ /* 0x000fe80000000800 */
[----:B------:R-:W1:Y:S02]  /*15a0*/  LDS.128 R16, [R39+0x300] ;  /* 0x0003000027107984 */ /* 0x000e640000000c00 */
        /* <DEDUP_REMOVED lines=8> */
[----:B------:R-:W-:Y:S01]  /*1630*/  FFMA R16, R20, R41, R33 ;  /* 0x0000002914107223 */ /* 0x000fe20000000021 */
[----:B------:R-:W-:-:S03]  /*1640*/  IADD3 R33, PT, PT, R31, 0x3, RZ ;  /* 0x000000031f217810 */ /* 0x000fc60007ffe0ff */
[----:B------:R-:W-:Y:S01]  /*1650*/  FFMA R17, R21, R17, R16 ;  /* 0x0000001115117223 */ /* 0x000fe20000000010 */
[--C-:B------:R-:W-:Y:S01]  /*1660*/  HADD2.F32 R16, -RZ, R19.reuse.H0_H0 ;  /* 0x20000013ff107230 */ /* 0x100fe20000004100 */
[----:B------:R-:W-:Y:S01]  /*1670*/  ISETP.GT.AND P0, PT, R33, 0x3ff, PT ;  /* 0x000003ff2100780c */ /* 0x000fe20003f04270 */
[----:B------:R-:W-:Y:S02]  /*1680*/  HADD2.F32 R19, -RZ, R19.H1_H1 ;  /* 0x30000013ff137230 */ /* 0x000fe40000004100 */
[----:B------:R-:W-:Y:S01]  /*1690*/  FFMA R32, R22, R32, R17 ;  /* 0x0000002016207223 */ /* 0x000fe20000000011 */
[----:B------:R-:W-:-:S03]  /*16a0*/  ISETP.GE.U32.OR P0, PT, R40, R5, P0 ;  /* 0x000000052800720c */ /* 0x000fc60000706470 */
[----:B------:R-:W-:-:S04]  /*16b0*/  FFMA R17, R23, R18, R32 ;  /* 0x0000001217117223 */ /* 0x000fc80000000020 */
[----:B------:R-:W-:-:S04]  /*16c0*/  FFMA R16, R24, R16, R17 ;  /* 0x0000001018107223 */ /* 0x000fc80000000011 */
[----:B------:R-:W-:Y:S02]  /*16d0*/  FFMA R16, R25, R19, R16 ;  /* 0x0000001319107223 */ /* 0x000fe40000000010 */
[----:B------:R-:W-:Y:S04]  /*16e0*/  @!P0 STS [R30+0x500c], R33 ;  /* 0x00500c211e008388 */ /* 0x000fe80000000800 */
        /* <DEDUP_REMOVED lines=8> */
[----:B------:R1:W-:Y:S01]  /*1770*/  @!P0 STS [R30+0x400c], R31 ;  /* 0x00400c1f1e008388 */ /* 0x0003e20000000800 */
[----:B------:R-:W-:-:S13]  /*1780*/  ISETP.NE.AND P0, PT, R38, R29, PT ;  /* 0x0000001d2600720c */ /* 0x000fda0003f05270 */
[----:B-1----:R-:W-:Y:S05]  /*1790*/  @P0 BRA `(.L_x_102) ;  /* 0xfffffff400740947 */ /* 0x002fea000383ffff */
[----:B------:R-:W-:Y:S01]  /*17a0*/  VIADD R29, R29, 0xffffffff ;  /* 0xffffffff1d1d7836 */ /* 0x000fe20000000000 */
[----:B------:R-:W-:-:S04]  /*17b0*/  DEPBAR.LE SB0, 0x0 ;  /* 0x000080000000791a */ /* 0x000fc80000000000 */
[C---:B------:R-:W-:Y:S02]  /*17c0*/  LEA.HI R16, R29.reuse, R29, RZ, 0x1 ;  /* 0x0000001d1d107211 */ /* 0x040fe400078f08ff */
[----:B------:R-:W-:Y:S02]  /*17d0*/  LEA R26, R29, R26, 0x5 ;  /* 0x0000001a1d1a7211 */ /* 0x000fe400078e28ff */
[----:B------:R-:W-:-:S04]  /*17e0*/  PRMT R16, R16, 0x9910, RZ ;  /* 0x0000991010107816 */ /* 0x000fc800000000ff */
[----:B------:R-:W-:-:S04]  /*17f0*/  SHF.R.S32.HI R16, RZ, 0x1, R16 ;  /* 0x00000001ff107819 */ /* 0x000fc80000011410 */
[----:B------:R-:W-:-:S05]  /*1800*/  PRMT R16, R16, 0x9910, RZ ;  /* 0x0000991010107816 */ /* 0x000fca00000000ff */
[----:B------:R-:W-:Y:S02]  /*1810*/  IMAD R16, R16, -0x2, R29 ;  /* 0xfffffffe10107824 */ /* 0x000fe400078e021d */
[----:B------:R-:W-:-:S03]  /*1820*/  IMAD R29, R7, 0xcd, R26 ;  /* 0x000000cd071d7824 */ /* 0x000fc600078e021a */
[----:B------:R-:W-:Y:S01]  /*1830*/  LEA R37, R16, R37, 0xc ;  /* 0x0000002510257211 */ /* 0x000fe200078e60ff */
[----:B------:R-:W-:Y:S01]  /*1840*/  BAR.SYNC.DEFER_BLOCKING 0x0 ;  /* 0x0000000000007b1d */ /* 0x000fe20000010000 */
[----:B------:R-:W-:Y:S02]  /*1850*/  ISETP.GT.AND P0, PT, R29, 0x3ff, PT ;  /* 0x000003ff1d00780c */ /* 0x000fe40003f04270 */
[----:B------:R-:W-:Y:S02]  /*1860*/  IADD3 R27, PT, PT, R28, R37, RZ ;  /* 0x000000251c1b7210 */ /* 0x000fe40007ffe0ff */
[----:B------:R-:W-:Y:S02]  /*1870*/  ISETP.GE.OR P0, PT, R26, R5, P0 ;  /* 0x000000051a00720c */ /* 0x000fe40000706670 */
[----:B------:R-:W-:-:S05]  /*1880*/  LEA R27, R27, R4, 0x1 ;  /* 0x000000041b1b7211 */ /* 0x000fca00078e08ff */
[----:B------:R-:W1:Y:S02]  /*1890*/  LDS.128 R16, [R27] ;  /* 0x000000001b107984 */ /* 0x000e640000000c00 */
        /* <DEDUP_REMOVED lines=15> */
[----:B------:R-:W-:Y:S01]  /*1990*/  FFMA R19, R25, R19, R28 ;  /* 0x0000001319137223 */ /* 0x000fe2000000001c */
[----:B------:R-:W-:-:S04]  /*19a0*/  LEA R28, R29, R4, 0x2 ;  /* 0x000000041d1c7211 */ /* 0x000fc800078e10ff */
[----:B------:R-:W1:Y:S04]  /*19b0*/  SHFL.BFLY PT, R16, R19, 0x8, 0x1f ;  /* 0x0d001f0013107f89 */ /* 0x000e6800000e0000 */
[----:B------:R-:W-:Y:S01]  /*19c0*/  @!P0 STS [R28+0x5000], R29 ;  /* 0x0050001d1c008388 */ /* 0x000fe20000000800 */
[----:B-1----:R-:W-:-:S05]  /*19d0*/  FADD R16, R19, R16 ;  /* 0x0000001013107221 */ /* 0x002fca0000000000 */
[----:B------:R-:W1:Y:S02]  /*19e0*/  SHFL.BFLY PT, R17, R16, 0x4, 0x1f ;  /* 0x0c801f0010117f89 */ /* 0x000e6400000e0000 */
[----:B-1----:R-:W-:-:S05]  /*19f0*/  FADD R17, R16, R17 ;  /* 0x0000001110117221 */ /* 0x002fca0000000000 */
[----:B------:R-:W1:Y:S02]  /*1a00*/  SHFL.BFLY PT, R18, R17, 0x2, 0x1f ;  /* 0x0c401f0011127f89 */ /* 0x000e6400000e0000 */
[----:B-1----:R-:W-:-:S05]  /*1a10*/  FADD R30, R17, R18 ;  /* 0x00000012111e7221 */ /* 0x002fca0000000000 */
[----:B------:R-:W1:Y:S02]  /*1a20*/  SHFL.BFLY PT, R31, R30, 0x1, 0x1f ;  /* 0x0c201f001e1f7f89 */ /* 0x000e6400000e0000 */
[----:B-1----:R-:W-:-:S05]  /*1a30*/  FADD R33, R30, R31 ;  /* 0x0000001f1e217221 */ /* 0x002fca0000000000 */
[----:B------:R1:W-:Y:S04]  /*1a40*/  @!P0 STS [R28+0x4000], R33 ;  /* 0x004000211c008388 */ /* 0x0003e80000000800 */
[----:B------:R-:W2:Y:S01]  /*1a50*/  LDS.128 R16, [R27+0x100] ;  /* 0x000100001b107984 */ /* 0x000ea20000000c00 */
[----:B-1----:R-:W-:-:S04]  /*1a60*/  IADD3 R33, PT, PT, R29, 0x1, RZ ;  /* 0x000000011d217810 */ /* 0x002fc80007ffe0ff */
[----:B------:R-:W-:Y:S01]  /*1a70*/  ISETP.GT.AND P0, PT, R33, 0x3ff, PT ;  /* 0x000003ff2100780c */ /* 0x000fe20003f04270 */
        /* <DEDUP_REMOVED lines=14> */
[----:B------:R-:W-:-:S03]  /*1b60*/  ISETP.GE.OR P0, PT, R32, R5, P0 ;  /* 0x000000052000720c */ /* 0x000fc60000706670 */
[----:B------:R-:W-:-:S04]  /*1b70*/  FFMA R17, R23, R18, R16 ;  /* 0x0000001217117223 */ /* 0x000fc80000000010 */
[----:B------:R-:W-:-:S04]  /*1b80*/  FFMA R30, R24, R30, R17 ;  /* 0x0000001e181e7223 */ /* 0x000fc80000000011 */
[----:B------:R-:W-:Y:S02]  /*1b90*/  FFMA R19, R25, R19, R30 ;  /* 0x0000001319137223 */ /* 0x000fe4000000001e */
[----:B------:R1:W-:Y:S04]  /*1ba0*/  @!P0 STS [R28+0x5004], R33 ;  /* 0x005004211c008388 */ /* 0x0003e80000000800 */
[----:B------:R-:W2:Y:S01]  /*1bb0*/  SHFL.BFLY PT, R16, R19, 0x8, 0x1f ;  /* 0x0d001f0013107f89 */ /* 0x000ea200000e0000 */
[C---:B-1----:R-:W-:Y:S02]  /*1bc0*/  IADD3 R33, PT, PT, R29.reuse, 0x2, RZ ;  /* 0x000000021d217810 */ /* 0x042fe40007ffe0ff */
[----:B------:R-:W-:Y:S01]  /*1bd0*/  IADD3 R29, PT, PT, R29, 0x3, RZ ;  /* 0x000000031d1d7810 */ /* 0x000fe20007ffe0ff */
[----:B--2---:R-:W-:-:S05]  /*1be0*/  FADD R16, R19, R16 ;  /* 0x0000001013107221 */ /* 0x004fca0000000000 */
        /* <DEDUP_REMOVED lines=8> */
[----:B------:R-:W1:Y:S02]  /*1c70*/  LDS.128 R16, [R27+0x200] ;  /* 0x000200001b107984 */ /* 0x000e640000000c00 */
        /* <DEDUP_REMOVED lines=12> */
[----:B------:R-:W-:-:S02]  /*1d40*/  IADD3 R32, PT, PT, R26, 0x2, RZ ;  /* 0x000000021a207810 */ /* 0x000fc40007ffe0ff */
[----:B------:R-:W-:Y:S01]  /*1d50*/  IADD3 R26, PT, PT, R26, 0x3, RZ ;  /* 0x000000031a1a7810 */ /* 0x000fe20007ffe0ff */
[----:B------:R-:W-:Y:S01]  /*1d60*/  FFMA R16, R22, R16, R17 ;  /* 0x0000001016107223 */ /* 0x000fe20000000011 */
[----:B------:R-:W-:-:S03]  /*1d70*/  ISETP.GE.OR P0, PT, R32, R5, P0 ;  /* 0x000000052000720c */ /* 0x000fc60000706670 */
        /* <DEDUP_REMOVED lines=15> */
[----:B------:R-:W-:-:S13]  /*1e70*/  ISETP.GE.OR P0, PT, R26, R5, P0 ;  /* 0x000000051a00720c */ /* 0x000fda0000706670 */
[----:B------:R-:W-:Y:S01]  /*1e80*/  @!P0 STS [R28+0x500c], R29 ;  /* 0x00500c1d1c008388 */ /* 0x000fe20000000800 */
        /* <DEDUP_REMOVED lines=24> */
[----:B------:R1:W-:Y:S02]  /*2010*/  @!P0 STS [R28+0x400c], R17 ;  /* 0x00400c111c008388 */ /* 0x0003e40000000800 */
.L_x_101:
[----:B------:R-:W-:Y:S05]  /*2020*/  BSYNC.RECONVERGENT B0 ;  /* 0x0000000000007941 */ /* 0x000fea0003800200 */
.L_x_100:
[----:B------:R-:W-:Y:S01]  /*2030*/  BAR.SYNC.DEFER_BLOCKING 0x0 ;  /* 0x0000000000007b1d */ /* 0x000fe20000010000 */
[----:B------:R-:W-:-:S05]  /*2040*/  ISETP.NE.AND P0, PT, R7, RZ, PT ;  /* 0x000000ff0700720c */ /* 0x000fca0003f05270 */
[----:B------:R-:W-:Y:S01]  /*2050*/  BSSY.RECONVERGENT B0, `(.L_x_103) ;  /* 0x000007f000007945 */ /* 0x000fe20003800200 */
[----:B------:R-:W-:Y:S01]  /*2060*/  @!PT LDS RZ, [RZ] ;  /* 0x00000000fffff984 */ /* 0x000fe20000000800 */
[----:B------:R-:W-:Y:S01]  /*2070*/  @!PT LDS RZ, [RZ] ;  /* 0x00000000fffff984 */ /* 0x000fe20000000800 */
[----:B------:R-:W-:Y:S01]  /*2080*/  @!PT LDS RZ, [RZ] ;  /* 0x00000000fffff984 */ /* 0x000fe20000000800 */
[----:B------:R-:W-:Y:S01]  /*2090*/  @!PT LDS RZ, [RZ] ;  /* 0x00000000fffff984 */ /* 0x000fe20000000800 */
[----:B------:R-:W-:Y:S06]  /*20a0*/  MEMBAR.ALL.GPU ;  /* 0x0000000000007992 */ /* 0x000fec000000a000 */
[----:B------:R-:W-:-:S00]  /*20b0*/  ERRBAR ;  /* 0x00000000000079ab */ /* 0x000fc00000000000 */
[----:B------:R-:W-:Y:S08]  /*20c0*/  CGAERRBAR ;  /* 0x00000000000075ab */ /* 0x000ff00000000000 */
[----:B------:R-:W-:Y:S06]  /*20d0*/  UCGABAR_ARV ;  /* 0x00000000000079c7 */ /* 0x000fec0008000000 */
[----:B------:R-:W-:Y:S01]  /*20e0*/  UCGABAR_WAIT ;  /* 0x0000000000007dc7 */ /* 0x000fe20008000000 */
[----:B------:R-:W-:Y:S01]  /*20f0*/  CCTL.IVALL ;  /* 0x00000000ff00798f */ /* 0x000fe20002000000 */
[----:B------:R-:W-:Y:S05]  /*2100*/  @!P0 BRA `(.L_x_104) ;  /* 0x0000000400cc8947 */ /* 0x000fea0003800000 */
[----:B------:R-:W-:-:S13]  /*2110*/  ISETP.GT.U32.AND P0, PT, R0, 0xcc, PT ;  /* 0x000000cc0000780c */ /* 0x000fda0003f04070 */
[----:B------:R-:W-:Y:S05]  /*2120*/  @P0 BRA `(.L_x_104) ;  /* 0x0000000400c40947 */ /* 0x000fea0003800000 */
[----:B------:R-:W2:Y:S01]  /*2130*/  I2F.U32.RP R15, R13 ;  /* 0x0000000d000f7306 */ /* 0x000ea20000209000 */
[----:B------:R-:W-:Y:S01]  /*2140*/  IADD3 R2, PT, PT, R0, R13, RZ ;  /* 0x0000000d00027210 */ /* 0x000fe20007ffe0ff */
[----:B------:R-:W-:Y:S01]  /*2150*/  BSSY.RECONVERGENT B1, `(.L_x_105) ;  /* 0x000003d000017945 */ /* 0x000fe20003800200 */
[----:B------:R-:W-:Y:S02]  /*2160*/  ISETP.NE.U32.AND P3, PT, R13, RZ, PT ;  /* 0x000000ff0d00720c */ /* 0x000fe40003f65070 */
[C---:B------:R-:W-:Y:S02]  /*2170*/  ISETP.GE.U32.AND P2, PT, R2.reuse, 0xcd, PT ;  /* 0x000000cd0200780c */ /* 0x040fe40003f46070 */
[----:B------:R-:W-:-:S04]  /*2180*/  VIMNMX.U32 R5, PT, PT, R2, 0xcd, !PT ;  /* 0x000000cd02057848 */ /* 0x000fc80007fe0000 */
[----:B------:R-:W-:Y:S01]  /*2190*/  IADD3 R5, PT, PT, -R2, R5, RZ ;  /* 0x0000000502057210 */ /* 0x000fe20007ffe1ff */
[----:B--2---:R-:W2:Y:S03]  /*21a0*/  MUFU.RCP R15, R15 ;  /* 0x0000000f000f7308 */ /* 0x004ea60000001000 */
[----:B------:R-:W-:-:S03]  /*21b0*/  IADD3 R2, PT, PT, R5, -0x1, RZ ;  /* 0xffffffff05027810 */ /* 0x000fc60007ffe0ff */
[----:B------:R-:W-:Y:S01]  /*21c0*/  @P2 IADD3 R2, PT, PT, R5, RZ, RZ ;  /* 0x000000ff05022210 */ /* 0x000fe20007ffe0ff */
[----:B--2---:R-:W-:-:S04]  /*21d0*/  VIADD R16, R15, 0xffffffe ;  /* 0x0ffffffe0f107836 */ /* 0x004fc80000000000 */
[----:B-1----:R1:W2:Y:S02]  /*21e0*/  F2I.FTZ.U32.TRUNC.NTZ R17, R16 ;  /* 0x0000001000117305 */ /* 0x0022a4000021f000 */
[----:B-1----:R-:W-:Y:S02]  /*21f0*/  MOV R16, RZ ;  /* 0x000000ff00107202 */ /* 0x002fe40000000f00 */
[----:B--2---:R-:W-:-:S05]  /*2200*/  IADD3 R18, PT, PT, RZ, -R17, RZ ;  /* 0x80000011ff127210 */ /* 0x004fca0007ffe0ff */
[----:B------:R-:W-:-:S04]  /*2210*/  IMAD R19, R18, R13, RZ ;  /* 0x0000000d12137224 */ /* 0x000fc800078e02ff */
[----:B------:R-:W-:-:S06]  /*2220*/  IMAD.HI.U32 R19, R17, R19, R16 ;  /* 0x0000001311137227 */ /* 0x000fcc00078e0010 */
[----:B------:R-:W-:-:S05]  /*2230*/  IMAD.HI.U32 R5, R19, R2, RZ ;  /* 0x0000000213057227 */ /* 0x000fca00078e00ff */
[----:B------:R-:W-:-:S05]  /*2240*/  IADD3 R15, PT, PT, -R5, RZ, RZ ;  /* 0x000000ff050f7210 */ /* 0x000fca0007ffe1ff */
[----:B------:R-:W-:Y:S02]  /*2250*/  IMAD R2, R13, R15, R2 ;  /* 0x0000000f0d027224 */ /* 0x000fe400078e0202 */
[----:B------:R-:W1:Y:S03]  /*2260*/  S2R R15, SR_SWINHI ;  /* 0x00000000000f7919 */ /* 0x000e660000002f00 */
[----:B------:R-:W-:-:S13]  /*2270*/  ISETP.GE.U32.AND P0, PT, R2, R13, PT ;  /* 0x0000000d0200720c */ /* 0x000fda0003f06070 */
[-C--:B------:R-:W-:Y:S02]  /*2280*/  @P0 IADD3 R2, PT, PT, R2, -R13.reuse, RZ ;  /* 0x8000000d02020210 */ /* 0x080fe40007ffe0ff */
[----:B------:R-:W-:Y:S02]  /*2290*/  @P0 IADD3 R5, PT, PT, R5, 0x1, RZ ;  /* 0x0000000105050810 */ /* 0x000fe40007ffe0ff */
[----:B------:R-:W-:Y:S02]  /*22a0*/  ISETP.GE.U32.AND P1, PT, R2, R13, PT ;  /* 0x0000000d0200720c */ /* 0x000fe40003f26070 */
[----:B------:R-:W-:Y:S02]  /*22b0*/  SEL R2, RZ, 0x1, P2 ;  /* 0x00000001ff027807 */ /* 0x000fe40001000000 */
[----:B------:R-:W-:Y:S02]  /*22c0*/  MOV R18, R6 ;  /* 0x0000000600127202 */ /* 0x000fe40000000f00 */
[----:B-1----:R-:W-:-:S07]  /*22d0*/  MOV R19, R15 ;  /* 0x0000000f00137202 */ /* 0x002fce0000000f00 */
[----:B------:R-:W-:Y:S02]  /*22e0*/  @P1 IADD3 R5, PT, PT, R5, 0x1, RZ ;  /* 0x0000000105051810 */ /* 0x000fe40007ffe0ff */
[----:B------:R-:W-:Y:S02]  /*22f0*/  @!P3 LOP3.LUT R5, RZ, R13, RZ, 0x33, !PT ;  /* 0x0000000dff05b212 */ /* 0x000fe400078e33ff */
[----:B------:R-:W-:Y:S02]  /*2300*/  IADD3 R16, P0, PT, R18, 0x4000, RZ ;  /* 0x0000400012107810 */ /* 0x000fe40007f1e0ff */
[----:B------:R-:W-:Y:S02]  /*2310*/  IADD3 R5, PT, PT, R2, R5, RZ ;  /* 0x0000000502057210 */ /* 0x000fe40007ffe0ff */
[----:B------:R-:W-:Y:S01]  /*2320*/  IADD3 R18, P1, PT, R18, 0x5000, RZ ;  /* 0x0000500012127810 */ /* 0x000fe20007f3e0ff */
[----:B------:R-:W-:Y:S01]  /*2330*/  IMAD.X R17, RZ, RZ, R19, P0 ;  /* 0x000000ffff117224 */ /* 0x000fe200000e0613 */
[----:B------:R-:W-:-:S02]  /*2340*/  LOP3.LUT R2, R5, 0x3, RZ, 0xc0, !PT ;  /* 0x0000000305027812 */ /* 0x000fc400078ec0ff */
[----:B------:R-:W-:Y:S02]  /*2350*/  IADD3.X R19, PT, PT, RZ, R19, RZ, P1, !PT ;  /* 0x00000013ff137210 */ /* 0x000fe40000ffe4ff */
[----:B------:R-:W-:Y:S02]  /*2360*/  ISETP.NE.AND P0, PT, R2, 0x3, PT ;  /* 0x000000030200780c */ /* 0x000fe40003f05270 */
[----:B------:R-:W-:Y:S02]  /*2370*/  ISETP.GE.U32.AND P1, PT, R5, 0x3, PT ;  /* 0x000000030500780c */ /* 0x000fe40003f26070 */
[----:B------:R-:W-:Y:S02]  /*2380*/  MOV R2, R0 ;  /* 0x0000000000027202 */ /* 0x000fe40000000f00 */
[----:B------:R-:W-:Y:S02]  /*2390*/  PRMT R16, RZ, 0x654, R16 ;  /* 0x00000654ff107816 */ /* 0x000fe40000000010 */
[----:B------:R-:W-:-:S02]  /*23a0*/  MOV R17, R17 ;  /* 0x0000001100117202 */ /* 0x000fc40000000f00 */
[----:B------:R-:W-:Y:S02]  /*23b0*/  PRMT R18, RZ, 0x654, R18 ;  /* 0x00000654ff127816 */ /* 0x000fe40000000012 */
[----:B------:R-:W-:Y:S01]  /*23c0*/  MOV R19, R19 ;  /* 0x0000001300137202 */ /* 0x000fe20000000f00 */
[----:B------:R-:W-:Y:S06]  /*23d0*/  @!P0 BRA `(.L_x_106) ;  /* 0x0000000000508947 */ /* 0x000fec0003800000 */
[----:B------:R-:W-:Y:S01]  /*23e0*/  IADD3 R2, PT, PT, R5, 0x1, RZ ;  /* 0x0000000105027810 */ /* 0x000fe20007ffe0ff */
[----:B------:R-:W-:-:S03]  /*23f0*/  IMAD R15, R7, 0xcd, R0 ;  /* 0x000000cd070f7824 */ /* 0x000fc600078e0200 */
[----:B------:R-:W-:Y:S02]  /*2400*/  LOP3.LUT R5, R2, 0x3, RZ, 0xc0, !PT ;  /* 0x0000000302057812 */ /* 0x000fe400078ec0ff */
[----:B------:R-:W-:Y:S02]  /*2410*/  LEA R2, R15, R4, 0x2 ;  /* 0x000000040f027211 */ /* 0x000fe400078e10ff */
[----:B------:R-:W-:Y:S02]  /*2420*/  IADD3 R12, PT, PT, R12, R5, RZ ;  /* 0x000000050c0c7210 */ /* 0x000fe40007ffe0ff */
[----:B------:R-:W-:Y:S02]  /*2430*/  IADD3 R6, PT, PT, R2, 0x5000, RZ ;  /* 0x0000500002067810 */ /* 0x000fe40007ffe0ff */
[----:B------:R-:W-:Y:S01]  /*2440*/  IADD3 R5, PT, PT, -R5, RZ, RZ ;  /* 0x000000ff05057210 */ /* 0x000fe20007ffe1ff */
[----:B------:R-:W-:-:S07]  /*2450*/  IMAD R2, R12, R13, R14 ;  /* 0x0000000d0c027224 */ /* 0x000fce00078e020e */
.L_x_107:
[----:B------:R-:W-:Y:S02]  /*2460*/  ISETP.GT.AND P0, PT, R15, 0x3ff, PT ;  /* 0x000003ff0f00780c */ /* 0x000fe40003f04270 */
[----:B------:R-:W-:-:S11]  /*2470*/  IADD3 R5, PT, PT, R5, 0x1, RZ ;  /* 0x0000000105057810 */ /* 0x000fd60007ffe0ff */
[----:B------:R-:W1:Y:S01]  /*2480*/  @!P0 LDS R25, [R6+-0x1000] ;  /* 0xfff0000006198984 */ /* 0x000e620000000800 */
[----:B------:R-:W-:-:S04]  /*2490*/  @!P0 IMAD.WIDE R20, R15, 0x4, R16 ;  /* 0x000000040f148825 */ /* 0x000fc800078e0210 */
[----:B------:R-:W-:Y:S01]  /*24a0*/  @!P0 IMAD.WIDE R22, R15, 0x4, R18 ;  /* 0x000000040f168825 */ /* 0x000fe200078e0212 */
[C---:B------:R-:W-:Y:S01]  /*24b0*/  IADD3 R15, PT, PT, R13.reuse, R15, RZ ;  /* 0x0000000f0d0f7210 */ /* 0x040fe20007ffe0ff */
[----:B-1----:R-:W-:Y:S04]  /*24c0*/  @!P0 ST.E desc[UR10][R20.64], R25 ;  /* 0x0000001914008985 */ /* 0x002fe8000c10190a */
[----:B------:R1:W2:Y:S02]  /*24d0*/  @!P0 LDS R27, [R6] ;  /* 0x00000000061b8984 */ /* 0x0002a40000000800 */
[----:B-1----:R-:W-:Y:S02]  /*24e0*/  LEA R6, R13, R6, 0x2 ;  /* 0x000000060d067211 */ /* 0x002fe400078e10ff */
[----:B--2---:R1:W-:Y:S01]  /*24f0*/  @!P0 ST.E desc[UR10][R22.64], R27 ;  /* 0x0000001b16008985 */ /* 0x0043e2000c10190a */
[----:B------:R-:W-:-:S13]  /*2500*/  ISETP.NE.AND P0, PT, R5, RZ, PT ;  /* 0x000000ff0500720c */ /* 0x000fda0003f05270 */
[----:B-1----:R-:W-:Y:S05]  /*2510*/  @P0 BRA `(.L_x_107) ;  /* 0xfffffffc00d00947 */ /* 0x002fea000383ffff */
.L_x_106:
[----:B------:R-:W-:Y:S05]  /*2520*/  BSYNC.RECONVERGENT B1 ;  /* 0x0000000000017941 */ /* 0x000fea0003800200 */
.L_x_105:
[----:B------:R-:W-:Y:S05]  /*2530*/  @!P1 BRA `(.L_x_104) ;  /* 0x0000000000c09947 */ /* 0x000fea0003800000 */
[----:B------:R-:W-:-:S04]  /*2540*/  IMAD R6, R7, 0xcd, R2 ;  /* 0x000000cd07067824 */ /* 0x000fc800078e0202 */
[C---:B------:R-:W-:Y:S01]  /*2550*/  IMAD.IADD R39, R6.reuse, 0x1, R13 ;  /* 0x0000000106277824 */ /* 0x040fe200078e020d */
[----:B------:R-:W-:Y:S01]  /*2560*/  SHF.L.U32 R30, R6, 0x2, RZ ;  /* 0x00000002061e7819 */ /* 0x000fe200000006ff */
[C---:B------:R-:W-:Y:S01]  /*2570*/  IMAD R29, R13.reuse, 0x3, R6 ;  /* 0x000000030d1d7824 */ /* 0x040fe200078e0206 */
[C---:B------:R-:W-:Y:S02]  /*2580*/  LEA R15, R13.reuse, R6, 0x1 ;  /* 0x000000060d0f7211 */ /* 0x040fe400078e08ff */
[C---:B------:R-:W-:Y:S01]  /*2590*/  LEA R41, R13.reuse, R30, 0x3 ;  /* 0x0000001e0d297211 */ /* 0x040fe200078e18ff */
[----:B------:R-:W-:Y:S01]  /*25a0*/  IMAD R43, R13, 0xc, R30 ;  /* 0x0000000c0d2b7824 */ /* 0x000fe200078e021e */
[----:B------:R-:W-:-:S07]  /*25b0*/  MOV R5, R39 ;  /* 0x0000002700057202 */ /* 0x000fce0000000f00 */
.L_x_108:
[----:B------:R-:W-:Y:S02]  /*25c0*/  ISETP.GT.AND P0, PT, R6, 0x3ff, PT ;  /* 0x000003ff0600780c */ /* 0x000fe40003f04270 */
[----:B------:R-:W-:Y:S02]  /*25d0*/  ISETP.GT.AND P1, PT, R5, 0x3ff, PT ;  /* 0x000003ff0500780c */ /* 0x000fe40003f24270 */
[----:B------:R-:W-:-:S09]  /*25e0*/  LEA R2, R13, R2, 0x2 ;  /* 0x000000020d027211 */ /* 0x000fd200078e10ff */
[-C--:B------:R-:W-:Y:S01]  /*25f0*/  @!P0 IADD3 R12, PT, PT, R30, R4.reuse, RZ ;  /* 0x000000041e0c8210 */ /* 0x080fe20007ffe0ff */
[----:B--2---:R-:W-:Y:S01]  /*2600*/  @!P0 IMAD.WIDE R20, R6, 0x4, R16 ;  /* 0x0000000406148825 */ /* 0x004fe200078e0210 */
[----:B------:R-:W-:-:S03]  /*2610*/  @!P1 LEA R28, R39, R4, 0x2 ;  /* 0x00000004271c9211 */ /* 0x000fc600078e10ff */
[----:B------:R-:W1:Y:S01]  /*2620*/  @!P0 LDS R27, [R12+0x4000] ;  /* 0x004000000c1b8984 */ /* 0x000e620000000800 */
[----:B------:R-:W-:Y:S01]  /*2630*/  @!P0 IMAD.WIDE R22, R6, 0x4, R18 ;  /* 0x0000000406168825 */ /* 0x000fe200078e0212 */
[----:B------:R-:W-:-:S03]  /*2640*/  LEA R6, R13, R6, 0x2 ;  /* 0x000000060d067211 */ /* 0x000fc600078e10ff */
[C---:B------:R-:W-:Y:S01]  /*2650*/  @!P1 IMAD.WIDE R24, R5.reuse, 0x4, R16 ;  /* 0x0000000405189825 */ /* 0x040fe200078e0210 */
[----:B-1----:R1:W-:Y:S04]  /*2660*/  @!P0 ST.E desc[UR10][R20.64], R27 ;  /* 0x0000001b14008985 */ /* 0x0023e8000c10190a */
[----:B------:R-:W2:Y:S01]  /*2670*/  @!P0 LDS R31, [R12+0x5000] ;  /* 0x005000000c1f8984 */ /* 0x000ea20000000800 */
[----:B-1----:R-:W-:Y:S01]  /*2680*/  @!P1 IMAD.WIDE R20, R5, 0x4, R18 ;  /* 0x0000000405149825 */ /* 0x002fe200078e0212 */
[----:B------:R-:W-:Y:S02]  /*2690*/  LEA R5, R13, R5, 0x2 ;  /* 0x000000050d057211 */ /* 0x000fe400078e10ff */
[----:B--2---:R1:W-:Y:S01]  /*26a0*/  @!P0 ST.E desc[UR10][R22.64], R31 ;  /* 0x0000001f16008985 */ /* 0x0043e2000c10190a */
[----:B------:R-:W-:-:S03]  /*26b0*/  ISETP.GT.AND P0, PT, R15, 0x3ff, PT ;  /* 0x000003ff0f00780c */ /* 0x000fc60003f04270 */
[----:B------:R-:W2:Y:S10]  /*26c0*/  @!P1 LDS R33, [R28+0x4000] ;  /* 0x004000001c219984 */ /* 0x000eb40000000800 */
[----:B------:R-:W-:Y:S01]  /*26d0*/  @!P0 IADD3 R12, PT, PT, R41, R4, RZ ;  /* 0x00000004290c8210 */ /* 0x000fe20007ffe0ff */
[----:B------:R-:W-:-:S04]  /*26e0*/  @!P0 IMAD.WIDE R26, R15, 0x4, R16 ;  /* 0x000000040f1a8825 */ /* 0x000fc800078e0210 */
[----:B-1----:R-:W-:Y:S01]  /*26f0*/  @!P0 IMAD.WIDE R22, R15, 0x4, R18 ;  /* 0x000000040f168825 */ /* 0x002fe200078e0212 */
[----:B------:R-:W-:Y:S01]  /*2700*/  LEA R15, R13, R15, 0x2 ;  /* 0x0000000f0d0f7211 */ /* 0x000fe200078e10ff */
[----:B--2---:R-:W-:Y:S04]  /*2710*/  @!P1 ST.E desc[UR10][R24.64], R33 ;  /* 0x0000002118009985 */ /* 0x004fe8000c10190a */
[----:B------:R-:W1:Y:S04]  /*2720*/  @!P1 LDS R35, [R28+0x5000] ;  /* 0x005000001c239984 */ /* 0x000e680000000800 */
[----:B-1----:R1:W-:Y:S01]  /*2730*/  @!P1 ST.E desc[UR10][R20.64], R35 ;  /* 0x0000002314009985 */ /* 0x0023e2000c10190a */
[----:B------:R-:W-:-:S03]  /*2740*/  ISETP.GT.AND P1, PT, R29, 0x3ff, PT ;  /* 0x000003ff1d00780c */ /* 0x000fc60003f24270 */
[----:B------:R-:W2:Y:S10]  /*2750*/  @!P0 LDS R37, [R12+0x4000] ;  /* 0x004000000c258984 */ /* 0x000eb40000000800 */
[-C--:B------:R-:W-:Y:S01]  /*2760*/  @!P1 IADD3 R28, PT, PT, R43, R4.reuse, RZ ;  /* 0x000000042b1c9210 */ /* 0x080fe20007ffe0ff */
[----:B------:R-:W-:Y:S01]  /*2770*/  @!P1 IMAD.WIDE R24, R29, 0x4, R16 ;  /* 0x000000041d189825 */ /* 0x000fe200078e0210 */
[----:B------:R-:W-:-:S03]  /*2780*/  LEA R4, R13, R4, 0x4 ;  /* 0x000000040d047211 */ /* 0x000fc600078e20ff */
[----:B-1----:R-:W-:-:S04]  /*2790*/  @!P1 IMAD.WIDE R20, R29, 0x4, R18 ;  /* 0x000000041d149825 */ /* 0x002fc800078e0212 */
[----:B------:R-:W-:Y:S01]  /*27a0*/  IMAD R29, R13, 0x4, R29 ;  /* 0x000000040d1d7824 */ /* 0x000fe200078e021d */
[----:B--2---:R-:W-:Y:S04]  /*27b0*/  @!P0 ST.E desc[UR10][R26.64], R37 ;  /* 0x000000251a008985 */ /* 0x004fe8000c10190a */
[----:B------:R-:W1:Y:S04]  /*27c0*/  @!P0 LDS R31, [R12+0x5000] ;  /* 0x005000000c1f8984 */ /* 0x000e680000000800 */
[----:B-1----:R-:W-:Y:S01]  /*27d0*/  @!P0 ST.E desc[UR10][R22.64], R31 ;  /* 0x0000001f16008985 */ /* 0x002fe2000c10190a */
[----:B------:R-:W-:-:S03]  /*27e0*/  ISETP.GE.U32.AND P0, PT, R2, 0xcd, PT ;  /* 0x000000cd0200780c */ /* 0x000fc60003f06070 */
[----:B------:R-:W1:Y:S04]  /*27f0*/  @!P1 LDS R33, [R28+0x4000] ;  /* 0x004000001c219984 */ /* 0x000e680000000800 */
[----:B-1----:R-:W-:Y:S04]  /*2800*/  @!P1 ST.E desc[UR10][R24.64], R33 ;  /* 0x0000002118009985 */ /* 0x002fe8000c10190a */
[----:B------:R-:W1:Y:S04]  /*2810*/  @!P1 LDS R35, [R28+0x5000] ;  /* 0x005000001c239984 */ /* 0x000e680000000800 */
[----:B-1----:R2:W-:Y:S01]  /*2820*/  @!P1 ST.E desc[UR10][R20.64], R35 ;  /* 0x0000002314009985 */ /* 0x0025e2000c10190a */
[----:B------:R-:W-:Y:S05]  /*2830*/  @!P0 BRA `(.L_x_108) ;  /* 0xfffffffc00608947 */ /* 0x000fea000383ffff */
.L_x_104:
[----:B------:R-:W-:Y:S05]  /*2840*/  BSYNC.RECONVERGENT B0 ;  /* 0x0000000000007941 */ /* 0x000fea0003800200 */
.L_x_103:
        /* <DEDUP_REMOVED lines=13> */
[----:B------:R-:W3:Y:S01]  /*2920*/  S2UR UR8, SR_CgaCtaId ;  /* 0x00000000000879c3 */ /* 0x000ee20000008800 */
[----:B------:R-:W-:Y:S01]  /*2930*/  UMOV UR4, 0x400 ;  /* 0x0000040000047882 */ /* 0x000fe20000000000 */
[----:B------:R-:W-:Y:S01]  /*2940*/  MOV R32, 0xffffffff ;  /* 0xffffffff00207802 */ /* 0x000fe20000000f00 */
[----:B------:R-:W-:Y:S02]  /*2950*/  UIADD3 UR5, UPT, UPT, UR4, 0x3a30, URZ ;  /* 0x00003a3004057890 */ /* 0x000fe4000fffe0ff */
[----:B------:R-:W-:Y:S02]  /*2960*/  UIADD3 UR4, UPT, UPT, UR4, 0x2810, URZ ;  /* 0x0000281004047890 */ /* 0x000fe4000fffe0ff */
[----:B------:R-:W-:Y:S02]  /*2970*/  UBMSK UR12, URZ, 0x4 ;  /* 0x00000004ff0c789b */ /* 0x000fe40008000000 */
[----:B---3--:R-:W-:Y:S02]  /*2980*/  ULEA UR5, UR8, UR5, 0x18 ;  /* 0x0000000508057291 */ /* 0x008fe4000f8ec0ff */
[----:B------:R-:W-:-:S04]  /*2990*/  ULEA UR4, UR8, UR4, 0x18 ;  /* 0x0000000408047291 */ /* 0x000fc8000f8ec0ff */
[----:B------:R-:W-:Y:S02]  /*29a0*/  LEA R2, R0, UR5, 0x5 ;  /* 0x0000000500027c11 */ /* 0x000fe4000f8e28ff */
[----:B------:R-:W-:-:S03]  /*29b0*/  LEA R33, R14, UR4, 0x2 ;  /* 0x000000040e217c11 */ /* 0x000fc6000f8e10ff */
[----:B-1----:R-:W1:Y:S04]  /*29c0*/  LDS.128 R28, [R2+0x4000] ;  /* 0x00400000021c7984 */ /* 0x002e680000000c00 */
[----:B--2---:R-:W2:Y:S04]  /*29d0*/  LDS.128 R20, [R2+0x4010] ;  /* 0x0040100002147984 */ /* 0x004ea80000000c00 */
[----:B------:R-:W3:Y:S04]  /*29e0*/  LDS.128 R16, [R2+0x5000] ;  /* 0x0050000002107984 */ /* 0x000ee80000000c00 */
[----:B------:R4:W3:Y:S01]  /*29f0*/  LDS.128 R4, [R2+0x5010] ;  /* 0x0050100002047984 */ /* 0x0008e20000000c00 */
[----:B-1----:R-:W-:-:S02]  /*2a00*/  ISETP.GT.AND P0, PT, R28, -0x1, PT ;  /* 0xffffffff1c00780c */ /* 0x002fc40003f04270 */
[----:B------:R-:W-:Y:S02]  /*2a10*/  ISETP.GT.AND P1, PT, R30, -0x1, PT ;  /* 0xffffffff1e00780c */ /* 0x000fe40003f24270 */
[----:B------:R-:W-:Y:S02]  /*2a20*/  SEL R27, R32, 0x80000000, !P0 ;  /* 0x80000000201b7807 */ /* 0x000fe40004000000 */
[----:B------:R-:W-:Y:S02]  /*2a30*/  ISETP.GT.AND P0, PT, R29, -0x1, PT ;  /* 0xffffffff1d00780c */ /* 0x000fe40003f04270 */
[----:B------:R-:W-:Y:S02]  /*2a40*/  ISETP.GT.AND P2, PT, R31, -0x1, PT ;  /* 0xffffffff1f00780c */ /* 0x000fe40003f44270 */
[----:B--2---:R-:W-:Y:S02]  /*2a50*/  ISETP.GT.AND P3, PT, R20, -0x1, PT ;  /* 0xffffffff1400780c */ /* 0x004fe40003f64270 */
[----:B------:R-:W-:-:S02]  /*2a60*/  SEL R15, R32, 0x80000000, !P1 ;  /* 0x80000000200f7807 */ /* 0x000fc40004800000 */
[C---:B------:R-:W-:Y:S02]  /*2a70*/  SEL R26, R32.reuse, 0x80000000, !P0 ;  /* 0x80000000201a7807 */ /* 0x040fe40004000000 */
[C---:B------:R-:W-:Y:S02]  /*2a80*/  SEL R12, R32.reuse, 0x80000000, !P2 ;  /* 0x80000000200c7807 */ /* 0x040fe40005000000 */
[----:B------:R-:W-:Y:S02]  /*2a90*/  SEL R25, R32, 0x80000000, !P3 ;  /* 0x8000000020197807 */ /* 0x000fe40005800000 */
[----:B------:R-:W-:Y:S02]  /*2aa0*/  ISETP.GT.AND P0, PT, R21, -0x1, PT ;  /* 0xffffffff1500780c */ /* 0x000fe40003f04270 */
[----:B------:R-:W-:Y:S02]  /*2ab0*/  ISETP.GT.AND P1, PT, R22, -0x1, PT ;  /* 0xffffffff1600780c */ /* 0x000fe40003f24270 */
[----:B------:R-:W-:-:S02]  /*2ac0*/  ISETP.GT.AND P2, PT, R23, -0x1, PT ;  /* 0xffffffff1700780c */ /* 0x000fc40003f44270 */
[----:B------:R-:W-:Y:S02]  /*2ad0*/  LOP3.LUT R24, R15, R30, RZ, 0x3c, !PT ;  /* 0x0000001e0f187212 */ /* 0x000fe400078e3cff */
[----:B------:R-:W-:Y:S02]  /*2ae0*/  SHF.L.U32 R15, R14, 0x3, RZ ;  /* 0x000000030e0f7819 */ /* 0x000fe400000006ff */
[----:B------:R-:W-:Y:S02]  /*2af0*/  LOP3.LUT R27, R27, R28, RZ, 0x3c, !PT ;  /* 0x0000001c1b1b7212 */ /* 0x000fe400078e3cff */
[----:B----4-:R-:W-:Y:S02]  /*2b00*/  LOP3.LUT R2, R25, R20, RZ, 0x3c, !PT ;  /* 0x0000001419027212 */ /* 0x010fe400078e3cff */
[C---:B------:R-:W-:Y:S02]  /*2b10*/  SEL R20, R32.reuse, 0x80000000, !P0 ;  /* 0x8000000020147807 */ /* 0x040fe40004000000 */
[----:B------:R-:W-:-:S02]  /*2b20*/  SEL R25, R32, 0x80000000, !P1 ;  /* 0x8000000020197807 */ /* 0x000fc40004800000 */
[----:B------:R-:W-:Y:S02]  /*2b30*/  SEL R28, R32, 0x80000000, !P2 ;  /* 0x80000000201c7807 */ /* 0x000fe40005000000 */
[----:B------:R-:W-:Y:S02]  /*2b40*/  LOP3.LUT R26, R26, R29, RZ, 0x3c, !PT ;  /* 0x0000001d1a1a7212 */ /* 0x000fe400078e3cff */
[----:B------:R-:W-:Y:S02]  /*2b50*/  LEA.HI R29, R15, R15, RZ, 0x1b ;  /* 0x0000000f0f1d7211 */ /* 0x000fe400078fd8ff */
[----:B------:R-:W-:Y:S02]  /*2b60*/  LOP3.LUT R12, R12, R31, RZ, 0x3c, !PT ;  /* 0x0000001f0c0c7212 */ /* 0x000fe400078e3cff */
[----:B------:R-:W-:Y:S02]  /*2b70*/  LOP3.LUT R15, R20, R21, RZ, 0x3c, !PT ;  /* 0x00000015140f7212 */ /* 0x000fe400078e3cff */
[----:B------:R-:W-:-:S02]  /*2b80*/  LOP3.LUT R25, R25, R22, RZ, 0x3c, !PT ;  /* 0x0000001619197212 */ /* 0x000fc400078e3cff */
[----:B------:R-:W-:Y:S02]  /*2b90*/  LOP3.LUT R28, R28, R23, RZ, 0x3c, !PT ;  /* 0x000000171c1c7212 */ /* 0x000fe400078e3cff */
[----:B------:R-:W-:Y:S01]  /*2ba0*/  LEA R29, R29, UR4, 0x2 ;  /* 0x000000041d1d7c11 */ /* 0x000fe2000f8e10ff */
[----:B---3--:R-:W-:-:S06]  /*2bb0*/  UMOV UR4, URZ ;  /* 0x000000ff00047c82 */ /* 0x008fcc0008000000 */
.L_x_111:
[C---:B-1----:R-:W-:Y:S01]  /*2bc0*/  ISETP.NE.AND P0, PT, R27.reuse, 0x7fffffff, PT ;  /* 0x7fffffff1b00780c */ /* 0x042fe20003f05270 */
[----:B------:R-:W-:Y:S01]  /*2bd0*/  STS [R33], RZ ;  /* 0x000000ff21007388 */ /* 0x000fe20000000800 */
[----:B------:R-:W-:Y:S01]  /*2be0*/  LEA R45, R14, R33, 0x5 ;  /* 0x000000210e2d7211 */ /* 0x000fe200078e28ff */
[----:B------:R-:W1:Y:S01]  /*2bf0*/  S2UR UR9, SR_CgaCtaId ;  /* 0x00000000000979c3 */ /* 0x000e620000008800 */
[----:B--2---:R-:W-:Y:S01]  /*2c00*/  SEL R20, R27, 0x80000000, P0 ;  /* 0x800000001b147807 */ /* 0x004fe20000000000 */
[----:B------:R-:W-:Y:S01]  /*2c10*/  STS [R33+0x200], RZ ;  /* 0x000200ff21007388 */ /* 0x000fe20000000800 */
[----:B------:R-:W-:Y:S01]  /*2c20*/  ISETP.NE.AND P0, PT, R26, 0x7fffffff, PT ;  /* 0x7fffffff1a00780c */ /* 0x000fe20003f05270 */
[----:B------:R-:W-:Y:S01]  /*2c30*/  UMOV UR5, 0x400 ;  /* 0x0000040000057882 */ /* 0x000fe20000000000 */
[----:B------:R-:W-:Y:S01]  /*2c40*/  SHF.R.U32.HI R20, RZ, UR4, R20 ;  /* 0x00000004ff147c19 */ /* 0x000fe20008011614 */
[----:B------:R-:W-:Y:S01]  /*2c50*/  STS [R33+0x400], RZ ;  /* 0x000400ff21007388 */ /* 0x000fe20000000800 */
[----:B------:R-:W-:-:S02]  /*2c60*/  UIADD3 UR8, UPT, UPT, UR5, 0x2810, URZ ;  /* 0x0000281005087890 */ /* 0x000fc4000fffe0ff */
[----:B------:R-:W-:Y:S01]  /*2c70*/  LOP3.LUT R20, R20, UR12, RZ, 0xc0, !PT ;  /* 0x0000000c14147c12 */ /* 0x000fe2000f8ec0ff */
[----:B------:R-:W-:Y:S01]  /*2c80*/  STS [R33+0x600], RZ ;  /* 0x000600ff21007388 */ /* 0x000fe20000000800 */
[----:B------:R-:W-:Y:S02]  /*2c90*/  UISETP.GT.U32.AND UP0, UPT, UR4, 0x1b, UPT ;  /* 0x0000001b0400788c */ /* 0x000fe4000bf04070 */
[----:B------:R-:W-:Y:S01]  /*2ca0*/  SHF.L.U32 R21, R20, 0x9, RZ ;  /* 0x0000000914157819 */ /* 0x000fe200000006ff */
[----:B------:R-:W-:Y:S01]  /*2cb0*/  STS [R33+0x800], RZ ;  /* 0x000800ff21007388 */ /* 0x000fe20000000800 */
[----:B------:R-:W-:Y:S02]  /*2cc0*/  SHF.R.U32.HI R22, RZ, 0x2, R20 ;  /* 0x00000002ff167819 */ /* 0x000fe40000011614 */
[----:B------:R-:W-:Y:S01]  /*2cd0*/  LOP3.LUT R20, R21, 0xe00, RZ, 0xc, !PT ;  /* 0x00000e0015147812 */ /* 0x000fe200078e0cff */
[----:B------:R-:W-:Y:S01]  /*2ce0*/  STS [R33+0xa00], RZ ;  /* 0x000a00ff21007388 */ /* 0x000fe20000000800 */
[----:B------:R-:W-:-:S03]  /*2cf0*/  LOP3.LUT R22, R22, 0x3ffffffe, RZ, 0xc0, !PT ;  /* 0x3ffffffe16167812 */ /* 0x000fc600078ec0ff */
[----:B------:R-:W-:Y:S01]  /*2d00*/  STS [R33+0xc00], RZ ;  /* 0x000c00ff21007388 */ /* 0x000fe20000000800 */
[----:B------:R-:W-:Y:S01]  /*2d10*/  IADD3 R31, PT, PT, -R22, R33, R20 ;  /* 0x00000021161f7210 */ /* 0x000fe20007ffe114 */
[----:B-1----:R-:W-:Y:S01]  /*2d20*/  ULEA UR8, UR9, UR8, 0x18 ;  /* 0x0000000809087291 */ /* 0x002fe2000f8ec0ff */
[----:B------:R-:W-:Y:S01]  /*2d30*/  SEL R20, R26, 0x80000000, P0 ;  /* 0x800000001a147807 */ /* 0x000fe20000000000 */
[----:B------:R-:W-:Y:S01]  /*2d40*/  STS [R33+0xe00], RZ ;  /* 0x000e00ff21007388 */ /* 0x000fe20000000800 */
[----:B------:R-:W-:Y:S01]  /*2d50*/  ISETP.NE.AND P0, PT, R24, 0x7fffffff, PT ;  /* 0x7fffffff1800780c */ /* 0x000fe20003f05270 */
[----:B------:R-:W-:Y:S01]  /*2d60*/  ULEA UR5, UR9, UR5, 0x18 ;  /* 0x0000000509057291 */ /* 0x000fe2000f8ec0ff */
[----:B------:R-:W-:Y:S01]  /*2d70*/  SHF.R.U32.HI R20, RZ, UR4, R20 ;  /* 0x00000004ff147c19 */ /* 0x000fe20008011614 */
[----:B------:R-:W-:Y:S03]  /*2d80*/  STS [R33+0x1000], RZ ;  /* 0x001000ff21007388 */ /* 0x000fe60000000800 */
[----:B------:R-:W-:Y:S01]  /*2d90*/  LOP3.LUT R20, R20, UR12, RZ, 0xc0, !PT ;  /* 0x0000000c14147c12 */ /* 0x000fe2000f8ec0ff */
[----:B------:R-:W1:Y:S03]  /*2da0*/  LDS.U16 R42, [R31+0x2] ;  /* 0x000002001f2a7984 */ /* 0x000e660000000400 */
[----:B------:R-:W-:Y:S01]  /*2db0*/  SHF.L.U32 R21, R20, 0x9, RZ ;  /* 0x0000000914157819 */ /* 0x000fe200000006ff */
[----:B------:R-:W2:Y:S01]  /*2dc0*/  S2R R52, SR_LANEID ;  /* 0x0000000000347919 */ /* 0x000ea20000000000 */
[----:B------:R-:W-:-:S02]  /*2dd0*/  SHF.R.U32.HI R20, RZ, 0x2, R20 ;  /* 0x00000002ff147819 */ /* 0x000fc40000011614 */
        /* <DEDUP_REMOVED lines=11> */
[----:B--2---:R-:W-:Y:S02]  /*2e90*/  ISETP.NE.AND P3, PT, R52, 0x1f, PT ;  /* 0x0000001f3400780c */ /* 0x004fe40003f65270 */
[----:B-1----:R-:W-:-:S05]  /*2ea0*/  IADD3 R20, PT, PT, R42, 0x1, RZ ;  /* 0x000000012a147810 */ /* 0x002fca0007ffe0ff */
[----:B------:R1:W-:Y:S04]  /*2eb0*/  STS.U16 [R31+0x2], R20 ;  /* 0x000002141f007388 */ /* 0x0003e80000000400 */
[----:B------:R-:W2:Y:S01]  /*2ec0*/  LDS.U16 R41, [R30+0x2] ;  /* 0x000002001e297984 */ /* 0x000ea20000000400 */
[----:B-1----:R-:W-:Y:S02]  /*2ed0*/  IADD3 R31, PT, PT, -R23, R33, R22 ;  /* 0x00000021171f7210 */ /* 0x002fe40007ffe116 */
        /* <DEDUP_REMOVED lines=8> */
[----:B--2---:R-:W-:-:S05]  /*2f60*/  IADD3 R21, PT, PT, R41, 0x1, RZ ;  /* 0x0000000129157810 */ /* 0x004fca0007ffe0ff */
        /* <DEDUP_REMOVED lines=22> */
[----:B------:R-:W-:Y:S01]  /*30d0*/  LOP3.LUT R23, R20, 0x3ffffffe, RZ, 0xc0, !PT ;  /* 0x3ffffffe14177812 */ /* 0x000fe200078ec0ff */
[----:B--2---:R-:W-:-:S05]  /*30e0*/  VIADD R21, R39, 0x1 ;  /* 0x0000000127157836 */ /* 0x004fca0000000000 */
        /* <DEDUP_REMOVED lines=12> */
[----:B--2---:R-:W-:-:S05]  /*31b0*/  IADD3 R20, PT, PT, R38, 0x1, RZ ;  /* 0x0000000126147810 */ /* 0x004fca0007ffe0ff */
[----:B------:R1:W-:Y:S04]  /*31c0*/  STS.U16 [R31+0x2], R20 ;  /* 0x000002141f007388 */ /* 0x0003e80000000400 */
[----:B------:R-:W2:Y:S01]  /*31d0*/  LDS.U16 R37, [R30+0x2] ;  /* 0x000002001e257984 */ /* 0x000ea20000000400 */
[----:B-1----:R-:W-:-:S04]  /*31e0*/  SEL R20, R28, 0x80000000, P0 ;  /* 0x800000001c147807 */ /* 0x002fc80000000000 */
        /* <DEDUP_REMOVED lines=8> */
[----:B------:R-:W-:Y:S04]  /*3270*/  STS.U16 [R30+0x2], R21 ;  /* 0x000002151e007388 */ /* 0x000fe80000000400 */
[----:B------:R-:W1:Y:S02]  /*3280*/  LDS.U16 R36, [R47+0x2] ;  /* 0x000002002f247984 */ /* 0x000e640000000400 */
[----:B-1----:R-:W-:-:S05]  /*3290*/  IADD3 R20, PT, PT, R36, 0x1, RZ ;  /* 0x0000000124147810 */ /* 0x002fca0007ffe0ff */
        /* <DEDUP_REMOVED lines=10> */
[----:B------:R-:W4:Y:S04]  /*3340*/  LDS R47, [R45+0x14] ;  /* 0x000014002d2f7984 */ /* 0x000f280000000800 */
[----:B------:R-:W4:Y:S04]  /*3350*/  LDS R51, [R45+0x18] ;  /* 0x000018002d337984 */ /* 0x000f280000000800 */
[----:B------:R-:W4:Y:S04]  /*3360*/  LDS R46, [R45+0x1c] ;  /* 0x00001c002d2e7984 */ /* 0x000f280000000800 */
[----:B------:R-:W4:Y:S01]  /*3370*/  LDS R53, [R45+0x20] ;  /* 0x000020002d357984 */ /* 0x000f220000000800 */
[----:B-1----:R-:W-:-:S04]  /*3380*/  IADD3 R32, PT, PT, R49, R32, RZ ;  /* 0x0000002031207210 */ /* 0x002fc80007ffe0ff */
[----:B--2---:R-:W-:-:S04]  /*3390*/  IADD3 R30, PT, PT, R23, R32, RZ ;  /* 0x00000020171e7210 */ /* 0x004fc80007ffe0ff */
[----:B---3--:R-:W-:-:S05]  /*33a0*/  IADD3 R31, PT, PT, R31, R30, RZ ;  /* 0x0000001e1f1f7210 */ /* 0x008fca0007ffe0ff */
[----:B----4-:R-:W-:-:S05]  /*33b0*/  IMAD.IADD R34, R34, 0x1, R31 ;  /* 0x0000000122227824 */ /* 0x010fca00078e021f */
[----:B------:R-:W-:-:S04]  /*33c0*/  IADD3 R48, PT, PT, R47, R34, RZ ;  /* 0x000000222f307210 */ /* 0x000fc80007ffe0ff */
        /* <DEDUP_REMOVED lines=8> */
[----:B-1----:R-:W-:Y:S02]  /*3450*/  @P0 IADD3 R23, PT, PT, R20, R23, RZ ;  /* 0x0000001714170210 */ /* 0x002fe40007ffe0ff */
[----:B------:R-:W-:-:S03]  /*3460*/  SHF.R.U32.HI R20, RZ, 0x5, R14 ;  /* 0x00000005ff147819 */ /* 0x000fc6000001160e */
[----:B------:R-:W1:Y:S01]  /*3470*/  SHFL.UP P0, R22, R23, 0x8, RZ ;  /* 0x0500000017167989 */ /* 0x000e6200000000ff */
[C---:B------:R-:W-:Y:S02]  /*3480*/  ISETP.NE.AND P2, PT, R20.reuse, 0x2, PT ;  /* 0x000000021400780c */ /* 0x040fe40003f45270 */
[----:B------:R-:W-:Y:S02]  /*3490*/  ISETP.NE.AND P4, PT, R20, 0x1, PT ;  /* 0x000000011400780c */ /* 0x000fe40003f85270 */
[----:B-1----:R-:W-:Y:S02]  /*34a0*/  @P0 IADD3 R22, PT, PT, R23, R22, RZ ;  /* 0x0000001617160210 */ /* 0x002fe40007ffe0ff */
[----:B------:R-:W-:Y:S02]  /*34b0*/  ISETP.NE.AND P0, PT, R52, RZ, PT ;  /* 0x000000ff3400720c */ /* 0x000fe40003f05270 */
[----:B------:R-:W-:Y:S01]  /*34c0*/  @!P3 LEA R52, R20, UR8, 0x2 ;  /* 0x000000081434bc11 */ /* 0x000fe2000f8e10ff */
[----:B------:R-:W1:Y:S02]  /*34d0*/  SHFL.UP P1, R51, R22, 0x10, RZ ;  /* 0x0600000016337989 */ /* 0x000e6400000200ff */
[----:B-1----:R-:W-:-:S02]  /*34e0*/  @P1 IADD3 R51, PT, PT, R22, R51, RZ ;  /* 0x0000003316331210 */ /* 0x002fc40007ffe0ff */
[----:B------:R-:W-:Y:S02]  /*34f0*/  ISETP.NE.AND P1, PT, R20, 0x3, PT ;  /* 0x000000031400780c */ /* 0x000fe40003f25270 */
[----:B------:R-:W-:Y:S01]  /*3500*/  IADD3 R50, PT, PT, -R50, R51, RZ ;  /* 0x0000003332327210 */ /* 0x000fe20007ffe1ff */
[----:B------:R-:W-:Y:S01]  /*3510*/  @!P3 STS [R52+0x1200], R51 ;  /* 0x001200333400b388 */ /* 0x000fe20000000800 */
[----:B------:R-:W-:Y:S01]  /*3520*/  BAR.SYNC.DEFER_BLOCKING 0x0 ;  /* 0x0000000000007b1d */ /* 0x000fe20000010000 */
[----:B------:R-:W-:-:S05]  /*3530*/  ISETP.GT.U32.AND P3, PT, R14, 0x1f, PT ;  /* 0x0000001f0e00780c */ /* 0x000fca0003f64070 */
[----:B------:R-:W1:Y:S02]  /*3540*/  LDS.128 R20, [UR5+0x3a10] ;  /* 0x003a1005ff147984 */ /* 0x000e640008000c00 */
[C---:B-1----:R-:W-:Y:S02]  /*3550*/  SEL R35, R20.reuse, R35, !P4 ;  /* 0x0000002314237207 */ /* 0x042fe40006000000 */
[----:B------:R-:W-:Y:S02]  /*3560*/  IADD3 R21, PT, PT, R20, R21, RZ ;  /* 0x0000001514157210 */ /* 0x000fe40007ffe0ff */
[----:B------:R-:W-:Y:S02]  /*3570*/  SEL R20, R50, RZ, P0 ;  /* 0x000000ff32147207 */ /* 0x000fe40000000000 */
[----:B------:R-:W-:Y:S01]  /*3580*/  SEL R35, R21, R35, !P2 ;  /* 0x0000002315237207 */ /* 0x000fe20005000000 */
[----:B------:R-:W-:Y:S01]  /*3590*/  IMAD.IADD R22, R22, 0x1, R21 ;  /* 0x0000000116167824 */ /* 0x000fe200078e0215 */
[----:B------:R-:W-:-:S02]  /*35a0*/  ISETP.GT.U32.OR P2, PT, R14, 0x1f, P0 ;  /* 0x0000001f0e00780c */ /* 0x000fc40000744470 */
[----:B------:R-:W-:Y:S02]  /*35b0*/  ISETP.NE.AND P0, PT, R27, 0x7fffffff, PT ;  /* 0x7fffffff1b00780c */ /* 0x000fe40003f05270 */
[----:B------:R-:W-:Y:S02]  /*35c0*/  SEL R35, R22, R35, !P1 ;  /* 0x0000002316237207 */ /* 0x000fe40004800000 */
[----:B------:R-:W-:Y:S02]  /*35d0*/  IADD3 R23, PT, PT, R23, R22, RZ ;  /* 0x0000001617177210 */ /* 0x000fe40007ffe0ff */
[----:B------:R-:W-:Y:S02]  /*35e0*/  @P3 IADD3 R50, PT, PT, R35, R20, RZ ;  /* 0x0000001423323210 */ /* 0x000fe40007ffe0ff */
[----:B------:R-:W-:Y:S02]  /*35f0*/  SEL R21, R27, 0x80000000, P0 ;  /* 0x800000001b157807 */ /* 0x000fe40000000000 */
[----:B------:R-:W-:-:S02]  /*3600*/  ISETP.NE.AND P0, PT, R26, 0x7fffffff, PT ;  /* 0x7fffffff1a00780c */ /* 0x000fc40003f05270 */
[----:B------:R-:W-:Y:S02]  /*3610*/  @!P2 SHF.L.U32 R50, R23, 0x10, RZ ;  /* 0x000000101732a819 */ /* 0x000fe400000006ff */
[----:B------:R-:W-:Y:S02]  /*3620*/  SHF.R.U32.HI R21, RZ, UR4, R21 ;  /* 0x00000004ff157c19 */ /* 0x000fe40008011615 */
[----:B------:R-:W-:Y:S01]  /*3630*/  SEL R23, R26, 0x80000000, P0 ;  /* 0x800000001a177807 */ /* 0x000fe20000000000 */
[----:B------:R-:W-:Y:S01]  /*3640*/  @!P2 STS [UR5+0x3a24], R50 ;  /* 0x003a2432ff00a988 */ /* 0x000fe20008000805 */
[----:B------:R-:W-:Y:S02]  /*3650*/  LOP3.LUT R21, R21, UR12, RZ, 0xc0, !PT ;  /* 0x0000000c15157c12 */ /* 0x000fe4000f8ec0ff */
[----:B------:R-:W-:Y:S01]  /*3660*/  SHF.R.U32.HI R23, RZ, UR4, R23 ;  /* 0x00000004ff177c19 */ /* 0x000fe20008011617 */
[----:B------:R-:W-:Y:S01]  /*3670*/  BAR.SYNC.DEFER_BLOCKING 0x0 ;  /* 0x0000000000007b1d */ /* 0x000fe20000010000 */
[----:B------:R-:W-:-:S02]  /*3680*/  SHF.L.U32 R22, R21, 0x9, RZ ;  /* 0x0000000915167819 */ /* 0x000fc400000006ff */
[----:B------:R-:W-:Y:S02]  /*3690*/  SHF.R.U32.HI R21, RZ, 0x2, R21 ;  /* 0x00000002ff157819 */ /* 0x000fe40000011615 */
[----:B------:R-:W-:Y:S02]  /*36a0*/  LOP3.LUT R22, R22, 0xe00, RZ, 0xc, !PT ;  /* 0x00000e0016167812 */ /* 0x000fe400078e0cff */
[----:B------:R-:W-:Y:S02]  /*36b0*/  LOP3.LUT R21, R21, 0x3ffffffe, RZ, 0xc0, !PT ;  /* 0x3ffffffe15157812 */ /* 0x000fe400078ec0ff */
[----:B------:R-:W-:Y:S02]  /*36c0*/  LOP3.LUT R23, R23, UR12, RZ, 0xc0, !PT ;  /* 0x0000000c17177c12 */ /* 0x000fe4000f8ec0ff */
[----:B------:R-:W-:Y:S02]  /*36d0*/  IADD3 R22, PT, PT, -R21, R33, R22 ;  /* 0x0000002115167210 */ /* 0x000fe40007ffe116 */
[----:B------:R-:W-:-:S02]  /*36e0*/  SHF.L.U32 R21, R23, 0x9, RZ ;  /* 0x0000000917157819 */ /* 0x000fc400000006ff */
[----:B------:R-:W-:Y:S02]  /*36f0*/  SHF.R.U32.HI R23, RZ, 0x2, R23 ;  /* 0x00000002ff177819 */ /* 0x000fe40000011617 */
[C---:B------:R-:W-:Y:S02]  /*3700*/  ISETP.NE.AND P0, PT, R24.reuse, 0x7fffffff, PT ;  /* 0x7fffffff1800780c */ /* 0x040fe40003f05270 */
[----:B------:R-:W-:Y:S02]  /*3710*/  LOP3.LUT R52, R21, 0xe00, RZ, 0xc, !PT ;  /* 0x00000e0015347812 */ /* 0x000fe400078e0cff */
[----:B------:R-:W-:Y:S02]  /*3720*/  LOP3.LUT R21, R23, 0x3ffffffe, RZ, 0xc0, !PT ;  /* 0x3ffffffe17157812 */ /* 0x000fe400078ec0ff */
[----:B------:R-:W-:Y:S01]  /*3730*/  SEL R23, R24, 0x80000000, P0 ;  /* 0x8000000018177807 */ /* 0x000fe20000000000 */
[----:B------:R-:W1:Y:S01]  /*3740*/  LDS R20, [UR5+0x3a24] ;  /* 0x003a2405ff147984 */ /* 0x000e620008000800 */
[----:B------:R-:W-:-:S02]  /*3750*/  ISETP.NE.AND P0, PT, R14, RZ, PT ;  /* 0x000000ff0e00720c */ /* 0x000fc40003f05270 */
[----:B------:R-:W-:Y:S02]  /*3760*/  SHF.R.U32.HI R51, RZ, UR4, R23 ;  /* 0x00000004ff337c19 */ /* 0x000fe40008011617 */
[----:B------:R-:W-:Y:S02]  /*3770*/  IADD3 R21, PT, PT, -R21, R33, R52 ;  /* 0x0000002115157210 */ /* 0x000fe40007ffe134 */
[----:B------:R-:W-:Y:S02]  /*3780*/  LOP3.LUT R51, R51, UR12, RZ, 0xc0, !PT ;  /* 0x0000000c33337c12 */ /* 0x000fe4000f8ec0ff */
[----:B-1----:R-:W-:Y:S02]  /*3790*/  SEL R23, R20, RZ, P0 ;  /* 0x000000ff14177207 */ /* 0x002fe40000000000 */
[----:B------:R-:W-:Y:S02]  /*37a0*/  ISETP.NE.AND P0, PT, R12, 0x7fffffff, PT ;  /* 0x7fffffff0c00780c */ /* 0x000fe40003f05270 */
[----:B------:R-:W-:-:S02]  /*37b0*/  IADD3 R23, PT, PT, R23, R50, RZ ;  /* 0x0000003217177210 */ /* 0x000fc40007ffe0ff */
[----:B------:R-:W-:Y:S02]  /*37c0*/  SEL R50, R12, 0x80000000, P0 ;  /* 0x800000000c327807 */ /* 0x000fe40000000000 */
[-C--:B------:R-:W-:Y:S01]  /*37d0*/  IADD3 R54, PT, PT, R31, R23.reuse, RZ ;  /* 0x000000171f367210 */ /* 0x080fe20007ffe0ff */
[----:B------:R-:W-:Y:S01]  /*37e0*/  IMAD.IADD R34, R34, 0x1, R23 ;  /* 0x0000000122227824 */ /* 0x000fe200078e0217 */
[----:B------:R-:W-:Y:S01]  /*37f0*/  SHF.R.U32.HI R50, RZ, UR4, R50 ;  /* 0x00000004ff327c19 */ /* 0x000fe20008011632 */
[----:B------:R1:W-:Y:S01]  /*3800*/  STS [R45], R23 ;  /* 0x000000172d007388 */ /* 0x0003e20000000800 */
[----:B------:R-:W-:Y:S02]  /*3810*/  IADD3 R56, PT, PT, R47, R23, RZ ;  /* 0x000000172f387210 */ /* 0x000fe40007ffe0ff */
[----:B------:R-:W-:Y:S01]  /*3820*/  LOP3.LUT R50, R50, UR12, RZ, 0xc0, !PT ;  /* 0x0000000c32327c12 */ /* 0x000fe2000f8ec0ff */
[----:B------:R-:W-:Y:S01]  /*3830*/  STS [R45+0x10], R54 ;  /* 0x000010362d007388 */ /* 0x000fe20000000800 */
[----:B------:R-:W-:-:S02]  /*3840*/  ISETP.NE.AND P0, PT, R2, 0x7fffffff, PT ;  /* 0x7fffffff0200780c */ /* 0x000fc40003f05270 */
[----:B------:R-:W-:Y:S01]  /*3850*/  SHF.L.U32 R31, R50, 0x9, RZ ;  /* 0x00000009321f7819 */ /* 0x000fe200000006ff */
[----:B------:R-:W-:Y:S01]  /*3860*/  STS [R45+0x14], R34 ;  /* 0x000014222d007388 */ /* 0x000fe20000000800 */
[----:B------:R-:W-:Y:S02]  /*3870*/  SHF.R.U32.HI R47, RZ, 0x2, R50 ;  /* 0x00000002ff2f7819 */ /* 0x000fe40000011632 */
[----:B------:R-:W-:Y:S01]  /*3880*/  LOP3.LUT R50, R31, 0xe00, RZ, 0xc, !PT ;  /* 0x00000e001f327812 */ /* 0x000fe200078e0cff */
[----:B------:R-:W-:Y:S01]  /*3890*/  STS [R45+0x1c], R56 ;  /* 0x00001c382d007388 */ /* 0x000fe20000000800 */
[----:B------:R-:W-:Y:S02]  /*38a0*/  LOP3.LUT R31, R47, 0x3ffffffe, RZ, 0xc0, !PT ;  /* 0x3ffffffe2f1f7812 */ /* 0x000fe400078ec0ff */
[----:B------:R-:W-:Y:S02]  /*38b0*/  SEL R47, R2, 0x80000000, P0 ;  /* 0x80000000022f7807 */ /* 0x000fe40000000000 */
[----:B------:R-:W-:-:S02]  /*38c0*/  IADD3 R52, PT, PT, R49, R23, RZ ;  /* 0x0000001731347210 */ /* 0x000fc40007ffe0ff */
[----:B------:R-:W-:Y:S02]  /*38d0*/  SHF.R.U32.HI R47, RZ, UR4, R47 ;  /* 0x00000004ff2f7c19 */ /* 0x000fe4000801162f */
[-C--:B------:R-:W-:Y:S01]  /*38e0*/  IADD3 R32, PT, PT, R32, R23.reuse, RZ ;  /* 0x0000001720207210 */ /* 0x080fe20007ffe0ff */
[----:B------:R-:W-:Y:S01]  /*38f0*/  STS [R45+0x4], R52 ;  /* 0x000004342d007388 */ /* 0x000fe20000000800 */
[----:B------:R-:W-:Y:S02]  /*3900*/  LOP3.LUT R47, R47, UR12, RZ, 0xc0, !PT ;  /* 0x0000000c2f2f7c12 */ /* 0x000fe4000f8ec0ff */
[-C--:B------:R-:W-:Y:S01]  /*3910*/  IADD3 R30, PT, PT, R30, R23.reuse, RZ ;  /* 0x000000171e1e7210 */ /* 0x080fe20007ffe0ff */
[----:B------:R2:W-:Y:S01]  /*3920*/  STS [R45+0x8], R32 ;  /* 0x000008202d007388 */ /* 0x0005e20000000800 */
[-C--:B------:R-:W-:Y:S02]  /*3930*/  IADD3 R48, PT, PT, R48, R23.reuse, RZ ;  /* 0x0000001730307210 */ /* 0x080fe40007ffe0ff */
[----:B------:R-:W-:Y:S01]  /*3940*/  IADD3 R46, PT, PT, R46, R23, RZ ;  /* 0x000000172e2e7210 */ /* 0x000fe20007ffe0ff */
[----:B------:R-:W-:Y:S01]  /*3950*/  STS [R45+0xc], R30 ;  /* 0x00000c1e2d007388 */ /* 0x000fe20000000800 */
[----:B-1----:R-:W-:-:S02]  /*3960*/  SHF.L.U32 R23, R47, 0x9, RZ ;  /* 0x000000092f177819 */ /* 0x002fc400000006ff */
[----:B------:R-:W-:Y:S01]  /*3970*/  SHF.R.U32.HI R47, RZ, 0x2, R47 ;  /* 0x00000002ff2f7819 */ /* 0x000fe2000001162f */
[----:B------:R-:W-:Y:S01]  /*3980*/  STS [R45+0x18], R48 ;  /* 0x000018302d007388 */ /* 0x000fe20000000800 */
[----:B------:R-:W-:Y:S02]  /*3990*/  ISETP.NE.AND P0, PT, R15, 0x7fffffff, PT ;  /* 0x7fffffff0f00780c */ /* 0x000fe40003f05270 */
[----:B------:R-:W-:Y:S01]  /*39a0*/  IADD3 R31, PT, PT, -R31, R33, R50 ;  /* 0x000000211f1f7210 */ /* 0x000fe20007ffe132 */
[----:B------:R-:W-:Y:S01]  /*39b0*/  STS [R45+0x20], R46 ;  /* 0x0000202e2d007388 */ /* 0x000fe20000000800 */
[----:B------:R-:W-:Y:S02]  /*39c0*/  LOP3.LUT R50, R23, 0xe00, RZ, 0xc, !PT ;  /* 0x00000e0017327812 */ /* 0x000fe400078e0cff */
[----:B------:R-:W-:Y:S01]  /*39d0*/  LOP3.LUT R23, R47, 0x3ffffffe, RZ, 0xc0, !PT ;  /* 0x3ffffffe2f177812 */ /* 0x000fe200078ec0ff */
[----:B------:R-:W-:Y:S01]  /*39e0*/  BAR.SYNC.DEFER_BLOCKING 0x0 ;  /* 0x0000000000007b1d */ /* 0x000fe20000010000 */
[----:B------:R-:W-:-:S02]  /*39f0*/  SEL R47, R15, 0x80000000, P0 ;  /* 0x800000000f2f7807 */ /* 0x000fc40000000000 */
[----:B------:R-:W-:Y:S02]  /*3a00*/  ISETP.NE.AND P0, PT, R25, 0x7fffffff, PT ;  /* 0x7fffffff1900780c */ /* 0x000fe40003f05270 */
[----:B------:R-:W-:Y:S02]  /*3a10*/  SHF.R.U32.HI R47, RZ, UR4, R47 ;  /* 0x00000004ff2f7c19 */ /* 0x000fe4000801162f */
[----:B------:R-:W-:Y:S02]  /*3a20*/  IADD3 R23, PT, PT, -R23, R33, R50 ;  /* 0x0000002117177210 */ /* 0x000fe40007ffe132 */
[----:B------:R-:W-:Y:S02]  /*3a30*/  LOP3.LUT R47, R47, UR12, RZ, 0xc0, !PT ;  /* 0x0000000c2f2f7c12 */ /* 0x000fe4000f8ec0ff */
[----:B------:R-:W-:Y:S02]  /*3a40*/  SHF.L.U32 R20, R51, 0x9, RZ ;  /* 0x0000000933147819 */ /* 0x000fe400000006ff */
[----:B------:R-:W-:-:S02]  /*3a50*/  SHF.L.U32 R49, R47, 0x9, RZ ;  /* 0x000000092f317819 */ /* 0x000fc400000006ff */
[----:B------:R-:W-:Y:S02]  /*3a60*/  SHF.R.U32.HI R51, RZ, 0x2, R51 ;  /* 0x00000002ff337819 */ /* 0x000fe40000011633 */
[----:B------:R-:W-:Y:S02]  /*3a70*/  LOP3.LUT R50, R49, 0xe00, RZ, 0xc, !PT ;  /* 0x00000e0031327812 */ /* 0x000fe400078e0cff */
[----:B------:R-:W-:Y:S02]  /*3a80*/  SEL R49, R25, 0x80000000, P0 ;  /* 0x8000000019317807 */ /* 0x000fe40000000000 */
[----:B------:R-:W-:Y:S02]  /*3a90*/  SHF.R.U32.HI R47, RZ, 0x2, R47 ;  /* 0x00000002ff2f7819 */ /* 0x000fe4000001162f */
[----:B------:R-:W-:Y:S01]  /*3aa0*/  SHF.R.U32.HI R49, RZ, UR4, R49 ;  /* 0x00000004ff317c19 */ /* 0x000fe20008011631 */
[----:B------:R-:W1:Y:S01]  /*3ab0*/  LDS.U16 R30, [R21+0x2] ;  /* 0x00000200151e7984 */ /* 0x000e620000000400 */
[----:B------:R-:W-:Y:S01]  /*3ac0*/  LOP3.LUT R20, R20, 0xe00, RZ, 0xc, !PT ;  /* 0x00000e0014147812 */ /* 0x000fe200078e0cff */
[----:B------:R-:W-:Y:S01]  /*3ad0*/  @!UP0 UIADD3 UR4, UPT, UPT, UR4, 0x4, URZ ;  /* 0x0000000404048890 */ /* 0x000fe2000fffe0ff */
[----:B------:R-:W-:Y:S01]  /*3ae0*/  LOP3.LUT R49, R49, UR12, RZ, 0xc0, !PT ;  /* 0x0000000c31317c12 */ /* 0x000fe2000f8ec0ff */
[----:B------:R-:W3:Y:S01]  /*3af0*/  LDS.U16 R23, [R23+0x2] ;  /* 0x0000020017177984 */ /* 0x000ee20000000400 */
[----:B------:R-:W-:-:S02]  /*3b00*/  LOP3.LUT R51, R51, 0x3ffffffe, RZ, 0xc0, !PT ;  /* 0x3ffffffe33337812 */ /* 0x000fc400078ec0ff */
[----:B--2---:R-:W-:Y:S01]  /*3b10*/  SHF.L.U32 R32, R49, 0x9, RZ ;  /* 0x0000000931207819 */ /* 0x004fe200000006ff */
[----:B------:R-:W2:Y:S01]  /*3b20*/  LDS.U16 R44, [R44+0x2] ;  /* 0x000002002c2c7984 */ /* 0x000ea20000000400 */
[----:B------:R-:W-:Y:S02]  /*3b30*/  SHF.R.U32.HI R49, RZ, 0x2, R49 ;  /* 0x00000002ff317819 */ /* 0x000fe40000011631 */
[----:B------:R-:W-:Y:S02]  /*3b40*/  LOP3.LUT R32, R32, 0xe00, RZ, 0xc, !PT ;  /* 0x00000e0020207812 */ /* 0x000fe400078e0cff */
[----:B------:R-:W-:Y:S02]  /*3b50*/  LOP3.LUT R49, R49, 0x3ffffffe, RZ, 0xc0, !PT ;  /* 0x3ffffffe31317812 */ /* 0x000fe400078ec0ff */
[----:B------:R-:W-:Y:S02]  /*3b60*/  LOP3.LUT R47, R47, 0x3ffffffe, RZ, 0xc0, !PT ;  /* 0x3ffffffe2f2f7812 */ /* 0x000fe400078ec0ff */
[----:B------:R-:W-:-:S02]  /*3b70*/  IADD3 R20, PT, PT, -R51, R33, R20 ;  /* 0x0000002133147210 */ /* 0x000fc40007ffe114 */
[-C--:B------:R-:W-:Y:S02]  /*3b80*/  IADD3 R32, PT, PT, -R49, R33.reuse, R32 ;  /* 0x0000002131207210 */ /* 0x080fe40007ffe120 */
[----:B------:R-:W-:Y:S01]  /*3b90*/  IADD3 R47, PT, PT, -R47, R33, R50 ;  /* 0x000000212f2f7210 */ /* 0x000fe20007ffe132 */
[----:B------:R-:W4:Y:S01]  /*3ba0*/  LDS.U16 R49, [R22+0x2] ;  /* 0x0000020016317984 */ /* 0x000f220000000400 */
[----:B------:R-:W-:-:S03]  /*3bb0*/  PLOP3.LUT P0, PT, PT, PT, UP0, 0x80, 0x8 ;  /* 0x000000000008781c */ /* 0x000fc60003f0f008 */
[----:B------:R4:W4:Y:S04]  /*3bc0*/  LDS.U16 R51, [R20+0x2] ;  /* 0x0000020014337984 */ /* 0x0009280000000400 */
[----:B------:R-:W4:Y:S04]  /*3bd0*/  LDS.U16 R50, [R31+0x2] ;  /* 0x000002001f327984 */ /* 0x000f280000000400 */
[----:B------:R-:W4:Y:S04]  /*3be0*/  LDS.U16 R34, [R47+0x2] ;  /* 0x000002002f227984 */ /* 0x000f280000000400 */
[----:B------:R-:W4:Y:S01]  /*3bf0*/  LDS.U16 R53, [R32+0x2] ;  /* 0x0000020020357984 */ /* 0x000f220000000400 */
[----:B-1----:R-:W-:-:S02]  /*3c00*/  IADD3 R30, PT, PT, R41, R30, RZ ;  /* 0x0000001e291e7210 */ /* 0x002fc40007ffe0ff */
[----:B---3--:R-:W-:Y:S02]  /*3c10*/  IADD3 R38, PT, PT, R38, R23, RZ ;  /* 0x0000001726267210 */ /* 0x008fe40007ffe0ff */
[----:B------:R-:W-:Y:S02]  /*3c20*/  LEA.HI R30, R30, R30, RZ, 0x1b ;  /* 0x0000001e1e1e7211 */ /* 0x000fe400078fd8ff */
[----:B--2---:R-:W-:Y:S02]  /*3c30*/  IADD3 R43, PT, PT, R43, R44, RZ ;  /* 0x0000002c2b2b7210 */ /* 0x004fe40007ffe0ff */
[----:B------:R-:W-:Y:S02]  /*3c40*/  LEA.HI R38, R38, R38, RZ, 0x1b ;  /* 0x0000002626267211 */ /* 0x000fe400078fd8ff */
[----:B------:R-:W-:Y:S02]  /*3c50*/  LEA R30, R30, UR8, 0x2 ;  /* 0x000000081e1e7c11 */ /* 0x000fe4000f8e10ff */
[----:B------:R-:W-:-:S02]  /*3c60*/  LEA.HI R43, R43, R43, RZ, 0x1b ;  /* 0x0000002b2b2b7211 */ /* 0x000fc400078fd8ff */
[----:B------:R-:W-:Y:S02]  /*3c70*/  LEA R21, R38, UR8, 0x2 ;  /* 0x0000000826157c11 */ /* 0x000fe4000f8e10ff */
[----:B------:R-:W-:Y:S02]  /*3c80*/  LEA R43, R43, UR8, 0x2 ;  /* 0x000000082b2b7c11 */ /* 0x000fe4000f8e10ff */
[----:B------:R-:W-:Y:S02]  /*3c90*/  SHF.L.U32 R23, R14, 0x3, RZ ;  /* 0x000000030e177819 */ /* 0x000fe400000006ff */
[----:B----4-:R-:W-:Y:S02]  /*3ca0*/  IADD3 R49, PT, PT, R42, R49, RZ ;  /* 0x000000312a317210 */ /* 0x010fe40007ffe0ff */
[----:B------:R-:W-:Y:S02]  /*3cb0*/  LEA.HI R20, R14, R23, RZ, 0x1e ;  /* 0x000000170e147211 */ /* 0x000fe400078ff0ff */
[----:B------:R-:W-:-:S02]  /*3cc0*/  IADD3 R51, PT, PT, R40, R51, RZ ;  /* 0x0000003328337210 */ /* 0x000fc40007ffe0ff */
[----:B------:R-:W-:Y:S01]  /*3cd0*/  LEA.HI R49, R49, R49, RZ, 0x1b ;  /* 0x0000003131317211 */ /* 0x000fe200078fd8ff */
[----:B------:R-:W-:Y:S01]  /*3ce0*/  IMAD.IADD R50, R39, 0x1, R50 ;  /* 0x0000000127327824 */ /* 0x000fe200078e0232 */
[----:B------:R-:W-:Y:S02]  /*3cf0*/  LEA.HI R51, R51, R51, RZ, 0x1b ;  /* 0x0000003333337211 */ /* 0x000fe400078fd8ff */
[----:B------:R-:W-:Y:S01]  /*3d00*/  LEA R49, R49, UR8, 0x2 ;  /* 0x0000000831317c11 */ /* 0x000fe2000f8e10ff */
[----:B------:R-:W-:Y:S01]  /*3d10*/  BAR.SYNC.DEFER_BLOCKING 0x0 ;  /* 0x0000000000007b1d */ /* 0x000fe20000010000 */
[----:B------:R-:W-:Y:S02]  /*3d20*/  IADD3 R34, PT, PT, R37, R34, RZ ;  /* 0x0000002225227210 */ /* 0x000fe40007ffe0ff */
[----:B------:R-:W-:Y:S02]  /*3d30*/  LEA.HI R50, R50, R50, RZ, 0x1b ;  /* 0x0000003232327211 */ /* 0x000fe400078fd8ff */
[----:B------:R-:W-:-:S02]  /*3d40*/  IADD3 R53, PT, PT, R36, R53, RZ ;  /* 0x0000003524357210 */ /* 0x000fc40007ffe0ff */
[----:B------:R-:W-:Y:S02]  /*3d50*/  LEA.HI R34, R34, R34, RZ, 0x1b ;  /* 0x0000002222227211 */ /* 0x000fe400078fd8ff */
[----:B------:R-:W-:Y:S02]  /*3d60*/  LEA R51, R51, UR8, 0x2 ;  /* 0x0000000833337c11 */ /* 0x000fe4000f8e10ff */
[----:B------:R-:W-:Y:S02]  /*3d70*/  LEA.HI R53, R53, R53, RZ, 0x1b ;  /* 0x0000003535357211 */ /* 0x000fe400078fd8ff */
[----:B------:R-:W-:Y:S02]  /*3d80*/  LEA R50, R50, UR8, 0x2 ;  /* 0x0000000832327c11 */ /* 0x000fe4000f8e10ff */
[----:B------:R-:W-:Y:S02]  /*3d90*/  LEA R34, R34, UR8, 0x2 ;  /* 0x0000000822227c11 */ /* 0x000fe4000f8e10ff */
[----:B------:R-:W-:-:S02]  /*3da0*/  LEA R53, R53, UR8, 0x2 ;  /* 0x0000000835357c11 */ /* 0x000fc4000f8e10ff */
[----:B------:R-:W-:Y:S02]  /*3db0*/  LEA.HI R23, R23, R23, RZ, 0x1b ;  /* 0x0000001717177211 */ /* 0x000fe400078fd8ff */
[----:B------:R-:W-:Y:S01]  /*3dc0*/  LEA R20, R20, UR8, 0x2 ;  /* 0x0000000814147c11 */ /* 0x000fe2000f8e10ff */
[----:B------:R-:W-:Y:S04]  /*3dd0*/  STS [R49], R27 ;  /* 0x0000001b31007388 */ /* 0x000fe80000000800 */
[----:B------:R-:W-:Y:S04]  /*3de0*/  STS [R30], R26 ;  /* 0x0000001a1e007388 */ /* 0x000fe80000000800 */
[----:B------:R-:W-:Y:S04]  /*3df0*/  STS [R51], R24 ;  /* 0x0000001833007388 */ /* 0x000fe80000000800 */
[----:B------:R-:W-:Y:S04]  /*3e00*/  STS [R50], R12 ;  /* 0x0000000c32007388 */ /* 0x000fe80000000800 */
[----:B------:R-:W-:Y:S04]  /*3e10*/  STS [R21], R2 ;  /* 0x0000000215007388 */ /* 0x000fe80000000800 */
[----:B------:R-:W-:Y:S04]  /*3e20*/  STS [R34], R15 ;  /* 0x0000000f22007388 */ /* 0x000fe80000000800 */
[----:B------:R-:W-:Y:S04]  /*3e30*/  STS [R53], R25 ;  /* 0x0000001935007388 */ /* 0x000fe80000000800 */
[----:B------:R-:W-:Y:S01]  /*3e40*/  STS [R43], R28 ;  /* 0x0000001c2b007388 */ /* 0x000fe20000000800 */
[----:B------:R-:W-:Y:S06]  /*3e50*/  BAR.SYNC.DEFER_BLOCKING 0x0 ;  /* 0x0000000000007b1d */ /* 0x000fec0000010000 */
[----:B------:R-:W1:Y:S04]  /*3e60*/  LDS R25, [R29+0x18] ;  /* 0x000018001d197984 */ /* 0x000e680000000800 */
[----:B------:R-:W2:Y:S04]  /*3e70*/  LDS R26, [R29+0x4] ;  /* 0x000004001d1a7984 */ /* 0x000ea80000000800 */
[----:B------:R-:W3:Y:S04]  /*3e80*/  LDS R24, [R29+0x8] ;  /* 0x000008001d187984 */ /* 0x000ee80000000800 */
[----:B------:R-:W4:Y:S04]  /*3e90*/  LDS R12, [R29+0xc] ;  /* 0x00000c001d0c7984 */ /* 0x000f280000000800 */
[----:B------:R-:W1:Y:S04]  /*3ea0*/  LDS R2, [R29+0x10] ;  /* 0x000010001d027984 */ /* 0x000e680000000800 */
[----:B------:R2:W1:Y:S04]  /*3eb0*/  LDS R15, [R29+0x14] ;  /* 0x000014001d0f7984 */ /* 0x0004680000000800 */
[----:B------:R1:W1:Y:S01]  /*3ec0*/  LDS R27, [R20] ;  /* 0x00000000141b7984 */ /* 0x0002620000000800 */
[----:B--2---:R-:W-:-:S05]  /*3ed0*/  LEA R29, R23, UR8, 0x2 ;  /* 0x00000008171d7c11 */ /* 0x004fca000f8e10ff */
[----:B------:R2:W1:Y:S01]  /*3ee0*/  LDS R28, [R29+0x1c] ;  /* 0x00001c001d1c7984 */ /* 0x0004620000000800 */
        /* <DEDUP_REMOVED lines=19> */
[----:B---34-:R-:W-:Y:S05]  /*4020*/  BRA.U !UP0, `(.L_x_111) ;  /* 0xffffffe908e47547 */ /* 0x018fea000b83ffff */
[----:B------:R-:W-:Y:S01]  /*4030*/  BAR.SYNC.DEFER_BLOCKING 0x0 ;  /* 0x0000000000007b1d */ /* 0x000fe20000010000 */
[----:B-1----:R-:W-:Y:S02]  /*4040*/  ISETP.GT.AND P0, PT, R27, -0x1, PT ;  /* 0xffffffff1b00780c */ /* 0x002fe40003f04270 */
[----:B------:R-:W-:Y:S02]  /*4050*/  MOV R35, 0xffffffff ;  /* 0xffffffff00237802 */ /* 0x000fe40000000f00 */
[----:B------:R-:W-:-:S03]  /*4060*/  ISETP.GT.AND P1, PT, R24, -0x1, PT ;  /* 0xffffffff1800780c */ /* 0x000fc60003f24270 */
[----:B------:R-:W1:Y:S01]  /*4070*/  S2UR UR5, SR_CgaCtaId ;  /* 0x00000000000579c3 */ /* 0x000e620000008800 */
[C---:B--2---:R-:W-:Y:S01]  /*4080*/  SEL R20, R35.reuse, 0x80000000, P0 ;  /* 0x8000000023147807 */ /* 0x044fe20000000000 */
[----:B------:R-:W-:Y:S01]  /*4090*/  UMOV UR4, 0x400 ;  /* 0x0000040000047882 */ /* 0x000fe20000000000 */
[----:B------:R-:W-:Y:S01]  /*40a0*/  ISETP.GT.AND P0, PT, R26, -0x1, PT ;  /* 0xffffffff1a00780c */ /* 0x000fe20003f04270 */
[----:B------:R-:W-:Y:S01]  /*40b0*/  UIADD3 UR4, UPT, UPT, UR4, 0x3a30, URZ ;  /* 0x00003a3004047890 */ /* 0x000fe2000fffe0ff */
[----:B------:R-:W-:Y:S02]  /*40c0*/  ISETP.GT.AND P2, PT, R12, -0x1, PT ;  /* 0xffffffff0c00780c */ /* 0x000fe40003f44270 */
[----:B------:R-:W-:Y:S02]  /*40d0*/  SEL R21, R35, 0x80000000, P0 ;  /* 0x8000000023157807 */ /* 0x000fe40000000000 */
[----:B------:R-:W-:Y:S02]  /*40e0*/  ISETP.GT.AND P0, PT, R2, -0x1, PT ;  /* 0xffffffff0200780c */ /* 0x000fe40003f04270 */
[----:B------:R-:W-:-:S02]  /*40f0*/  LOP3.LUT R20, R20, R27, RZ, 0x3c, !PT ;  /* 0x0000001b14147212 */ /* 0x000fc400078e3cff */
[C---:B------:R-:W-:Y:S02]  /*4100*/  SEL R29, R35.reuse, 0x80000000, P0 ;  /* 0x80000000231d7807 */ /* 0x040fe40000000000 */
[----:B------:R-:W-:Y:S02]  /*4110*/  SEL R23, R35, 0x80000000, P1 ;  /* 0x8000000023177807 */ /* 0x000fe40000800000 */
[----:B------:R-:W-:Y:S02]  /*4120*/  LOP3.LUT R32, R29, R2, RZ, 0x3c, !PT ;  /* 0x000000021d207212 */ /* 0x000fe400078e3cff */
[----:B------:R-:W-:-:S05]  /*4130*/  CS2R.32 R2, SR_CgaSize ;  /* 0x0000000000027805 */ /* 0x000fca0000008a00 */
[----:B------:R-:W-:-:S06]  /*4140*/  IMAD R2, R2, -0xa0, RZ ;  /* 0xffffff6002027824 */ /* 0x000fcc00078e02ff */
[----:B------:R-:W2:Y:S01]  /*4150*/  LDC R2, c[0x0][R2+0x2cc] ;  /* 0x0000b30002027b82 */ /* 0x000ea20000000800 */
[----:B------:R-:W-:Y:S02]  /*4160*/  SEL R27, R35, 0x80000000, P2 ;  /* 0x80000000231b7807 */ /* 0x000fe40001000000 */
[----:B------:R-:W-:Y:S02]  /*4170*/  ISETP.GT.AND P0, PT, R15, -0x1, PT ;  /* 0xffffffff0f00780c */ /* 0x000fe40003f04270 */
[----:B------:R-:W-:Y:S01]  /*4180*/  LOP3.LUT R22, R23, R24, RZ, 0x3c, !PT ;  /* 0x0000001817167212 */ /* 0x000fe200078e3cff */
[----:B-1----:R-:W-:Y:S01]  /*4190*/  ULEA UR4, UR5, UR4, 0x18 ;  /* 0x0000000405047291 */ /* 0x002fe2000f8ec0ff */
[----:B------:R-:W-:Y:S02]  /*41a0*/  ISETP.GT.AND P1, PT, R25, -0x1, PT ;  /* 0xffffffff1900780c */ /* 0x000fe40003f24270 */
[----:B------:R-:W-:Y:S02]  /*41b0*/  LOP3.LUT R23, R27, R12, RZ, 0x3c, !PT ;  /* 0x0000000c1b177212 */ /* 0x000fe400078e3cff */
[----:B------:R-:W-:-:S02]  /*41c0*/  ISETP.GT.AND P2, PT, R28, -0x1, PT ;  /* 0xffffffff1c00780c */ /* 0x000fc40003f44270 */
[C---:B------:R-:W-:Y:S02]  /*41d0*/  SEL R12, R35.reuse, 0x80000000, P0 ;  /* 0x80000000230c7807 */ /* 0x040fe40000000000 */
[C---:B------:R-:W-:Y:S02]  /*41e0*/  SEL R34, R35.reuse, 0x80000000, P1 ;  /* 0x8000000023227807 */ /* 0x040fe40000800000 */
[----:B------:R-:W-:Y:S02]  /*41f0*/  SEL R35, R35, 0x80000000, P2 ;  /* 0x8000000023237807 */ /* 0x000fe40001000000 */
[----:B------:R-:W-:Y:S02]  /*4200*/  LOP3.LUT R33, R12, R15, RZ, 0x3c, !PT ;  /* 0x0000000f0c217212 */ /* 0x000fe400078e3cff */
[----:B------:R-:W-:Y:S02]  /*4210*/  LOP3.LUT R21, R21, R26, RZ, 0x3c, !PT ;  /* 0x0000001a15157212 */ /* 0x000fe400078e3cff */
[----:B------:R-:W-:-:S02]  /*4220*/  LEA R12, R0, UR4, 0x5 ;  /* 0x00000004000c7c11 */ /* 0x000fc4000f8e28ff */
[----:B--2---:R-:W-:Y:S02]  /*4230*/  ISETP.NE.AND P0, PT, R2, RZ, PT ;  /* 0x000000ff0200720c */ /* 0x004fe40003f05270 */
[----:B------:R-:W-:Y:S01]  /*4240*/  LOP3.LUT R34, R34, R25, RZ, 0x3c, !PT ;  /* 0x0000001922227212 */ /* 0x000fe200078e3cff */
[----:B------:R3:W-:Y:S01]  /*4250*/  STS.128 [R12+0x4000], R20 ;  /* 0x004000140c007388 */ /* 0x0007e20000000c00 */
[----:B------:R-:W-:-:S03]  /*4260*/  LOP3.LUT R35, R35, R28, RZ, 0x3c, !PT ;  /* 0x0000001c23237212 */ /* 0x000fc600078e3cff */
[----:B------:R3:W-:Y:S04]  /*4270*/  STS.128 [R12+0x5000], R16 ;  /* 0x005000100c007388 */ /* 0x0007e80000000c00 */
[----:B------:R3:W-:Y:S04]  /*4280*/  STS.128 [R12+0x4010], R32 ;  /* 0x004010200c007388 */ /* 0x0007e80000000c00 */
[----:B------:R3:W-:Y:S01]  /*4290*/  STS.128 [R12+0x5010], R4 ;  /* 0x005010040c007388 */ /* 0x0007e20000000c00 */
[----:B------:R-:W-:Y:S06]  /*42a0*/  BAR.SYNC.DEFER_BLOCKING 0x0 ;  /* 0x0000000000007b1d */ /* 0x000fec0000010000 */
[----:B------:R-:W-:Y:S05]  /*42b0*/  @!P0 BRA `(.L_x_110) ;  /* 0x0000000c00748947 */ /* 0x000fea0003800000 */
[----:B---3--:R-:W-:-:S07]  /*42c0*/  HFMA2 R7, -RZ, RZ, 0, 0 ;  /* 0x00000000ff077431 */ /* 0x008fce00000001ff */
.L_x_153:
[----:B-1----:R-:W1:Y:S01]  /*42d0*/  S2R R15, SR_CgaCtaId ;  /* 0x00000000000f7919 */ /* 0x002e620000008800 */
[----:B--234-:R-:W-:Y:S01]  /*42e0*/  MOV R6, 0x400 ;  /* 0x0000040000067802 */ /* 0x01cfe20000000f00 */
[----:B------:R-:W-:Y:S01]  /*42f0*/  BSSY.RECONVERGENT B0, `(.L_x_112) ;  /* 0x00000d6000007945 */ /* 0x000fe20003800200 */
[----:B------:R-:W-:Y:S01]  /*4300*/  ISETP.GT.U32.AND P1, PT, R0, 0x7f, PT ;  /* 0x0000007f0000780c */ /* 0x000fe20003f24070 */
[----:B------:R-:W2:Y:S01]  /*4310*/  S2R R17, SR_SWINHI ;  /* 0x0000000000117919 */ /* 0x000ea20000002f00 */
[----:B------:R-:W-:Y:S02]  /*4320*/  ISETP.NE.AND P0, PT, R7, RZ, PT ;  /* 0x000000ff0700720c */ /* 0x000fe40003f05270 */
[----:B------:R-:W-:-:S04]  /*4330*/  IADD3 R4, PT, PT, R6, 0x8, RZ ;  /* 0x0000000806047810 */ /* 0x000fc80007ffe0ff */
[----:B-1----:R-:W-:-:S04]  /*4340*/  LEA R4, R15, R4, 0x18 ;  /* 0x000000040f047211 */ /* 0x002fc800078ec0ff */
[----:B------:R-:W-:Y:S02]  /*4350*/  MOV R4, R4 ;  /* 0x0000000400047202 */ /* 0x000fe40000000f00 */
[----:B--2---:R-:W-:Y:S02]  /*4360*/  MOV R5, R17 ;  /* 0x0000001100057202 */ /* 0x004fe40000000f00 */
[----:B------:R-:W-:Y:S02]  /*4370*/  @P0 PRMT R4, R7, 0x654, R4 ;  /* 0x0000065407040816 */ /* 0x000fe40000000004 */
[----:B------:R-:W-:Y:S01]  /*4380*/  @P0 MOV R5, R5 ;  /* 0x0000000500050202 */ /* 0x000fe20000000f00 */
[----:B------:R-:W-:Y:S06]  /*4390*/  @P1 BRA `(.L_x_113) ;  /* 0x0000000c002c1947 */ /* 0x000fec0003800000 */
[----:B------:R-:W-:Y:S01]  /*43a0*/  IADD3 R6, PT, PT, R6, 0x3a30, RZ ;  /* 0x00003a3006067810 */ /* 0x000fe20007ffe0ff */
[----:B------:R-:W-:Y:S01]  /*43b0*/  BSSY.RECONVERGENT B2, `(.L_x_114) ;  /* 0x000000d000027945 */ /* 0x000fe20003800200 */
[----:B------:R-:W-:Y:S02]  /*43c0*/  MOV R12, R0 ;  /* 0x00000000000c7202 */ /* 0x000fe40000000f00 */
[----:B------:R-:W-:Y:S01]  /*43d0*/  LEA R6, R15, R6, 0x18 ;  /* 0x000000060f067211 */ /* 0x000fe200078ec0ff */
[----:B------:R-:W-:-:S04]  /*43e0*/  IMAD.WIDE.U32 R14, R0, 0x4, R4 ;  /* 0x00000004000e7825 */ /* 0x000fc800078e0004 */
[----:B------:R-:W-:-:S05]  /*43f0*/  IMAD R6, R7, 0x50, R6 ;  /* 0x0000005007067824 */ /* 0x000fca00078e0206 */
[----:B------:R-:W1:Y:S02]  /*4400*/  LDS R17, [R6+0x5000] ;  /* 0x0050000006117984 */ /* 0x000e640000000800 */
[----:B-1----:R-:W-:-:S07]  /*4410*/  LEA R17, R17, R0, 0x7 ;  /* 0x0000000011117211 */ /* 0x002fce00078e38ff */
.L_x_115:
[C---:B------:R-:W-:Y:S01]  /*4420*/  IADD3 R12, PT, PT, R13.reuse, R12, RZ ;  /* 0x0000000c0d0c7210 */ /* 0x040fe20007ffe0ff */
[----:B------:R1:W-:Y:S03]  /*4430*/  ST.E desc[UR10][R14.64], R17 ;  /* 0x000000110e007985 */ /* 0x0003e6000c10190a */
[----:B------:R-:W-:Y:S01]  /*4440*/  ISETP.GE.U32.AND P0, PT, R12, 0x80, PT ;  /* 0x000000800c00780c */ /* 0x000fe20003f06070 */
[----:B-1----:R-:W-:-:S04]  /*4450*/  IMAD.WIDE.U32 R14, R13, 0x4, R14 ;  /* 0x000000040d0e7825 */ /* 0x002fc800078e000e */
[----:B------:R-:W-:-:S08]  /*4460*/  IMAD.IADD R17, R13, 0x1, R17 ;  /* 0x000000010d117824 */ /* 0x000fd000078e0211 */
[----:B------:R-:W-:Y:S05]  /*4470*/  @!P0 BRA `(.L_x_115) ;  /* 0xfffffffc00e88947 */ /* 0x000fea000383ffff */
[----:B------:R-:W-:Y:S05]  /*4480*/  BSYNC.RECONVERGENT B2 ;  /* 0x0000000000027941 */ /* 0x000fea0003800200 */
.L_x_114:
[----:B------:R1:W2:Y:S01]  /*4490*/  LDS R19, [R6+0x5004] ;  /* 0x0050040006137984 */ /* 0x0002a20000000800 */
[----:B------:R-:W-:Y:S01]  /*44a0*/  BSSY.RECONVERGENT B2, `(.L_x_116) ;  /* 0x0000008000027945 */ /* 0x000fe20003800200 */
[----:B------:R-:W-:-:S07]  /*44b0*/  MOV R12, R0 ;  /* 0x00000000000c7202 */ /* 0x000fce0000000f00 */
.L_x_117:
[-C--:B--2---:R-:W-:Y:S01]  /*44c0*/  LEA R17, R19, R12.reuse, 0x7 ;  /* 0x0000000c13117211 */ /* 0x084fe200078e38ff */
[----:B------:R-:W-:Y:S01]  /*44d0*/  IMAD.WIDE.U32 R14, R12, 0x4, R4 ;  /* 0x000000040c0e7825 */ /* 0x000fe200078e0004 */
[----:B------:R-:W-:-:S04]  /*44e0*/  IADD3 R12, PT, PT, R13, R12, RZ ;  /* 0x0000000c0d0c7210 */ /* 0x000fc80007ffe0ff */
[----:B------:R3:W-:Y:S01]  /*44f0*/  ST.E desc[UR10][R14.64+0x200], R17 ;  /* 0x000200110e007985 */ /* 0x0007e2000c10190a */
[----:B------:R-:W-:-:S13]  /*4500*/  ISETP.GE.U32.AND P0, PT, R12, 0x80, PT ;  /* 0x000000800c00780c */ /* 0x000fda0003f06070 */
[----:B---3--:R-:W-:Y:S05]  /*4510*/  @!P0 BRA `(.L_x_117) ;  /* 0xfffffffc00e88947 */ /* 0x008fea000383ffff */
[----:B------:R-:W-:Y:S05]  /*4520*/  BSYNC.RECONVERGENT B2 ;  /* 0x0000000000027941 */ /* 0x000fea0003800200 */
.L_x_116:
[----:B------:R2:W3:Y:S01]  /*4530*/  LDS R19, [R6+0x5008] ;  /* 0x0050080006137984 */ /* 0x0004e20000000800 */
[----:B------:R-:W-:Y:S01]  /*4540*/  BSSY.RECONVERGENT B2, `(.L_x_118) ;  /* 0x0000008000027945 */ /* 0x000fe20003800200 */
[----:B------:R-:W-:-:S07]  /*4550*/  MOV R12, R0 ;  /* 0x00000000000c7202 */ /* 0x000fce0000000f00 */
.L_x_119:
[-C--:B---3--:R-:W-:Y:S01]  /*4560*/  LEA R17, R19, R12.reuse, 0x7 ;  /* 0x0000000c13117211 */ /* 0x088fe200078e38ff */
[----:B------:R-:W-:Y:S01]  /*4570*/  IMAD.WIDE.U32 R14, R12, 0x4, R4 ;  /* 0x000000040c0e7825 */ /* 0x000fe200078e0004 */
[----:B------:R-:W-:-:S04]  /*4580*/  IADD3 R12, PT, PT, R13, R12, RZ ;  /* 0x0000000c0d0c7210 */ /* 0x000fc80007ffe0ff */
[----:B------:R4:W-:Y:S01]  /*4590*/  ST.E desc[UR10][R14.64+0x400], R17 ;  /* 0x000400110e007985 */ /* 0x0009e2000c10190a */
[----:B------:R-:W-:-:S13]  /*45a0*/  ISETP.GE.U32.AND P0, PT, R12, 0x80, PT ;  /* 0x000000800c00780c */ /* 0x000fda0003f06070 */
[----:B----4-:R-:W-:Y:S05]  /*45b0*/  @!P0 BRA `(.L_x_119) ;  /* 0xfffffffc00e88947 */ /* 0x010fea000383ffff */
[----:B------:R-:W-:Y:S05]  /*45c0*/  BSYNC.RECONVERGENT B2 ;  /* 0x0000000000027941 */ /* 0x000fea0003800200 */
.L_x_118:
[----:B------:R3:W4:Y:S01]  /*45d0*/  LDS R19, [R6+0x500c] ;  /* 0x00500c0006137984 */ /* 0x0007220000000800 */
[----:B------:R-:W-:Y:S01]  /*45e0*/  BSSY.RECONVERGENT B2, `(.L_x_120) ;  /* 0x0000008000027945 */ /* 0x000fe20003800200 */
[----:B------:R-:W-:-:S07]  /*45f0*/  MOV R12, R0 ;  /* 0x00000000000c7202 */ /* 0x000fce0000000f00 */
.L_x_121:
[-C--:B----4-:R-:W-:Y:S01]  /*4600*/  LEA R17, R19, R12.reuse, 0x7 ;  /* 0x0000000c13117211 */ /* 0x090fe200078e38ff */
[----:B------:R-:W-:Y:S01]  /*4610*/  IMAD.WIDE.U32 R14, R12, 0x4, R4 ;  /* 0x000000040c0e7825 */ /* 0x000fe200078e0004 */
[----:B------:R-:W-:-:S04]  /*4620*/  IADD3 R12, PT, PT, R13, R12, RZ ;  /* 0x0000000c0d0c7210 */ /* 0x000fc80007ffe0ff */
[----:B------:R4:W-:Y:S01]  /*4630*/  ST.E desc[UR10][R14.64+0x600], R17 ;  /* 0x000600110e007985 */ /* 0x0009e2000c10190a */
[----:B------:R-:W-:-:S13]  /*4640*/  ISETP.GE.U32.AND P0, PT, R12, 0x80, PT ;  /* 0x000000800c00780c */ /* 0x000fda0003f06070 */
[----:B------:R-:W-:Y:S05]  /*4650*/  @!P0 BRA `(.L_x_121) ;  /* 0xfffffffc00e88947 */ /* 0x000fea000383ffff */
[----:B------:R-:W-:Y:S05]  /*4660*/  BSYNC.RECONVERGENT B2 ;  /* 0x0000000000027941 */ /* 0x000fea0003800200 */
.L_x_120:
[----:B------:R1:W1:Y:S01]  /*4670*/  LDS R19, [R6+0x5010] ;  /* 0x0050100006137984 */ /* 0x0002620000000800 */
[----:B------:R-:W-:Y:S01]  /*4680*/  BSSY.RECONVERGENT B2, `(.L_x_122) ;  /* 0x0000008000027945 */ /* 0x000fe20003800200 */
[----:B------:R-:W-:-:S07]  /*4690*/  MOV R12, R0 ;  /* 0x00000000000c7202 */ /* 0x000fce0000000f00 */
.L_x_123:
[----:B-1--4-:R-:W-:Y:S01]  /*46a0*/  LEA R17, R19, R12, 0x7 ;  /* 0x0000000c13117211 */ /* 0x012fe200078e38ff */
[----:B------:R-:W-:-:S04]  /*46b0*/  IMAD.WIDE.U32 R14, R12, 0x4, R4 ;  /* 0x000000040c0e7825 */ /* 0x000fc800078e0004 */
[----:B------:R-:W-:Y:S01]  /*46c0*/  IMAD.IADD R12, R13, 0x1, R12 ;  /* 0x000000010d0c7824 */ /* 0x000fe200078e020c */
[----:B------:R1:W-:Y:S04]  /*46d0*/  ST.E desc[UR10][R14.64+0x800], R17 ;  /* 0x000800110e007985 */ /* 0x0003e8000c10190a */
[----:B------:R-:W-:-:S13]  /*46e0*/  ISETP.GE.U32.AND P0, PT, R12, 0x80, PT ;  /* 0x000000800c00780c */ /* 0x000fda0003f06070 */
[----:B------:R-:W-:Y:S05]  /*46f0*/  @!P0 BRA `(.L_x_123) ;  /* 0xfffffffc00e88947 */ /* 0x000fea000383ffff */
[----:B------:R-:W-:Y:S05]  /*4700*/  BSYNC.RECONVERGENT B2 ;  /* 0x0000000000027941 */ /* 0x000fea0003800200 */
.L_x_122:
[----:B------:R4:W1:Y:S01]  /*4710*/  LDS R19, [R6+0x5014] ;  /* 0x0050140006137984 */ /* 0x0008620000000800 */
[----:B------:R-:W-:Y:S01]  /*4720*/  BSSY.RECONVERGENT B2, `(.L_x_124) ;  /* 0x0000008000027945 */ /* 0x000fe20003800200 */
[----:B------:R-:W-:-:S07]  /*4730*/  MOV R12, R0 ;  /* 0x00000000000c7202 */ /* 0x000fce0000000f00 */
.L_x_125:
[-C--:B-1----:R-:W-:Y:S01]  /*4740*/  LEA R17, R19, R12.reuse, 0x7 ;  /* 0x0000000c13117211 */ /* 0x082fe200078e38ff */
[----:B------:R-:W-:Y:S01]  /*4750*/  IMAD.WIDE.U32 R14, R12, 0x4, R4 ;  /* 0x000000040c0e7825 */ /* 0x000fe200078e0004 */
[----:B------:R-:W-:-:S04]  /*4760*/  IADD3 R12, PT, PT, R13, R12, RZ ;  /* 0x0000000c0d0c7210 */ /* 0x000fc80007ffe0ff */
[----:B------:R1:W-:Y:S01]  /*4770*/  ST.E desc[UR10][R14.64+0xa00], R17 ;  /* 0x000a00110e007985 */ /* 0x0003e2000c10190a */
[----:B------:R-:W-:-:S13]  /*4780*/  ISETP.GE.U32.AND P0, PT, R12, 0x80, PT ;  /* 0x000000800c00780c */ /* 0x000fda0003f06070 */
[----:B------:R-:W-:Y:S05]  /*4790*/  @!P0 BRA `(.L_x_125) ;  /* 0xfffffffc00e88947 */ /* 0x000fea000383ffff */
[----:B------:R-:W-:Y:S05]  /*47a0*/  BSYNC.RECONVERGENT B2 ;  /* 0x0000000000027941 */ /* 0x000fea0003800200 */
.L_x_124:
[----:B------:R1:W1:Y:S01]  /*47b0*/  LDS R19, [R6+0x5018] ;  /* 0x0050180006137984 */ /* 0x0002620000000800 */
[----:B------:R-:W-:Y:S01]  /*47c0*/  BSSY.RECONVERGENT B2, `(.L_x_126) ;  /* 0x0000008000027945 */ /* 0x000fe20003800200 */
[----:B------:R-:W-:-:S07]  /*47d0*/  MOV R12, R0 ;  /* 0x00000000000c7202 */ /* 0x000fce0000000f00 */
.L_x_127:
[-C--:B-1----:R-:W-:Y:S01]  /*47e0*/  LEA R17, R19, R12.reuse, 0x7 ;  /* 0x0000000c13117211 */ /* 0x082fe200078e38ff */
[----:B------:R-:W-:Y:S01]  /*47f0*/  IMAD.WIDE.U32 R14, R12, 0x4, R4 ;  /* 0x000000040c0e7825 */ /* 0x000fe200078e0004 */
[----:B------:R-:W-:-:S04]  /*4800*/  IADD3 R12, PT, PT, R13, R12, RZ ;  /* 0x0000000c0d0c7210 */ /* 0x000fc80007ffe0ff */
[----:B------:R1:W-:Y:S01]  /*4810*/  ST.E desc[UR10][R14.64+0xc00], R17 ;  /* 0x000c00110e007985 */ /* 0x0003e2000c10190a */
[----:B------:R-:W-:-:S13]  /*4820*/  ISETP.GE.U32.AND P0, PT, R12, 0x80, PT ;  /* 0x000000800c00780c */ /* 0x000fda0003f06070 */
[----:B------:R-:W-:Y:S05]  /*4830*/  @!P0 BRA `(.L_x_127) ;  /* 0xfffffffc00e88947 */ /* 0x000fea000383ffff */
[----:B------:R-:W-:Y:S05]  /*4840*/  BSYNC.RECONVERGENT B2 ;  /* 0x0000000000027941 */ /* 0x000fea0003800200 */
.L_x_126:
[----:B------:R1:W1:Y:S01]  /*4850*/  LDS R19, [R6+0x501c] ;  /* 0x00501c0006137984 */ /* 0x0002620000000800 */
[----:B------:R-:W-:Y:S01]  /*4860*/  BSSY.RECONVERGENT B2, `(.L_x_128) ;  /* 0x0000008000027945 */ /* 0x000fe20003800200 */
[----:B------:R-:W-:-:S07]  /*4870*/  MOV R12, R0 ;  /* 0x00000000000c7202 */ /* 0x000fce0000000f00 */
.L_x_129:
[-C--:B-1----:R-:W-:Y:S01]  /*4880*/  LEA R17, R19, R12.reuse, 0x7 ;  /* 0x0000000c13117211 */ /* 0x082fe200078e38ff */
[----:B------:R-:W-:Y:S01]  /*4890*/  IMAD.WIDE.U32 R14, R12, 0x4, R4 ;  /* 0x000000040c0e7825 */ /* 0x000fe200078e0004 */
[----:B------:R-:W-:-:S04]  /*48a0*/  IADD3 R12, PT, PT, R13, R12, RZ ;  /* 0x0000000c0d0c7210 */ /* 0x000fc80007ffe0ff */
[----:B------:R1:W-:Y:S01]  /*48b0*/  ST.E desc[UR10][R14.64+0xe00], R17 ;  /* 0x000e00110e007985 */ /* 0x0003e2000c10190a */
[----:B------:R-:W-:-:S13]  /*48c0*/  ISETP.GE.U32.AND P0, PT, R12, 0x80, PT ;  /* 0x000000800c00780c */ /* 0x000fda0003f06070 */
[----:B------:R-:W-:Y:S05]  /*48d0*/  @!P0 BRA `(.L_x_129) ;  /* 0xfffffffc00e88947 */ /* 0x000fea000383ffff */
[----:B------:R-:W-:Y:S05]  /*48e0*/  BSYNC.RECONVERGENT B2 ;  /* 0x0000000000027941 */ /* 0x000fea0003800200 */
.L_x_128:
[----:B------:R1:W1:Y:S01]  /*48f0*/  LDS R19, [R6+0x5020] ;  /* 0x0050200006137984 */ /* 0x0002620000000800 */
[----:B------:R-:W-:Y:S01]  /*4900*/  BSSY.RECONVERGENT B2, `(.L_x_130) ;  /* 0x0000008000027945 */ /* 0x000fe20003800200 */
[----:B------:R-:W-:-:S07]  /*4910*/  MOV R12, R0 ;  /* 0x00000000000c7202 */ /* 0x000fce0000000f00 */
.L_x_131:
[----:B-1----:R-:W-:Y:S01]  /*4920*/  LEA R17, R19, R12, 0x7 ;  /* 0x0000000c13117211 */ /* 0x002fe200078e38ff */
[----:B------:R-:W-:-:S04]  /*4930*/  IMAD.WIDE.U32 R14, R12, 0x4, R4 ;  /* 0x000000040c0e7825 */ /* 0x000fc800078e0004 */
[----:B------:R-:W-:Y:S01]  /*4940*/  IMAD.IADD R12, R13, 0x1, R12 ;  /* 0x000000010d0c7824 */ /* 0x000fe200078e020c */
[----:B------:R1:W-:Y:S04]  /*4950*/  ST.E desc[UR10][R14.64+0x1000], R17 ;  /* 0x001000110e007985 */ /* 0x0003e8000c10190a */
[----:B------:R-:W-:-:S13]  /*4960*/  ISETP.GE.U32.AND P0, PT, R12, 0x80, PT ;  /* 0x000000800c00780c */ /* 0x000fda0003f06070 */
[----:B------:R-:W-:Y:S05]  /*4970*/  @!P0 BRA `(.L_x_131) ;  /* 0xfffffffc00e88947 */ /* 0x000fea000383ffff */
[----:B------:R-:W-:Y:S05]  /*4980*/  BSYNC.RECONVERGENT B2 ;  /* 0x0000000000027941 */ /* 0x000fea0003800200 */
.L_x_130:
[----:B------:R1:W1:Y:S01]  /*4990*/  LDS R19, [R6+0x5024] ;  /* 0x0050240006137984 */ /* 0x0002620000000800 */
[----:B------:R-:W-:Y:S01]  /*49a0*/  BSSY.RECONVERGENT B2, `(.L_x_132) ;  /* 0x0000008000027945 */ /* 0x000fe20003800200 */
[----:B------:R-:W-:-:S07]  /*49b0*/  MOV R12, R0 ;  /* 0x00000000000c7202 */ /* 0x000fce0000000f00 */
.L_x_133:
[-C--:B-1----:R-:W-:Y:S01]  /*49c0*/  LEA R17, R19, R12.reuse, 0x7 ;  /* 0x0000000c13117211 */ /* 0x082fe200078e38ff */
[----:B------:R-:W-:Y:S01]  /*49d0*/  IMAD.WIDE.U32 R14, R12, 0x4, R4 ;  /* 0x000000040c0e7825 */ /* 0x000fe200078e0004 */
[----:B------:R-:W-:-:S04]  /*49e0*/  IADD3 R12, PT, PT, R13, R12, RZ ;  /* 0x0000000c0d0c7210 */ /* 0x000fc80007ffe0ff */
[----:B------:R1:W-:Y:S01]  /*49f0*/  ST.E desc[UR10][R14.64+0x1200], R17 ;  /* 0x001200110e007985 */ /* 0x0003e2000c10190a */
[----:B------:R-:W-:-:S13]  /*4a00*/  ISETP.GE.U32.AND P0, PT, R12, 0x80, PT ;  /* 0x000000800c00780c */ /* 0x000fda0003f06070 */
[----:B------:R-:W-:Y:S05]  /*4a10*/  @!P0 BRA `(.L_x_133) ;  /* 0xfffffffc00e88947 */ /* 0x000fea000383ffff */
[----:B------:R-:W-:Y:S05]  /*4a20*/  BSYNC.RECONVERGENT B2 ;  /* 0x0000000000027941 */ /* 0x000fea0003800200 */
.L_x_132:
[----:B------:R1:W1:Y:S01]  /*4a30*/  LDS R19, [R6+0x5028] ;  /* 0x0050280006137984 */ /* 0x0002620000000800 */
[----:B------:R-:W-:Y:S01]  /*4a40*/  BSSY.RECONVERGENT B2, `(.L_x_134) ;  /* 0x0000008000027945 */ /* 0x000fe20003800200 */
[----:B------:R-:W-:-:S07]  /*4a50*/  MOV R12, R0 ;  /* 0x00000000000c7202 */ /* 0x000fce0000000f00 */
.L_x_135:
[-C--:B-1----:R-:W-:Y:S01]  /*4a60*/  LEA R17, R19, R12.reuse, 0x7 ;  /* 0x0000000c13117211 */ /* 0x082fe200078e38ff */
[----:B------:R-:W-:Y:S01]  /*4a70*/  IMAD.WIDE.U32 R14, R12, 0x4, R4 ;  /* 0x000000040c0e7825 */ /* 0x000fe200078e0004 */
[----:B------:R-:W-:-:S04]  /*4a80*/  IADD3 R12, PT, PT, R13, R12, RZ ;  /* 0x0000000c0d0c7210 */ /* 0x000fc80007ffe0ff */
[----:B------:R1:W-:Y:S01]  /*4a90*/  ST.E desc[UR10][R14.64+0x1400], R17 ;  /* 0x001400110e007985 */ /* 0x0003e2000c10190a */
[----:B------:R-:W-:-:S13]  /*4aa0*/  ISETP.GE.U32.AND P0, PT, R12, 0x80, PT ;  /* 0x000000800c00780c */ /* 0x000fda0003f06070 */
[----:B------:R-:W-:Y:S05]  /*4ab0*/  @!P0 BRA `(.L_x_135) ;  /* 0xfffffffc00e88947 */ /* 0x000fea000383ffff */
[----:B------:R-:W-:Y:S05]  /*4ac0*/  BSYNC.RECONVERGENT B2 ;  /* 0x0000000000027941 */ /* 0x000fea0003800200 */
.L_x_134:
[----:B------:R1:W1:Y:S01]  /*4ad0*/  LDS R19, [R6+0x502c] ;  /* 0x00502c0006137984 */ /* 0x0002620000000800 */
[----:B------:R-:W-:Y:S01]  /*4ae0*/  BSSY.RECONVERGENT B2, `(.L_x_136) ;  /* 0x0000008000027945 */ /* 0x000fe20003800200 */
[----:B------:R-:W-:-:S07]  /*4af0*/  MOV R12, R0 ;  /* 0x00000000000c7202 */ /* 0x000fce0000000f00 */
.L_x_137:
[-C--:B-1----:R-:W-:Y:S01]  /*4b00*/  LEA R17, R19, R12.reuse, 0x7 ;  /* 0x0000000c13117211 */ /* 0x082fe200078e38ff */
[----:B------:R-:W-:Y:S01]  /*4b10*/  IMAD.WIDE.U32 R14, R12, 0x4, R4 ;  /* 0x000000040c0e7825 */ /* 0x000fe200078e0004 */
[----:B------:R-:W-:-:S04]  /*4b20*/  IADD3 R12, PT, PT, R13, R12, RZ ;  /* 0x0000000c0d0c7210 */ /* 0x000fc80007ffe0ff */
[----:B------:R1:W-:Y:S01]  /*4b30*/  ST.E desc[UR10][R14.64+0x1600], R17 ;  /* 0x001600110e007985 */ /* 0x0003e2000c10190a */
[----:B------:R-:W-:-:S13]  /*4b40*/  ISETP.GE.U32.AND P0, PT, R12, 0x80, PT ;  /* 0x000000800c00780c */ /* 0x000fda0003f06070 */
[----:B------:R-:W-:Y:S05]  /*4b50*/  @!P0 BRA `(.L_x_137) ;  /* 0xfffffffc00e88947 */ /* 0x000fea000383ffff */
[----:B------:R-:W-:Y:S05]  /*4b60*/  BSYNC.RECONVERGENT B2 ;  /* 0x0000000000027941 */ /* 0x000fea0003800200 */
.L_x_136:
[----:B------:R1:W1:Y:S01]  /*4b70*/  LDS R19, [R6+0x5030] ;  /* 0x0050300006137984 */ /* 0x0002620000000800 */
[----:B------:R-:W-:Y:S01]  /*4b80*/  BSSY.RECONVERGENT B2, `(.L_x_138) ;  /* 0x0000008000027945 */ /* 0x000fe20003800200 */
[----:B------:R-:W-:-:S07]  /*4b90*/  MOV R12, R0 ;  /* 0x00000000000c7202 */ /* 0x000fce0000000f00 */
.L_x_139:
[----:B-1----:R-:W-:Y:S01]  /*4ba0*/  LEA R17, R19, R12, 0x7 ;  /* 0x0000000c13117211 */ /* 0x002fe200078e38ff */
[----:B------:R-:W-:-:S04]  /*4bb0*/  IMAD.WIDE.U32 R14, R12, 0x4, R4 ;  /* 0x000000040c0e7825 */ /* 0x000fc800078e0004 */
[----:B------:R-:W-:Y:S01]  /*4bc0*/  IMAD.IADD R12, R13, 0x1, R12 ;  /* 0x000000010d0c7824 */ /* 0x000fe200078e020c */
[----:B------:R1:W-:Y:S04]  /*4bd0*/  ST.E desc[UR10][R14.64+0x1800], R17 ;  /* 0x001800110e007985 */ /* 0x0003e8000c10190a */
[----:B------:R-:W-:-:S13]  /*4be0*/  ISETP.GE.U32.AND P0, PT, R12, 0x80, PT ;  /* 0x000000800c00780c */ /* 0x000fda0003f06070 */
[----:B------:R-:W-:Y:S05]  /*4bf0*/  @!P0 BRA `(.L_x_139) ;  /* 0xfffffffc00e88947 */ /* 0x000fea000383ffff */
[----:B------:R-:W-:Y:S05]  /*4c00*/  BSYNC.RECONVERGENT B2 ;  /* 0x0000000000027941 */ /* 0x000fea0003800200 */
.L_x_138:
[----:B------:R1:W1:Y:S01]  /*4c10*/  LDS R19, [R6+0x5034] ;  /* 0x0050340006137984 */ /* 0x0002620000000800 */
[----:B------:R-:W-:Y:S01]  /*4c20*/  BSSY.RECONVERGENT B2, `(.L_x_140) ;  /* 0x0000008000027945 */ /* 0x000fe20003800200 */
[----:B------:R-:W-:-:S07]  /*4c30*/  MOV R12, R0 ;  /* 0x00000000000c7202 */ /* 0x000fce0000000f00 */
.L_x_141:
[-C--:B-1----:R-:W-:Y:S01]  /*4c40*/  LEA R17, R19, R12.reuse, 0x7 ;  /* 0x0000000c13117211 */ /* 0x082fe200078e38ff */
[----:B------:R-:W-:Y:S01]  /*4c50*/  IMAD.WIDE.U32 R14, R12, 0x4, R4 ;  /* 0x000000040c0e7825 */ /* 0x000fe200078e0004 */
[----:B------:R-:W-:-:S04]  /*4c60*/  IADD3 R12, PT, PT, R13, R12, RZ ;  /* 0x0000000c0d0c7210 */ /* 0x000fc80007ffe0ff */
[----:B------:R1:W-:Y:S01]  /*4c70*/  ST.E desc[UR10][R14.64+0x1a00], R17 ;  /* 0x001a00110e007985 */ /* 0x0003e2000c10190a */
[----:B------:R-:W-:-:S13]  /*4c80*/  ISETP.GE.U32.AND P0, PT, R12, 0x80, PT ;  /* 0x000000800c00780c */ /* 0x000fda0003f06070 */
[----:B------:R-:W-:Y:S05]  /*4c90*/  @!P0 BRA `(.L_x_141) ;  /* 0xfffffffc00e88947 */ /* 0x000fea000383ffff */
[----:B------:R-:W-:Y:S05]  /*4ca0*/  BSYNC.RECONVERGENT B2 ;  /* 0x0000000000027941 */ /* 0x000fea0003800200 */
.L_x_140:
[----:B------:R1:W1:Y:S01]  /*4cb0*/  LDS R19, [R6+0x5038] ;  /* 0x0050380006137984 */ /* 0x0002620000000800 */
[----:B------:R-:W-:Y:S01]  /*4cc0*/  BSSY.RECONVERGENT B2, `(.L_x_142) ;  /* 0x0000008000027945 */ /* 0x000fe20003800200 */
[----:B------:R-:W-:-:S07]  /*4cd0*/  MOV R12, R0 ;  /* 0x00000000000c7202 */ /* 0x000fce0000000f00 */
.L_x_143:
[-C--:B-1----:R-:W-:Y:S01]  /*4ce0*/  LEA R17, R19, R12.reuse, 0x7 ;  /* 0x0000000c13117211 */ /* 0x082fe200078e38ff */
[----:B------:R-:W-:Y:S01]  /*4cf0*/  IMAD.WIDE.U32 R14, R12, 0x4, R4 ;  /* 0x000000040c0e7825 */ /* 0x000fe200078e0004 */
[----:B------:R-:W-:-:S04]  /*4d00*/  IADD3 R12, PT, PT, R13, R12, RZ ;  /* 0x0000000c0d0c7210 */ /* 0x000fc80007ffe0ff */
[----:B------:R1:W-:Y:S01]  /*4d10*/  ST.E desc[UR10][R14.64+0x1c00], R17 ;  /* 0x001c00110e007985 */ /* 0x0003e2000c10190a */
[----:B------:R-:W-:-:S13]  /*4d20*/  ISETP.GE.U32.AND P0, PT, R12, 0x80, PT ;  /* 0x000000800c00780c */ /* 0x000fda0003f06070 */
[----:B------:R-:W-:Y:S05]  /*4d30*/  @!P0 BRA `(.L_x_143) ;  /* 0xfffffffc00e88947 */ /* 0x000fea000383ffff */
[----:B------:R-:W-:Y:S05]  /*4d40*/  BSYNC.RECONVERGENT B2 ;  /* 0x0000000000027941 */ /* 0x000fea0003800200 */
.L_x_142:
[----:B------:R1:W1:Y:S01]  /*4d50*/  LDS R19, [R6+0x503c] ;  /* 0x00503c0006137984 */ /* 0x0002620000000800 */
[----:B------:R-:W-:Y:S01]  /*4d60*/  BSSY.RECONVERGENT B2, `(.L_x_144) ;  /* 0x0000008000027945 */ /* 0x000fe20003800200 */
[----:B------:R-:W-:-:S07]  /*4d70*/  MOV R12, R0 ;  /* 0x00000000000c7202 */ /* 0x000fce0000000f00 */
.L_x_145:
[-C--:B-1----:R-:W-:Y:S01]  /*4d80*/  LEA R17, R19, R12.reuse, 0x7 ;  /* 0x0000000c13117211 */ /* 0x082fe200078e38ff */
[----:B------:R-:W-:Y:S01]  /*4d90*/  IMAD.WIDE.U32 R14, R12, 0x4, R4 ;  /* 0x000000040c0e7825 */ /* 0x000fe200078e0004 */
[----:B------:R-:W-:-:S04]  /*4da0*/  IADD3 R12, PT, PT, R13, R12, RZ ;  /* 0x0000000c0d0c7210 */ /* 0x000fc80007ffe0ff */
[----:B------:R1:W-:Y:S01]  /*4db0*/  ST.E desc[UR10][R14.64+0x1e00], R17 ;  /* 0x001e00110e007985 */ /* 0x0003e2000c10190a */
[----:B------:R-:W-:-:S13]  /*4dc0*/  ISETP.GE.U32.AND P0, PT, R12, 0x80, PT ;  /* 0x000000800c00780c */ /* 0x000fda0003f06070 */
[----:B------:R-:W-:Y:S05]  /*4dd0*/  @!P0 BRA `(.L_x_145) ;  /* 0xfffffffc00e88947 */ /* 0x000fea000383ffff */
[----:B------:R-:W-:Y:S05]  /*4de0*/  BSYNC.RECONVERGENT B2 ;  /* 0x0000000000027941 */ /* 0x000fea0003800200 */
.L_x_144:
[----:B------:R1:W1:Y:S01]  /*4df0*/  LDS R19, [R6+0x5040] ;  /* 0x0050400006137984 */ /* 0x0002620000000800 */
[----:B------:R-:W-:Y:S01]  /*4e00*/  BSSY.RECONVERGENT B2, `(.L_x_146) ;  /* 0x0000008000027945 */ /* 0x000fe20003800200 */
[----:B------:R-:W-:-:S07]  /*4e10*/  MOV R12, R0 ;  /* 0x00000000000c7202 */ /* 0x000fce0000000f00 */
.L_x_147:
[----:B-1----:R-:W-:Y:S01]  /*4e20*/  LEA R17, R19, R12, 0x7 ;  /* 0x0000000c13117211 */ /* 0x002fe200078e38ff */
[----:B------:R-:W-:-:S04]  /*4e30*/  IMAD.WIDE.U32 R14, R12, 0x4, R4 ;  /* 0x000000040c0e7825 */ /* 0x000fc800078e0004 */
[----:B------:R-:W-:Y:S01]  /*4e40*/  IMAD.IADD R12, R13, 0x1, R12 ;  /* 0x000000010d0c7824 */ /* 0x000fe200078e020c */
[----:B------:R1:W-:Y:S04]  /*4e50*/  ST.E desc[UR10][R14.64+0x2000], R17 ;  /* 0x002000110e007985 */ /* 0x0003e8000c10190a */
[----:B------:R-:W-:-:S13]  /*4e60*/  ISETP.GE.U32.AND P0, PT, R12, 0x80, PT ;  /* 0x000000800c00780c */ /* 0x000fda0003f06070 */
[----:B------:R-:W-:Y:S05]  /*4e70*/  @!P0 BRA `(.L_x_147) ;  /* 0xfffffffc00e88947 */ /* 0x000fea000383ffff */
[----:B------:R-:W-:Y:S05]  /*4e80*/  BSYNC.RECONVERGENT B2 ;  /* 0x0000000000027941 */ /* 0x000fea0003800200 */
.L_x_146:
[----:B------:R1:W1:Y:S01]  /*4e90*/  LDS R19, [R6+0x5044] ;  /* 0x0050440006137984 */ /* 0x0002620000000800 */
[----:B------:R-:W-:Y:S01]  /*4ea0*/  BSSY.RECONVERGENT B2, `(.L_x_148) ;  /* 0x0000008000027945 */ /* 0x000fe20003800200 */
[----:B------:R-:W-:-:S07]  /*4eb0*/  MOV R12, R0 ;  /* 0x00000000000c7202 */ /* 0x000fce0000000f00 */
.L_x_149:
[-C--:B-1----:R-:W-:Y:S01]  /*4ec0*/  LEA R17, R19, R12.reuse, 0x7 ;  /* 0x0000000c13117211 */ /* 0x082fe200078e38ff */
[----:B------:R-:W-:Y:S01]  /*4ed0*/  IMAD.WIDE.U32 R14, R12, 0x4, R4 ;  /* 0x000000040c0e7825 */ /* 0x000fe200078e0004 */
[----:B------:R-:W-:-:S04]  /*4ee0*/  IADD3 R12, PT, PT, R13, R12, RZ ;  /* 0x0000000c0d0c7210 */ /* 0x000fc80007ffe0ff */
[----:B------:R1:W-:Y:S01]  /*4ef0*/  ST.E desc[UR10][R14.64+0x2200], R17 ;  /* 0x002200110e007985 */ /* 0x0003e2000c10190a */
[----:B------:R-:W-:-:S13]  /*4f00*/  ISETP.GE.U32.AND P0, PT, R12, 0x80, PT ;  /* 0x000000800c00780c */ /* 0x000fda0003f06070 */
[----:B------:R-:W-:Y:S05]  /*4f10*/  @!P0 BRA `(.L_x_149) ;  /* 0xfffffffc00e88947 */ /* 0x000fea000383ffff */
[----:B------:R-:W-:Y:S05]  /*4f20*/  BSYNC.RECONVERGENT B2 ;  /* 0x0000000000027941 */ /* 0x000fea0003800200 */
.L_x_148:
[----:B------:R1:W1:Y:S01]  /*4f30*/  LDS R19, [R6+0x5048] ;  /* 0x0050480006137984 */ /* 0x0002620000000800 */
[----:B------:R-:W-:Y:S01]  /*4f40*/  BSSY.RECONVERGENT B2, `(.L_x_150) ;  /* 0x0000008000027945 */ /* 0x000fe20003800200 */
[----:B------:R-:W-:-:S07]  /*4f50*/  MOV R12, R0 ;  /* 0x00000000000c7202 */ /* 0x000fce0000000f00 */
.L_x_151:
[-C--:B-1----:R-:W-:Y:S01]  /*4f60*/  LEA R17, R19, R12.reuse, 0x7 ;  /* 0x0000000c13117211 */ /* 0x082fe200078e38ff */
[----:B------:R-:W-:Y:S01]  /*4f70*/  IMAD.WIDE.U32 R14, R12, 0x4, R4 ;  /* 0x000000040c0e7825 */ /* 0x000fe200078e0004 */
[----:B------:R-:W-:-:S04]  /*4f80*/  IADD3 R12, PT, PT, R13, R12, RZ ;  /* 0x0000000c0d0c7210 */ /* 0x000fc80007ffe0ff */
[----:B------:R1:W-:Y:S01]  /*4f90*/  ST.E desc[UR10][R14.64+0x2400], R17 ;  /* 0x002400110e007985 */ /* 0x0003e2000c10190a */
[----:B------:R-:W-:-:S13]  /*4fa0*/  ISETP.GE.U32.AND P0, PT, R12, 0x80, PT ;  /* 0x000000800c00780c */ /* 0x000fda0003f06070 */
[----:B------:R-:W-:Y:S05]  /*4fb0*/  @!P0 BRA `(.L_x_151) ;  /* 0xfffffffc00e88947 */ /* 0x000fea000383ffff */
[----:B------:R-:W-:Y:S05]  /*4fc0*/  BSYNC.RECONVERGENT B2 ;  /* 0x0000000000027941 */ /* 0x000fea0003800200 */
.L_x_150:
[----:B------:R1:W1:Y:S01]  /*4fd0*/  LDS R19, [R6+0x504c] ;  /* 0x00504c0006137984 */ /* 0x0002620000000800 */
[----:B------:R-:W-:-:S07]  /*4fe0*/  MOV R12, R0 ;  /* 0x00000000000c7202 */ /* 0x000fce0000000f00 */
.L_x_152:
[-C--:B-1----:R-:W-:Y:S01]  /*4ff0*/  LEA R17, R19, R12.reuse, 0x7 ;  /* 0x0000000c13117211 */ /* 0x082fe200078e38ff */
[----:B------:R-:W-:Y:S01]  /*5000*/  IMAD.WIDE.U32 R14, R12, 0x4, R4 ;  /* 0x000000040c0e7825 */ /* 0x000fe200078e0004 */
[----:B------:R-:W-:-:S04]  /*5010*/  IADD3 R12, PT, PT, R13, R12, RZ ;  /* 0x0000000c0d0c7210 */ /* 0x000fc80007ffe0ff */
[----:B------:R1:W-:Y:S01]  /*5020*/  ST.E desc[UR10][R14.64+0x2600], R17 ;  /* 0x002600110e007985 */ /* 0x0003e2000c10190a */
[----:B------:R-:W-:-:S13]  /*5030*/  ISETP.GE.U32.AND P0, PT, R12, 0x80, PT ;  /* 0x000000800c00780c */ /* 0x000fda0003f06070 */
[----:B------:R-:W-:Y:S05]  /*5040*/  @!P0 BRA `(.L_x_152) ;  /* 0xfffffffc00e88947 */ /* 0x000fea000383ffff */
.L_x_113:
[----:B------:R-:W-:Y:S05]  /*5050*/  BSYNC.RECONVERGENT B0 ;  /* 0x0000000000007941 */ /* 0x000fea0003800200 */
.L_x_112:
[----:B------:R-:W-:-:S04]  /*5060*/  IADD3 R7, PT, PT, R7, 0x1, RZ ;  /* 0x0000000107077810 */ /* 0x000fc80007ffe0ff */
[----:B------:R-:W-:-:S13]  /*5070*/  ISETP.NE.AND P0, PT, R7, R2, PT ;  /* 0x000000020700720c */ /* 0x000fda0003f05270 */
[----:B------:R-:W-:Y:S05]  /*5080*/  @P0 BRA `(.L_x_153) ;  /* 0xfffffff000900947 */ /* 0x000fea000383ffff */
.L_x_110:
[----:B------:R-:W-:Y:S05]  /*5090*/  BSYNC.RECONVERGENT B1 ;  /* 0x0000000000017941 */ /* 0x000fea0003800200 */
.L_x_109:
[----:B------:R-:W1:Y:S01]  /*50a0*/  S2UR UR4, SR_CgaCtaId ;  /* 0x00000000000479c3 */ /* 0x000e620000008800 */
[----:B------:R-:W-:Y:S01]  /*50b0*/  MOV R2, 0x400 ;  /* 0x0000040000027802 */ /* 0x000fe20000000f00 */
[----:B------:R-:W-:Y:S01]  /*50c0*/  UMOV UR12, UR6 ;  /* 0x00000006000c7c82 */ /* 0x000fe20008000000 */
[----:B---3--:R-:W-:Y:S01]  /*50d0*/  SHF.R.U32.HI R4, RZ, 0x2, R0 ;  /* 0x00000002ff047819 */ /* 0x008fe20000011600 */
[----:B------:R-:W-:Y:S01]  /*50e0*/  HFMA2 R52, -RZ, RZ, 0, 0 ;  /* 0x00000000ff347431 */ /* 0x000fe200000001ff */
[----:B------:R-:W-:Y:S02]  /*50f0*/  IADD3 R34, PT, PT, R2, 0x8, RZ ;  /* 0x0000000802227810 */ /* 0x000fe40007ffe0ff */
[----:B------:R-:W-:Y:S02]  /*5100*/  CS2R R48, SRZ ;  /* 0x0000000000307805 */ /* 0x000fe4000001ff00 */
[----:B------:R-:W-:Y:S01]  /*5110*/  LOP3.LUT R33, R4, 0x3ffffffc, RZ, 0xc0, !PT ;  /* 0x3ffffffc04217812 */ /* 0x000fe200078ec0ff */
        /* <DEDUP_REMOVED lines=8> */
[----:B------:R-:W-:Y:S02]  /*51a0*/  SHF.L.U32 R4, R0, 0x3, RZ ;  /* 0x0000000300047819 */ /* 0x000fe400000006ff */
[----:B------:R-:W-:-:S02]  /*51b0*/  CS2R R46, SRZ ;  /* 0x00000000002e7805 */ /* 0x000fc4000001ff00 */
[----:B------:R-:W-:Y:S02]  /*51c0*/  MOV R22, 0x3f000000 ;  /* 0x3f00000000167802 */ /* 0x000fe40000000f00 */
[----:B------:R-:W-:Y:S02]  /*51d0*/  CS2R R44, SRZ ;  /* 0x00000000002c7805 */ /* 0x000fe4000001ff00 */
[----:B------:R-:W-:Y:S01]  /*51e0*/  LOP3.LUT R31, R3, 0x78, R4, 0xf8, !PT ;  /* 0x00000078031f7812 */ /* 0x000fe200078ef804 */
[----:B------:R-:W-:Y:S01]  /*51f0*/  UCGABAR_WAIT ;  /* 0x0000000000007dc7 */ /* 0x000fe20008000000 */
[----:B------:R-:W-:Y:S01]  /*5200*/  CCTL.IVALL ;  /* 0x00000000ff00798f */ /* 0x000fe20002000000 */
[----:B------:R-:W-:Y:S01]  /*5210*/  MOV R36, 0xff800000 ;  /* 0xff80000000247802 */ /* 0x000fe20000000f00 */
[----:B------:R-:W3:Y:S01]  /*5220*/  LDC.64 R56, c[0x0][0x388] ;  /* 0x0000e200ff387b82 */ /* 0x000ee20000000a00 */
[----:B------:R-:W-:Y:S01]  /*5230*/  CS2R R50, SRZ ;  /* 0x0000000000327805 */ /* 0x000fe2000001ff00 */
[----:B------:R-:W-:Y:S01]  /*5240*/  UMOV UR5, 0x80 ;  /* 0x0000008000057882 */ /* 0x000fe20000000000 */
[----:B------:R-:W-:Y:S01]  /*5250*/  UMOV UR8, 0xffffffb1 ;  /* 0xffffffb100087882 */ /* 0x000fe20000000000 */
[----:B-1----:R-:W-:-:S04]  /*5260*/  IMAD.U32 R5, RZ, RZ, UR4 ;  /* 0x00000004ff057e24 */ /* 0x002fc8000f8e00ff */
[----:B------:R-:W1:Y:S01]  /*5270*/  LDC.64 R54, c[0x0][0x390] ;  /* 0x0000e400ff367b82 */ /* 0x000e620000000a00 */
[----:B------:R-:W-:-:S04]  /*5280*/  LEA R34, R5, R34, 0x18 ;  /* 0x0000002205227211 */ /* 0x000fc800078ec0ff */
[----:B------:R-:W-:-:S03]  /*5290*/  LEA R7, R33, R34, 0x2 ;  /* 0x0000002221077211 */ /* 0x000fc600078e10ff */
[----:B------:R-:W-:Y:S01]  /*52a0*/  BAR.SYNC.DEFER_BLOCKING 0x0 ;  /* 0x0000000000007b1d */ /* 0x000fe20000010000 */
[----:B------:R-:W-:-:S05]  /*52b0*/  SHF.L.U32 R33, R33, 0x7, RZ ;  /* 0x0000000721217819 */ /* 0x000fca00000006ff */
[----:B--2-4-:R-:W2:Y:S01]  /*52c0*/  LDS R6, [R7] ;  /* 0x0000000007067984 */ /* 0x014ea20000000800 */
[C---:B------:R-:W-:Y:S02]  /*52d0*/  LOP3.LUT R32, R33.reuse, 0x78, R4, 0xf8, !PT ;  /* 0x0000007821207812 */ /* 0x040fe400078ef804 */
[----:B------:R-:W-:Y:S02]  /*52e0*/  IADD3 R35, PT, PT, R33, 0x80, RZ ;  /* 0x0000008021237810 */ /* 0x000fe40007ffe0ff */
[----:B--2---:R-:W-:Y:S02]  /*52f0*/  LEA R13, R6, R31, 0xc ;  /* 0x0000001f060d7211 */ /* 0x004fe400078e60ff */
[----:B------:R-:W-:-:S03]  /*5300*/  LEA R6, R32, UR12, 0x1 ;  /* 0x0000000c20067c11 */ /* 0x000fc6000f8e08ff */
[----:B---3--:R-:W-:-:S05]  /*5310*/  IMAD.WIDE.U32 R12, R13, 0x2, R56 ;  /* 0x000000020d0c7825 */ /* 0x008fca00078e0038 */
[----:B------:R-:W-:Y:S01]  /*5320*/  @!PT LDS RZ, [RZ] ;  /* 0x00000000fffff984 */ /* 0x000fe20000000800 */
[----:B------:R-:W-:Y:S01]  /*5330*/  @!PT LDS RZ, [RZ] ;  /* 0x00000000fffff984 */ /* 0x000fe20000000800 */
[----:B------:R-:W-:Y:S01]  /*5340*/  @!PT LDS RZ, [RZ] ;  /* 0x00000000fffff984 */ /* 0x000fe20000000800 */
[----:B------:R2:W-:Y:S04]  /*5350*/  LDGSTS.E.BYPASS.128 [R6], desc[UR10][R12.64] ;  /* 0x000000000c067fae */ /* 0x0005e8000b98180a */
[----:B------:R-:W3:Y:S02]  /*5360*/  LDS R14, [R7+0x4] ;  /* 0x00000400070e7984 */ /* 0x000ee40000000800 */
[----:B---3--:R-:W-:-:S05]  /*5370*/  LEA R15, R14, R31, 0xc ;  /* 0x0000001f0e0f7211 */ /* 0x008fca00078e60ff */
[----:B------:R-:W-:-:S05]  /*5380*/  IMAD.WIDE.U32 R14, R15, 0x2, R56 ;  /* 0x000000020f0e7825 */ /* 0x000fca00078e0038 */
[----:B------:R-:W-:Y:S01]  /*5390*/  @!PT LDS RZ, [RZ] ;  /* 0x00000000fffff984 */ /* 0x000fe20000000800 */
[----:B------:R-:W-:Y:S01]  /*53a0*/  @!PT LDS RZ, [RZ] ;  /* 0x00000000fffff984 */ /* 0x000fe20000000800 */
[----:B------:R-:W-:Y:S01]  /*53b0*/  @!PT LDS RZ, [RZ] ;  /* 0x00000000fffff984 */ /* 0x000fe20000000800 */
[----:B------:R3:W-:Y:S04]  /*53c0*/  LDGSTS.E.BYPASS.128 [R6+0x100], desc[UR10][R14.64] ;  /* 0x001000000e067fae */ /* 0x0007e8000b98180a */
[----:B------:R-:W4:Y:S02]  /*53d0*/  LDS R16, [R7+0x8] ;  /* 0x0000080007107984 */ /* 0x000f240000000800 */
[----:B----4-:R-:W-:-:S05]  /*53e0*/  LEA R17, R16, R31, 0xc ;  /* 0x0000001f10117211 */ /* 0x010fca00078e60ff */
[----:B------:R-:W-:-:S05]  /*53f0*/  IMAD.WIDE.U32 R16, R17, 0x2, R56 ;  /* 0x0000000211107825 */ /* 0x000fca00078e0038 */
[----:B------:R-:W-:Y:S01]  /*5400*/  @!PT LDS RZ, [RZ] ;  /* 0x00000000fffff984 */ /* 0x000fe20000000800 */
[----:B------:R-:W-:Y:S01]  /*5410*/  @!PT LDS RZ, [RZ] ;  /* 0x00000000fffff984 */ /* 0x000fe20000000800 */
[----:B------:R-:W-:Y:S01]  /*5420*/  @!PT LDS RZ, [RZ] ;  /* 0x00000000fffff984 */ /* 0x000fe20000000800 */
[----:B------:R4:W-:Y:S04]  /*5430*/  LDGSTS.E.BYPASS.128 [R6+0x200], desc[UR10][R16.64] ;  /* 0x0020000010067fae */ /* 0x0009e8000b98180a */
[----:B------:R-:W1:Y:S02]  /*5440*/  LDS R18, [R7+0xc] ;  /* 0x00000c0007127984 */ /* 0x000e640000000800 */
[----:B-1----:R-:W-:-:S05]  /*5450*/  LEA R19, R18, R31, 0xc ;  /* 0x0000001f12137211 */ /* 0x002fca00078e60ff */
[----:B--2---:R-:W-:-:S04]  /*5460*/  IMAD.WIDE.U32 R12, R19, 0x2, R56 ;  /* 0x00000002130c7825 */ /* 0x004fc800078e0038 */
[----:B------:R-:W-:Y:S01]  /*5470*/  HFMA2 R19, -RZ, RZ, 1.9267578125, 7.5519084930419921875e-05 ;  /* 0x3fb504f3ff137431 */ /* 0x000fe200000001ff */
[----:B------:R-:W-:Y:S01]  /*5480*/  @!PT LDS RZ, [RZ] ;  /* 0x00000000fffff984 */ /* 0x000fe20000000800 */
[----:B------:R-:W-:Y:S01]  /*5490*/  @!PT LDS RZ, [RZ] ;  /* 0x00000000fffff984 */ /* 0x000fe20000000800 */
[----:B------:R-:W-:Y:S01]  /*54a0*/  @!PT LDS RZ, [RZ] ;  /* 0x00000000fffff984 */ /* 0x000fe20000000800 */
[----:B------:R-:W-:Y:S04]  /*54b0*/  LDGSTS.E.BYPASS.128 [R6+0x300], desc[UR10][R12.64] ;  /* 0x003000000c067fae */ /* 0x000fe8000b98180a */
[----:B------:R-:W3:Y:S01]  /*54c0*/  LDS R18, [R7] ;  /* 0x0000000007127984 */ /* 0x000ee20000000800 */
[----:B------:R-:W-:-:S03]  /*54d0*/  FFMA R19, R19, R19, -1.9999998807907104492 ;  /* 0xbfffffff13137423 */ /* 0x000fc60000000013 */
[----:B------:R-:W0:Y:S01]  /*54e0*/  LDGDEPBAR ;  /* 0x00000000000079af */ /* 0x000e220000000000 */
[----:B---3--:R-:W-:-:S05]  /*54f0*/  LEA R15, R18, R31, 0xc ;  /* 0x0000001f120f7211 */ /* 0x008fca00078e60ff */
[----:B------:R-:W-:-:S05]  /*5500*/  IMAD.WIDE.U32 R14, R15, 0x2, R54 ;  /* 0x000000020f0e7825 */ /* 0x000fca00078e0036 */
[----:B------:R-:W-:Y:S01]  /*5510*/  @!PT LDS RZ, [RZ] ;  /* 0x00000000fffff984 */ /* 0x000fe20000000800 */
[----:B------:R-:W-:Y:S01]  /*5520*/  @!PT LDS RZ, [RZ] ;  /* 0x00000000fffff984 */ /* 0x000fe20000000800 */
[----:B------:R-:W-:Y:S01]  /*5530*/  @!PT LDS RZ, [RZ] ;  /* 0x00000000fffff984 */ /* 0x000fe20000000800 */
[----:B------:R1:W-:Y:S04]  /*5540*/  LDGSTS.E.BYPASS.128 [R6+0x2000], desc[UR10][R14.64] ;  /* 0x020000000e067fae */ /* 0x0003e8000b98180a */
[----:B----4-:R-:W2:Y:S01]  /*5550*/  LDS R16, [R7+0x4] ;  /* 0x0000040007107984 */ /* 0x010ea20000000800 */
[----:B-1----:R-:W-:Y:S01]  /*5560*/  IMAD.MOV.U32 R15, RZ, RZ, 0x3fffffff ;  /* 0x3fffffffff0f7424 */ /* 0x002fe200078e00ff */
[----:B------:R-:W-:-:S03]  /*5570*/  LOP3.LUT R14, R0, 0xffff, RZ, 0xc0, !PT ;  /* 0x0000ffff000e7812 */ /* 0x000fc600078ec0ff */
[----:B------:R-:W-:-:S04]  /*5580*/  FFMA R20, -R22, R15, 1 ;  /* 0x3f80000016147423 */ /* 0x000fc8000000010f */
[----:B------:R-:W-:Y:S01]  /*5590*/  FFMA R19, R19, -0.5, R20 ;  /* 0xbf00000013137823 */ /* 0x000fe20000000014 */
[----:B--2---:R-:W-:-:S05]  /*55a0*/  LEA R17, R16, R31, 0xc ;  /* 0x0000001f10117211 */ /* 0x004fca00078e60ff */
[----:B------:R-:W-:-:S05]  /*55b0*/  IMAD.WIDE.U32 R16, R17, 0x2, R54 ;  /* 0x0000000211107825 */ /* 0x000fca00078e0036 */
[----:B------:R-:W-:Y:S01]  /*55c0*/  @!PT LDS RZ, [RZ] ;  /* 0x00000000fffff984 */ /* 0x000fe20000000800 */
[----:B------:R-:W-:Y:S01]  /*55d0*/  @!PT LDS RZ, [RZ] ;  /* 0x00000000fffff984 */ /* 0x000fe20000000800 */
[----:B------:R-:W-:Y:S01]  /*55e0*/  @!PT LDS RZ, [RZ] ;  /* 0x00000000fffff984 */ /* 0x000fe20000000800 */
[----:B------:R1:W-:Y:S04]  /*55f0*/  LDGSTS.E.BYPASS.128 [R6+0x2100], desc[UR10][R16.64] ;  /* 0x0210000010067fae */ /* 0x0003e8000b98180a */
[----:B------:R-:W2:Y:S01]  /*5600*/  LDS R12, [R7+0x8] ;  /* 0x00000800070c7984 */ /* 0x000ea20000000800 */
[----:B-1----:R-:W-:Y:S02]  /*5610*/  SHF.R.U32.HI R16, RZ, 0x4, R14 ;  /* 0x00000004ff107819 */ /* 0x002fe4000001160e */
[----:B------:R-:W-:Y:S02]  /*5620*/  LOP3.LUT R14, R0, 0xffffffe0, RZ, 0xc0, !PT ;  /* 0xffffffe0000e7812 */ /* 0x000fe400078ec0ff */
[----:B--2---:R-:W-:-:S05]  /*5630*/  LEA R13, R12, R31, 0xc ;  /* 0x0000001f0c0d7211 */ /* 0x004fca00078e60ff */
[----:B------:R-:W-:-:S05]  /*5640*/  IMAD.WIDE.U32 R12, R13, 0x2, R54 ;  /* 0x000000020d0c7825 */ /* 0x000fca00078e0036 */
[----:B------:R-:W-:Y:S01]  /*5650*/  @!PT LDS RZ, [RZ] ;  /* 0x00000000fffff984 */ /* 0x000fe20000000800 */
[----:B------:R-:W-:Y:S01]  /*5660*/  @!PT LDS RZ, [RZ] ;  /* 0x00000000fffff984 */ /* 0x000fe20000000800 */
[----:B------:R-:W-:Y:S01]  /*5670*/  @!PT LDS RZ, [RZ] ;  /* 0x00000000fffff984 */ /* 0x000fe20000000800 */
[----:B------:R1:W-:Y:S04]  /*5680*/  LDGSTS.E.BYPASS.128 [R6+0x2200], desc[UR10][R12.64] ;  /* 0x022000000c067fae */ /* 0x0003e8000b98180a */
[----:B------:R2:W3:Y:S02]  /*5690*/  LDS R18, [R7+0xc] ;  /* 0x00000c0007127984 */ /* 0x0004e40000000800 */
[----:B--2---:R-:W-:-:S04]  /*56a0*/  LOP3.LUT R7, R16, 0x1, RZ, 0xc0, !PT ;  /* 0x0000000110077812 */ /* 0x004fc800078ec0ff */
[----:B------:R-:W-:Y:S01]  /*56b0*/  LEA R7, R7, R14, 0x4 ;  /* 0x0000000e07077211 */ /* 0x000fe200078e20ff */
[C---:B------:R-:W-:Y:S01]  /*56c0*/  FFMA R14, R19.reuse, 0.375, R22 ;  /* 0x3ec00000130e7823 */ /* 0x040fe20000000016 */
[----:B------:R-:W-:Y:S02]  /*56d0*/  FMUL R19, R19, 1.4142135381698608398 ;  /* 0x3fb504f313137820 */ /* 0x000fe40000400000 */
[----:B------:R-:W-:Y:S02]  /*56e0*/  IADD3 R34, PT, PT, R7, 0x8c, R34 ;  /* 0x0000008c07227810 */ /* 0x000fe40007ffe022 */
[----:B------:R-:W-:Y:S01]  /*56f0*/  FFMA R14, R14, R19, 1.4142135381698608398 ;  /* 0x3fb504f30e0e7423 */ /* 0x000fe20000000013 */
[----:B---3--:R-:W-:-:S05]  /*5700*/  LEA R15, R18, R31, 0xc ;  /* 0x0000001f120f7211 */ /* 0x008fca00078e60ff */
[----:B-1----:R-:W-:-:S05]  /*5710*/  IMAD.WIDE.U32 R12, R15, 0x2, R54 ;  /* 0x000000020f0c7825 */ /* 0x002fca00078e0036 */
[----:B------:R-:W-:Y:S01]  /*5720*/  @!PT LDS RZ, [RZ] ;  /* 0x00000000fffff984 */ /* 0x000fe20000000800 */
[----:B------:R-:W-:Y:S01]  /*5730*/  @!PT LDS RZ, [RZ] ;  /* 0x00000000fffff984 */ /* 0x000fe20000000800 */
[----:B------:R-:W-:Y:S01]  /*5740*/  @!PT LDS RZ, [RZ] ;  /* 0x00000000fffff984 */ /* 0x000fe20000000800 */
[----:B------:R1:W-:Y:S04]  /*5750*/  LDGSTS.E.BYPASS.128 [R6+0x2300], desc[UR10][R12.64] ;  /* 0x023000000c067fae */ /* 0x0003e8000b98180a */
[----:B------:R-:W0:Y:S01]  /*5760*/  LDGDEPBAR ;  /* 0x00000000000079af */ /* 0x000e220000000000 */
[----:B-1----:R-:W-:-:S05]  /*5770*/  IADD3 R6, PT, PT, R14, -0x2000000, RZ ;  /* 0xfe0000000e067810 */ /* 0x002fca0007ffe0ff */
[----:B------:R-:W-:-:S07]  /*5780*/  FMUL R6, R6, 1.4426950216293334961 ;  /* 0x3fb8aa3b06067820 */ /* 0x000fce0000400000 */
.L_x_154:
[----:B------:R-:W1:Y:S01]  /*5790*/  LDS R14, [R34+-0xc] ;  /* 0xfffff400220e7984 */ /* 0x000e620000000800 */
[----:B------:R-:W-:-:S04]  /*57a0*/  ULEA UR4, UR8, 0xa0000, 0xd ;  /* 0x000a000008047891 */ /* 0x000fc8000f8e68ff */
[----:B------:R-:W-:-:S04]  /*57b0*/  ULOP3.LUT UR4, UR4, 0x2000, URZ, 0xc0, !UPT ;  /* 0x0000200004047892 */ /* 0x000fc8000f8ec0ff */
[----:B------:R-:W-:Y:S02]  /*57c0*/  ULOP3.LUT UR9, UR4, 0x2000, URZ, 0x3c, !UPT ;  /* 0x0000200004097892 */ /* 0x000fe4000f8e3cff */
[----:B------:R-:W-:-:S04]  /*57d0*/  MOV R7, UR4 ;  /* 0x0000000400077c02 */ /* 0x000fc80008000f00 */
[----:B------:R-:W-:-:S04]  /*57e0*/  LOP3.LUT R12, R7, 0x78, R4, 0xf8, !PT ;  /* 0x00000078070c7812 */ /* 0x000fc800078ef804 */
[----:B------:R-:W-:-:S04]  /*57f0*/  IADD3 R12, PT, PT, R33, R12, RZ ;  /* 0x0000000c210c7210 */ /* 0x000fc80007ffe0ff */
[----:B------:R-:W-:Y:S02]  /*5800*/  LEA R37, R12, UR12, 0x1 ;  /* 0x0000000c0c257c11 */ /* 0x000fe4000f8e08ff */
[----:B-1----:R-:W-:-:S05]  /*5810*/  LEA R15, R14, R31, 0xc ;  /* 0x0000001f0e0f7211 */ /* 0x002fca00078e60ff */
[----:B------:R-:W-:-:S05]  /*5820*/  IMAD.WIDE.U32 R14, R15, 0x2, R56 ;  /* 0x000000020f0e7825 */ /* 0x000fca00078e0038 */
[----:B------:R-:W-:Y:S01]  /*5830*/  @!PT LDS RZ, [RZ] ;  /* 0x00000000fffff984 */ /* 0x000fe20000000800 */
[----:B------:R-:W-:Y:S01]  /*5840*/  @!PT LDS RZ, [RZ] ;  /* 0x00000000fffff984 */ /* 0x000fe20000000800 */
[----:B------:R-:W-:Y:S01]  /*5850*/  @!PT LDS RZ, [RZ] ;  /* 0x00000000fffff984 */ /* 0x000fe20000000800 */
[----:B------:R-:W-:Y:S04]  /*5860*/  LDGSTS.E.BYPASS.128 [R37], desc[UR10][R14.64] ;  /* 0x000000000e257fae */ /* 0x000fe8000b98180a */
[----:B------:R-:W1:Y:S02]  /*5870*/  LDS R12, [R34+-0x8] ;  /* 0xfffff800220c7984 */ /* 0x000e640000000800 */
[----:B-1----:R-:W-:-:S05]  /*5880*/  LEA R17, R12, R31, 0xc ;  /* 0x0000001f0c117211 */ /* 0x002fca00078e60ff */
[----:B------:R-:W-:-:S05]  /*5890*/  IMAD.WIDE.U32 R16, R17, 0x2, R56 ;  /* 0x0000000211107825 */ /* 0x000fca00078e0038 */
[----:B------:R-:W-:Y:S01]  /*58a0*/  @!PT LDS RZ, [RZ] ;  /* 0x00000000fffff984 */ /* 0x000fe20000000800 */
[----:B------:R-:W-:Y:S01]  /*58b0*/  @!PT LDS RZ, [RZ] ;  /* 0x00000000fffff984 */ /* 0x000fe20000000800 */
[----:B------:R-:W-:Y:S01]  /*58c0*/  @!PT LDS RZ, [RZ] ;  /* 0x00000000fffff984 */ /* 0x000fe20000000800 */
[----:B------:R1:W-:Y:S04]  /*58d0*/  LDGSTS.E.BYPASS.128 [R37+0x100], desc[UR10][R16.64] ;  /* 0x0010000010257fae */ /* 0x0003e8000b98180a */
[----:B------:R-:W2:Y:S01]  /*58e0*/  LDS R12, [R34+-0x4] ;  /* 0xfffffc00220c7984 */ /* 0x000ea20000000800 */
[----:B-1----:R-:W-:Y:S02]  /*58f0*/  MOV R17, 0x2 ;  /* 0x0000000200117802 */ /* 0x002fe40000000f00 */
[----:B--2---:R-:W-:-:S05]  /*5900*/  LEA R13, R12, R31, 0xc ;  /* 0x0000001f0c0d7211 */ /* 0x004fca00078e60ff */
[----:B------:R-:W-:-:S05]  /*5910*/  IMAD.WIDE.U32 R12, R13, 0x2, R56 ;  /* 0x000000020d0c7825 */ /* 0x000fca00078e0038 */
[----:B------:R-:W-:Y:S01]  /*5920*/  @!PT LDS RZ, [RZ] ;  /* 0x00000000fffff984 */ /* 0x000fe20000000800 */
[----:B------:R-:W-:Y:S01]  /*5930*/  @!PT LDS RZ, [RZ] ;  /* 0x00000000fffff984 */ /* 0x000fe20000000800 */
[----:B------:R-:W-:Y:S01]  /*5940*/  @!PT LDS RZ, [RZ] ;  /* 0x00000000fffff984 */ /* 0x000fe20000000800 */
[----:B------:R1:W-:Y:S04]  /*5950*/  LDGSTS.E.BYPASS.128 [R37+0x200], desc[UR10][R12.64] ;  /* 0x002000000c257fae */ /* 0x0003e8000b98180a */
[----:B------:R-:W2:Y:S02]  /*5960*/  LDS R18, [R34] ;  /* 0x0000000022127984 */ /* 0x000ea40000000800 */
[----:B--2---:R-:W-:Y:S02]  /*5970*/  LEA R7, R18, R31, 0xc ;  /* 0x0000001f12077211 */ /* 0x004fe400078e60ff */
[----:B------:R-:W-:-:S03]  /*5980*/  MOV R18, 0x2 ;  /* 0x0000000200127802 */ /* 0x000fc60000000f00 */
[----:B------:R-:W-:-:S04]  /*5990*/  IMAD.WIDE.U32 R14, R7, 0x2, R56 ;  /* 0x00000002070e7825 */ /* 0x000fc800078e0038 */
[----:B------:R-:W-:Y:S01]  /*59a0*/  VIADD R7, R32, UR9 ;  /* 0x0000000920077c36 */ /* 0x000fe20008000000 */
[----:B------:R-:W-:Y:S01]  /*59b0*/  @!PT LDS RZ, [RZ] ;  /* 0x00000000fffff984 */ /* 0x000fe20000000800 */
[----:B------:R-:W-:Y:S01]  /*59c0*/  @!PT LDS RZ, [RZ] ;  /* 0x00000000fffff984 */ /* 0x000fe20000000800 */
[----:B------:R-:W-:Y:S01]  /*59d0*/  @!PT LDS RZ, [RZ] ;  /* 0x00000000fffff984 */ /* 0x000fe20000000800 */
[----:B------:R2:W-:Y:S03]  /*59e0*/  LDGSTS.E.BYPASS.128 [R37+0x300], desc[UR10][R14.64] ;  /* 0x003000000e257fae */ /* 0x0005e6000b98180a */
[C---:B-1----:R-:W-:Y:S01]  /*59f0*/  IMAD.WIDE.U32 R12, R7.reuse, R18, UR6 ;  /* 0x00000006070c7e25 */ /* 0x042fe2000f8e0012 */
[----:B------:R-:W0:Y:S01]  /*5a00*/  LDGDEPBAR ;  /* 0x00000000000079af */ /* 0x000e220000000000 */
[----:B------:R-:W-:-:S05]  /*5a10*/  IADD3 R16, PT, PT, R7, 0x80, RZ ;  /* 0x0000008007107810 */ /* 0x000fca0007ffe0ff */
[----:B------:R-:W-:Y:S01]  /*5a20*/  IMAD.WIDE.U32 R16, R16, R17, UR6 ;  /* 0x0000000610107e25 */ /* 0x000fe2000f8e0011 */
[----:B------:R-:W-:-:S04]  /*5a30*/  DEPBAR.LE SB0, 0x2 ;  /* 0x000080800000791a */ /* 0x000fc80000000000 */
[----:B------:R-:W-:Y:S06]  /*5a40*/  BAR.SYNC.DEFER_BLOCKING 0x0 ;  /* 0x0000000000007b1d */ /* 0x000fec0000010000 */
[----:B------:R-:W3:Y:S04]  /*5a50*/  LD.E.128 R12, desc[UR10][R12.64] ;  /* 0x0000000a0c0c7980 */ /* 0x000ee8000c101d00 */
[----:B------:R-:W4:Y:S01]  /*5a60*/  LD.E.128 R16, desc[UR10][R16.64] ;  /* 0x0000000a10107980 */ /* 0x000f22000c101d00 */
[----:B------:R-:W-:-:S02]  /*5a70*/  MOV R21, 0x2 ;  /* 0x0000000200157802 */ /* 0x000fc40000000f00 */
[----:B------:R-:W-:-:S05]  /*5a80*/  IADD3 R20, PT, PT, R7, 0x100, RZ ;  /* 0x0000010007147810 */ /* 0x000fca0007ffe0ff */
[----:B------:R-:W-:-:S06]  /*5a90*/  IMAD.WIDE.U32 R20, R20, R21, UR6 ;  /* 0x0000000614147e25 */ /* 0x000fcc000f8e0015 */
[----:B------:R-:W2:Y:S01]  /*5aa0*/  LD.E.128 R20, desc[UR10][R20.64] ;  /* 0x0000000a14147980 */ /* 0x000ea2000c101d00 */
[----:B------:R-:W-:Y:S02]  /*5ab0*/  MOV R25, 0x2 ;  /* 0x0000000200197802 */ /* 0x000fe40000000f00 */
[----:B------:R-:W-:-:S05]  /*5ac0*/  IADD3 R24, PT, PT, R7, 0x180, RZ ;  /* 0x0000018007187810 */ /* 0x000fca0007ffe0ff */
[----:B------:R-:W-:-:S06]  /*5ad0*/  IMAD.WIDE.U32 R24, R24, R25, UR6 ;  /* 0x0000000618187e25 */ /* 0x000fcc000f8e0019 */
[----:B------:R-:W2:Y:S01]  /*5ae0*/  LD.E.128 R24, desc[UR10][R24.64] ;  /* 0x0000000a18187980 */ /* 0x000ea2000c101d00 */
[--C-:B-----5:R-:W-:Y:S02]  /*5af0*/  HADD2.F32 R28, -RZ, R8.reuse.H0_H0 ;  /* 0x20000008ff1c7230 */ /* 0x120fe40000004100 */
[----:B------:R-:W-:Y:S02]  /*5b00*/  HADD2.F32 R30, -RZ, R8.H1_H1 ;  /* 0x30000008ff1e7230 */ /* 0x000fe40000004100 */
[----:B------:R-:W-:Y:S02]  /*5b10*/  HADD2.F32 R40, -RZ, R9.H1_H1 ;  /* 0x30000009ff287230 */ /* 0x000fe40000004100 */
[----:B------:R-:W-:Y:S02]  /*5b20*/  HADD2.F32 R42, -RZ, R10.H1_H1 ;  /* 0x3000000aff2a7230 */ /* 0x000fe40000004100 */
[--C-:B------:R-:W-:Y:S02]  /*5b30*/  HADD2.F32 R41, -RZ, R11.reuse.H0_H0 ;  /* 0x2000000bff297230 */ /* 0x100fe40000004100 */
[----:B------:R-:W-:-:S02]  /*5b40*/  HADD2.F32 R43, -RZ, R11.H1_H1 ;  /* 0x3000000bff2b7230 */ /* 0x000fc40000004100 */
[--C-:B---3--:R-:W-:Y:S02]  /*5b50*/  HADD2.F32 R29, -RZ, R12.reuse.H0_H0 ;  /* 0x2000000cff1d7230 */ /* 0x108fe40000004100 */
[----:B------:R-:W-:Y:S02]  /*5b60*/  HADD2.F32 R12, -RZ, R12.H1_H1 ;  /* 0x3000000cff0c7230 */ /* 0x000fe40000004100 */
[--C-:B----4-:R-:W-:Y:S02]  /*5b70*/  HADD2.F32 R7, -RZ, R16.reuse.H0_H0 ;  /* 0x20000010ff077230 */ /* 0x110fe40000004100 */
[C---:B------:R-:W-:Y:S01]  /*5b80*/  FFMA R29, R28.reuse, R29, RZ ;  /* 0x0000001d1c1d7223 */ /* 0x040fe200000000ff */
[----:B------:R-:W-:Y:S02]  /*5b90*/  HADD2.F32 R16, -RZ, R16.H1_H1 ;  /* 0x30000010ff107230 */ /* 0x000fe40000004100 */
[----:B------:R-:W-:Y:S02]  /*5ba0*/  HADD2.F32 R39, -RZ, R17.H0_H0 ;  /* 0x20000011ff277230 */ /* 0x000fe40000004100 */
[----:B------:R-:W-:Y:S01]  /*5bb0*/  FFMA R7, R28, R7, RZ ;  /* 0x000000071c077223 */ /* 0x000fe200000000ff */
[----:B------:R-:W-:Y:S01]  /*5bc0*/  FFMA R12, R30, R12, R29 ;  /* 0x0000000c1e0c7223 */ /* 0x000fe2000000001d */
[----:B------:R-:W-:-:S02]  /*5bd0*/  HADD2.F32 R29, -RZ, R9.H0_H0 ;  /* 0x20000009ff1d7230 */ /* 0x000fc40000004100 */
[----:B------:R-:W-:Y:S01]  /*5be0*/  FFMA R16, R30, R16, R7 ;  /* 0x000000101e107223 */ /* 0x000fe20000000007 */
[--C-:B------:R-:W-:Y:S02]  /*5bf0*/  HADD2.F32 R7, -RZ, R13.reuse.H0_H0 ;  /* 0x2000000dff077230 */ /* 0x100fe40000004100 */
[----:B------:R-:W-:Y:S02]  /*5c00*/  HADD2.F32 R13, -RZ, R13.H1_H1 ;  /* 0x3000000dff0d7230 */ /* 0x000fe40000004100 */
[C---:B------:R-:W-:Y:S01]  /*5c10*/  FFMA R39, R29.reuse, R39, R16 ;  /* 0x000000271d277223 */ /* 0x040fe20000000010 */
[----:B------:R-:W-:Y:S02]  /*5c20*/  HADD2.F32 R16, -RZ, R17.H1_H1 ;  /* 0x30000011ff107230 */ /* 0x000fe40000004100 */
[----:B------:R-:W-:Y:S01]  /*5c30*/  FFMA R7, R29, R7, R12 ;  /* 0x000000071d077223 */ /* 0x000fe2000000000c */
[----:B------:R-:W-:-:S03]  /*5c40*/  HADD2.F32 R17, -RZ, R18.H0_H0 ;  /* 0x20000012ff117230 */ /* 0x000fc60000004100 */
[C---:B------:R-:W-:Y:S01]  /*5c50*/  FFMA R12, R40.reuse, R13, R7 ;  /* 0x0000000d280c7223 */ /* 0x040fe20000000007 */
[----:B------:R-:W-:Y:S02]  /*5c60*/  HADD2.F32 R7, -RZ, R10.H0_H0 ;  /* 0x2000000aff077230 */ /* 0x000fe40000004100 */
[----:B------:R-:W-:Y:S01]  /*5c70*/  FFMA R16, R40, R16, R39 ;  /* 0x0000001028107223 */ /* 0x000fe20000000027 */
[--C-:B------:R-:W-:Y:S02]  /*5c80*/  HADD2.F32 R13, -RZ, R14.reuse.H0_H0 ;  /* 0x2000000eff0d7230 */ /* 0x100fe40000004100 */
[----:B--2---:R-:W-:Y:S02]  /*5c90*/  HADD2.F32 R14, -RZ, R14.H1_H1 ;  /* 0x3000000eff0e7230 */ /* 0x004fe40000004100 */
[C---:B------:R-:W-:Y:S01]  /*5ca0*/  FFMA R17, R7.reuse, R17, R16 ;  /* 0x0000001107117223 */ /* 0x040fe20000000010 */
[----:B------:R-:W-:Y:S02]  /*5cb0*/  HADD2.F32 R16, -RZ, R15.H1_H1 ;  /* 0x3000000fff107230 */ /* 0x000fe40000004100 */
[----:B------:R-:W-:Y:S01]  /*5cc0*/  FFMA R13, R7, R13, R12 ;  /* 0x0000000d070d7223 */ /* 0x000fe2000000000c */
[----:B------:R-:W-:-:S03]  /*5cd0*/  HADD2.F32 R12, -RZ, R18.H1_H1 ;  /* 0x30000012ff0c7230 */ /* 0x000fc60000004100 */
[C---:B------:R-:W-:Y:S01]  /*5ce0*/  FFMA R14, R42.reuse, R14, R13 ;  /* 0x0000000e2a0e7223 */ /* 0x040fe2000000000d */
[----:B------:R-:W-:Y:S02]  /*5cf0*/  HADD2.F32 R13, -RZ, R15.H0_H0 ;  /* 0x2000000fff0d7230 */ /* 0x000fe40000004100 */
[----:B------:R-:W-:Y:S01]  /*5d00*/  FFMA R12, R42, R12, R17 ;  /* 0x0000000c2a0c7223 */ /* 0x000fe20000000011 */
[--C-:B------:R-:W-:Y:S02]  /*5d10*/  HADD2.F32 R17, -RZ, R19.reuse.H1_H1 ;  /* 0x30000013ff117230 */ /* 0x100fe40000004100 */
[----:B------:R-:W-:Y:S01]  /*5d20*/  FFMA R14, R41, R13, R14 ;  /* 0x0000000d290e7223 */ /* 0x000fe2000000000e */
[----:B------:R-:W-:Y:S02]  /*5d30*/  HADD2.F32 R13, -RZ, R19.H0_H0 ;  /* 0x20000013ff0d7230 */ /* 0x000fe40000004100 */
[--C-:B------:R-:W-:Y:S02]  /*5d40*/  HADD2.F32 R19, -RZ, R21.reuse.H0_H0 ;  /* 0x20000015ff137230 */ /* 0x100fe40000004100 */
[----:B------:R-:W-:Y:S01]  /*5d50*/  FFMA R16, R43, R16, R14 ;  /* 0x000000102b107223 */ /* 0x000fe2000000000e */
[----:B------:R-:W-:-:S02]  /*5d60*/  HADD2.F32 R21, -RZ, R21.H1_H1 ;  /* 0x30000015ff157230 */ /* 0x000fc40000004100 */
[----:B------:R-:W-:Y:S01]  /*5d70*/  FFMA R14, R41, R13, R12 ;  /* 0x0000000d290e7223 */ /* 0x000fe2000000000c */
[--C-:B------:R-:W-:Y:S01]  /*5d80*/  HADD2.F32 R13, -RZ, R20.reuse.H0_H0 ;  /* 0x20000014ff0d7230 */ /* 0x100fe20000004100 */
[----:B------:R-:W1:Y:S01]  /*5d90*/  LDS R12, [R34+-0xc] ;  /* 0xfffff400220c7984 */ /* 0x000e620000000800 */
[----:B------:R-:W-:Y:S02]  /*5da0*/  HADD2.F32 R20, -RZ, R20.H1_H1 ;  /* 0x30000014ff147230 */ /* 0x000fe40000004100 */
[----:B------:R-:W-:Y:S01]  /*5db0*/  FFMA R17, R43, R17, R14 ;  /* 0x000000112b117223 */ /* 0x000fe2000000000e */
[----:B------:R-:W-:-:S04]  /*5dc0*/  FFMA R13, R28, R13, RZ ;  /* 0x0000000d1c0d7223 */ /* 0x000fc800000000ff */
[----:B------:R-:W-:-:S04]  /*5dd0*/  FFMA R20, R30, R20, R13 ;  /* 0x000000141e147223 */ /* 0x000fc8000000000d */
[----:B------:R-:W-:Y:S01]  /*5de0*/  FFMA R19, R29, R19, R20 ;  /* 0x000000131d137223 */ /* 0x000fe20000000014 */
[----:B------:R-:W-:Y:S01]  /*5df0*/  HADD2.F32 R20, -RZ, R22.H1_H1 ;  /* 0x30000016ff147230 */ /* 0x000fe20000004100 */
[----:B-1----:R-:W-:-:S05]  /*5e00*/  LEA R13, R12, R31, 0xc ;  /* 0x0000001f0c0d7211 */ /* 0x002fca00078e60ff */
        /* <DEDUP_REMOVED lines=18> */
[----:B------:R1:W-:Y:S04]  /*5f30*/  LDGSTS.E.BYPASS.128 [R37+0x2200], desc[UR10][R14.64] ;  /* 0x022000000e257fae */ /* 0x0003e8000b98180a */
[----:B------:R-:W2:Y:S01]  /*5f40*/  LDS R18, [R34] ;  /* 0x0000000022127984 */ /* 0x000ea20000000800 */
[----:B-1----:R-:W-:Y:S01]  /*5f50*/  HADD2.F32 R14, -RZ, R22.H0_H0 ;  /* 0x20000016ff0e7230 */ /* 0x002fe20000004100 */
[----:B--2---:R-:W-:Y:S01]  /*5f60*/  LEA R53, R18, R31, 0xc ;  /* 0x0000001f12357211 */ /* 0x004fe200078e60ff */
[----:B------:R-:W-:Y:S01]  /*5f70*/  FFMA R18, R40, R21, R19 ;  /* 0x0000001528127223 */ /* 0x000fe20000000013 */
[--C-:B------:R-:W-:Y:S02]  /*5f80*/  HADD2.F32 R19, -RZ, R24.reuse.H0_H0 ;  /* 0x20000018ff137230 */ /* 0x100fe40000004100 */
[----:B------:R-:W-:-:S02]  /*5f90*/  HADD2.F32 R24, -RZ, R24.H1_H1 ;  /* 0x30000018ff187230 */ /* 0x000fc40000004100 */
[----:B------:R-:W-:Y:S01]  /*5fa0*/  FFMA R15, R7, R14, R18 ;  /* 0x0000000e070f7223 */ /* 0x000fe20000000012 */
[----:B------:R-:W-:-:S04]  /*5fb0*/  IMAD.WIDE.U32 R12, R53, 0x2, R54 ;  /* 0x00000002350c7825 */ /* 0x000fc800078e0036 */
[----:B------:R-:W-:Y:S01]  /*5fc0*/  FFMA R19, R28, R19, RZ ;  /* 0x000000131c137223 */ /* 0x000fe200000000ff */
[----:B------:R-:W-:Y:S01]  /*5fd0*/  FFMA R20, R42, R20, R15 ;  /* 0x000000142a147223 */ /* 0x000fe2000000000f */
[--C-:B------:R-:W-:Y:S01]  /*5fe0*/  HADD2.F32 R14, -RZ, R25.reuse.H0_H0 ;  /* 0x20000019ff0e7230 */ /* 0x100fe20000004100 */
[----:B------:R-:W-:Y:S01]  /*5ff0*/  @!PT LDS RZ, [RZ] ;  /* 0x00000000fffff984 */ /* 0x000fe20000000800 */
[----:B------:R-:W-:Y:S01]  /*6000*/  @!PT LDS RZ, [RZ] ;  /* 0x00000000fffff984 */ /* 0x000fe20000000800 */
[----:B------:R-:W-:Y:S01]  /*6010*/  @!PT LDS RZ, [RZ] ;  /* 0x00000000fffff984 */ /* 0x000fe20000000800 */
[----:B------:R1:W-:Y:S01]  /*6020*/  LDGSTS.E.BYPASS.128 [R37+0x2300], desc[UR10][R12.64] ;  /* 0x023000000c257fae */ /* 0x0003e2000b98180a */
[----:B------:R-:W-:Y:S01]  /*6030*/  FFMA R24, R30, R24, R19 ;  /* 0x000000181e187223 */ /* 0x000fe20000000013 */
[----:B------:R-:W-:Y:S01]  /*6040*/  MOV R15, UR4 ;  /* 0x00000004000f7c02 */ /* 0x000fe20008000f00 */
[----:B------:R-:W-:Y:S01]  /*6050*/  HADD2.F32 R25, -RZ, R25.H1_H1 ;  /* 0x30000019ff197230 */ /* 0x000fe20000004100 */
[----:B------:R-:W0:Y:S01]  /*6060*/  LDGDEPBAR ;  /* 0x00000000000079af */ /* 0x000e220000000000 */
[----:B------:R-:W-:Y:S02]  /*6070*/  HADD2.F32 R19, -RZ, R26.H0_H0 ;  /* 0x2000001aff137230 */ /* 0x000fe40000004100 */
[----:B-1----:R-:W-:Y:S01]  /*6080*/  FFMA R13, R29, R14, R24 ;  /* 0x0000000e1d0d7223 */ /* 0x002fe20000000018 */
[----:B------:R-:W-:Y:S01]  /*6090*/  LOP3.LUT R24, R4, 0x78, RZ, 0xc0, !PT ;  /* 0x0000007804187812 */ /* 0x000fe200078ec0ff */
[----:B------:R-:W-:-:S02]  /*60a0*/  IMAD.MOV.U32 R14, RZ, RZ, 0x2 ;  /* 0x00000002ff0e7424 */ /* 0x000fc400078e00ff */
[----:B------:R-:W-:Y:S01]  /*60b0*/  FFMA R12, R40, R25, R13 ;  /* 0x00000019280c7223 */ /* 0x000fe2000000000d */
[----:B------:R-:W-:-:S03]  /*60c0*/  LOP3.LUT R18, R24, 0x2000, R15, 0xf6, !PT ;  /* 0x0000200018127812 */ /* 0x000fc600078ef60f */
[----:B------:R-:W-:Y:S01]  /*60d0*/  FFMA R19, R7, R19, R12 ;  /* 0x0000001307137223 */ /* 0x000fe2000000000c */
[----:B------:R-:W-:-:S05]  /*60e0*/  IADD3 R13, PT, PT, R33, R18, RZ ;  /* 0x00000012210d7210 */ /* 0x000fca0007ffe0ff */
[----:B------:R-:W-:Y:S01]  /*60f0*/  IMAD.WIDE.U32 R12, R13, R14, UR6 ;  /* 0x000000060d0c7e25 */ /* 0x000fe2000f8e000e */
[----:B------:R-:W-:-:S04]  /*6100*/  DEPBAR.LE SB0, 0x2 ;  /* 0x000080800000791a */ /* 0x000fc80000000000 */
[----:B------:R-:W-:Y:S06]  /*6110*/  BAR.SYNC.DEFER_BLOCKING 0x0 ;  /* 0x0000000000007b1d */ /* 0x000fec0000010000 */
[----:B------:R-:W2:Y:S01]  /*6120*/  LD.E.128 R12, desc[UR10][R12.64+0x2000] ;  /* 0x0020000a0c0c7980 */ /* 0x000ea2000c101d00 */
[----:B------:R-:W-:Y:S01]  /*6130*/  HADD2.F32 R26, -RZ, R26.H1_H1 ;  /* 0x3000001aff1a7230 */ /* 0x000fe20000004100 */
[----:B------:R-:W-:Y:S01]  /*6140*/  IADD3 R18, P0, PT, R35, R18, RZ ;  /* 0x0000001223127210 */ /* 0x000fe20007f1e0ff */
[--C-:B------:R-:W-:Y:S02]  /*6150*/  HADD2.F32 R22, -RZ, R23.reuse.H0_H0 ;  /* 0x20000017ff167230 */ /* 0x100fe40000004100 */
[----:B------:R-:W-:-:S02]  /*6160*/  HADD2.F32 R23, -RZ, R23.H1_H1 ;  /* 0x30000017ff177230 */ /* 0x000fc40000004100 */
[----:B------:R-:W-:Y:S01]  /*6170*/  FFMA R26, R42, R26, R19 ;  /* 0x0000001a2a1a7223 */ /* 0x000fe20000000013 */
[--C-:B------:R-:W-:Y:S02]  /*6180*/  HADD2.F32 R19, -RZ, R27.reuse.H0_H0 ;  /* 0x2000001bff137230 */ /* 0x100fe40000004100 */
[C---:B------:R-:W-:Y:S01]  /*6190*/  FFMA R22, R41.reuse, R22, R20 ;  /* 0x0000001629167223 */ /* 0x040fe20000000014 */
[----:B------:R-:W-:Y:S02]  /*61a0*/  HADD2.F32 R27, -RZ, R27.H1_H1 ;  /* 0x3000001bff1b7230 */ /* 0x000fe40000004100 */
[----:B------:R-:W-:Y:S01]  /*61b0*/  FFMA R26, R41, R19, R26 ;  /* 0x00000013291a7223 */ /* 0x000fe2000000001a */
[C---:B------:R-:W-:Y:S01]  /*61c0*/  FFMA R23, R43.reuse, R23, R22 ;  /* 0x000000172b177223 */ /* 0x040fe20000000016 */
[----:B------:R-:W1:Y:S04]  /*61d0*/  SHFL.BFLY PT, R19, R16, 0x8, 0x1f ;  /* 0x0d001f0010137f89 */ /* 0x000e6800000e0000 */
[----:B------:R-:W3:Y:S01]  /*61e0*/  SHFL.BFLY PT, R22, R17, 0x8, 0x1f ;  /* 0x0d001f0011167f89 */ /* 0x000ee200000e0000 */
[----:B-1----:R-:W-:Y:S01]  /*61f0*/  FADD R20, R16, R19 ;  /* 0x0000001310147221 */ /* 0x002fe20000000000 */
[----:B------:R-:W-:-:S02]  /*6200*/  FFMA R19, R43, R27, R26 ;  /* 0x0000001b2b137223 */ /* 0x000fc4000000001a */
[----:B------:R-:W1:Y:S01]  /*6210*/  SHFL.BFLY PT, R26, R23, 0x8, 0x1f ;  /* 0x0d001f00171a7f89 */ /* 0x000e6200000e0000 */
[----:B---3--:R-:W-:-:S03]  /*6220*/  FADD R21, R17, R22 ;  /* 0x0000001611157221 */ /* 0x008fc60000000000 */
[----:B------:R-:W3:Y:S04]  /*6230*/  SHFL.BFLY PT, R22, R19, 0x8, 0x1f ;  /* 0x0d001f0013167f89 */ /* 0x000ee800000e0000 */
[----:B------:R-:W4:Y:S01]  /*6240*/  SHFL.BFLY PT, R25, R20, 0x4, 0x1f ;  /* 0x0c801f0014197f89 */ /* 0x000f2200000e0000 */
[----:B-1----:R-:W-:-:S03]  /*6250*/  FADD R16, R23, R26 ;  /* 0x0000001a17107221 */ /* 0x002fc60000000000 */
[----:B------:R-:W1:Y:S01]  /*6260*/  SHFL.BFLY PT, R26, R21, 0x4, 0x1f ;  /* 0x0c801f00151a7f89 */ /* 0x000e6200000e0000 */
[----:B---3--:R-:W-:-:S03]  /*6270*/  FADD R22, R19, R22 ;  /* 0x0000001613167221 */ /* 0x008fc60000000000 */
[----:B------:R-:W3:Y:S01]  /*6280*/  SHFL.BFLY PT, R27, R16, 0x4, 0x1f ;  /* 0x0c801f00101b7f89 */ /* 0x000ee200000e0000 */
[----:B----4-:R-:W-:-:S03]  /*6290*/  FADD R25, R20, R25 ;  /* 0x0000001914197221 */ /* 0x010fc60000000000 */
        /* <DEDUP_REMOVED lines=16> */
[----:B------:R-:W4:Y:S01]  /*63a0*/  SHFL.BFLY PT, R39, R58, 0x1, 0x1f ;  /* 0x0c201f003a277f89 */ /* 0x000f2200000e0000 */
[----:B------:R-:W-:-:S05]  /*63b0*/  FMUL R19, R19, R6 ;  /* 0x0000000613137220 */ /* 0x000fca0000400000 */
[----:B------:R-:W-:Y:S01]  /*63c0*/  FMNMX R17, R19, R36, !PT ;  /* 0x0000002413117209 */ /* 0x000fe20007800000 */
[----:B-1----:R-:W-:Y:S01]  /*63d0*/  FADD R25, R23, R16 ;  /* 0x0000001017197221 */ /* 0x002fe20000000000 */
[----:B---3--:R-:W-:-:S03]  /*63e0*/  FADD R37, R21, R22 ;  /* 0x0000001615257221 */ /* 0x008fc60000000000 */
[-C--:B------:R-:W-:Y:S01]  /*63f0*/  FMUL R16, R25, R6.reuse ;  /* 0x0000000619107220 */ /* 0x080fe20000400000 */
[----:B----4-:R-:W-:Y:S01]  /*6400*/  FADD R39, R58, R39 ;  /* 0x000000273a277221 */ /* 0x010fe20000000000 */
[----:B------:R-:W-:-:S03]  /*6410*/  FMUL R26, R37, R6 ;  /* 0x00000006251a7220 */ /* 0x000fc60000400000 */
[----:B------:R-:W-:Y:S01]  /*6420*/  FMNMX R17, R17, R16, !PT ;  /* 0x0000001011117209 */ /* 0x000fe20007800000 */
[----:B------:R-:W-:-:S03]  /*6430*/  FMUL R38, R39, R6 ;  /* 0x0000000627267220 */ /* 0x000fc60000400000 */
[----:B------:R-:W-:-:S04]  /*6440*/  FMNMX R17, R17, R26, !PT ;  /* 0x0000001a11117209 */ /* 0x000fc80007800000 */
[----:B------:R-:W-:-:S05]  /*6450*/  FMNMX R53, R17, R38, !PT ;  /* 0x0000002611357209 */ /* 0x000fca0007800000 */
[----:B------:R-:W-:Y:S01]  /*6460*/  FADD R20, R19, -R53 ;  /* 0x8000003513147221 */ /* 0x000fe20000000000 */
[----:B------:R-:W-:-:S05]  /*6470*/  FADD R17, -R53, R36 ;  /* 0x0000002435117221 */ /* 0x000fca0000000100 */
[----:B------:R-:W-:Y:S08]  /*6480*/  MUFU.EX2 R20, R20 ;  /* 0x0000001400147308 */ /* 0x000ff00000000800 */
[----:B------:R-:W1:Y:S02]  /*6490*/  MUFU.EX2 R17, R17 ;  /* 0x0000001100117308 */ /* 0x000e640000000800 */
[----:B-1----:R-:W-:Y:S01]  /*64a0*/  FFMA R50, R17, R50, R20 ;  /* 0x0000003211327223 */ /* 0x002fe20000000014 */
[----:B--2---:R-:W-:-:S02]  /*64b0*/  HADD2.F32 R21, -RZ, R12.H1_H1 ;  /* 0x3000000cff157230 */ /* 0x004fc40000004100 */
[--C-:B------:R-:W-:Y:S02]  /*64c0*/  HADD2.F32 R25, -RZ, R13.reuse.H0_H0 ;  /* 0x2000000dff197230 */ /* 0x100fe40000004100 */
[----:B------:R-:W-:Y:S02]  /*64d0*/  HADD2.F32 R23, -RZ, R13.H1_H1 ;  /* 0x3000000dff177230 */ /* 0x000fe40000004100 */
[----:B------:R-:W-:Y:S01]  /*64e0*/  FMUL R22, R20, R21 ;  /* 0x0000001514167220 */ /* 0x000fe20000400000 */
[----:B------:R-:W-:Y:S02]  /*64f0*/  HADD2.F32 R19, -RZ, R12.H0_H0 ;  /* 0x2000000cff137230 */ /* 0x000fe40000004100 */
[--C-:B------:R-:W-:Y:S02]  /*6500*/  HADD2.F32 R13, -RZ, R14.reuse.H1_H1 ;  /* 0x3000000eff0d7230 */ /* 0x100fe40000004100 */
[----:B------:R-:W-:Y:S01]  /*6510*/  FFMA R51, R17, R51, R22 ;  /* 0x0000003311337223 */ /* 0x000fe20000000016 */
[----:B------:R-:W-:-:S02]  /*6520*/  HADD2.F32 R21, -RZ, R14.H0_H0 ;  /* 0x2000000eff157230 */ /* 0x000fc40000004100 */
[C---:B------:R-:W-:Y:S01]  /*6530*/  FMUL R12, R20.reuse, R19 ;  /* 0x00000013140c7220 */ /* 0x040fe20000400000 */
[--C-:B------:R-:W-:Y:S02]  /*6540*/  HADD2.F32 R19, -RZ, R15.reuse.H0_H0 ;  /* 0x2000000fff137230 */ /* 0x100fe40000004100 */
[----:B------:R-:W-:Y:S01]  /*6550*/  FMUL R22, R20, R13 ;  /* 0x0000000d14167220 */ /* 0x000fe20000400000 */
[----:B------:R-:W-:Y:S01]  /*6560*/  IADD3.X R13, PT, PT, RZ, RZ, RZ, P0, !PT ;  /* 0x000000ffff0d7210 */ /* 0x000fe200007fe4ff */
[C---:B------:R-:W-:Y:S01]  /*6570*/  FFMA R44, R17.reuse, R44, R12 ;  /* 0x0000002c112c7223 */ /* 0x040fe2000000000c */
[----:B------:R-:W-:Y:S01]  /*6580*/  LEA R58, P0, R18, UR6, 0x1 ;  /* 0x00000006123a7c11 */ /* 0x000fe2000f8008ff */
[----:B------:R-:W-:Y:S02]  /*6590*/  HADD2.F32 R15, -RZ, R15.H1_H1 ;  /* 0x3000000fff0f7230 */ /* 0x000fe40000004100 */
[C---:B------:R-:W-:Y:S01]  /*65a0*/  FMUL R12, R20.reuse, R25 ;  /* 0x00000019140c7220 */ /* 0x040fe20000400000 */
[----:B------:R-:W-:Y:S01]  /*65b0*/  FMUL R36, R20, R23 ;  /* 0x0000001714247220 */ /* 0x000fe20000400000 */
[----:B------:R-:W-:Y:S01]  /*65c0*/  LEA.HI.X R59, R18, UR7, R13, 0x1, P0 ;  /* 0x00000007123b7c11 */ /* 0x000fe200080f0c0d */
[C---:B------:R-:W-:Y:S01]  /*65d0*/  FMUL R21, R20.reuse, R21 ;  /* 0x0000001514157220 */ /* 0x040fe20000400000 */
[C---:B------:R-:W-:Y:S01]  /*65e0*/  FMUL R19, R20.reuse, R19 ;  /* 0x0000001314137220 */ /* 0x040fe20000400000 */
[----:B------:R-:W-:Y:S01]  /*65f0*/  FMUL R20, R20, R15 ;  /* 0x0000000f14147220 */ /* 0x000fe20000400000 */
[----:B------:R-:W-:-:S02]  /*6600*/  FFMA R52, R17, R52, R12 ;  /* 0x0000003411347223 */ /* 0x000fc4000000000c */
[----:B------:R-:W2:Y:S01]  /*6610*/  LD.E.128 R12, desc[UR10][R58.64+0x2000] ;  /* 0x0020000a3a0c7980 */ /* 0x000ea2000c101d00 */
[----:B------:R-:W-:Y:S01]  /*6620*/  FADD R25, R16, -R53 ;  /* 0x8000003510197221 */ /* 0x000fe20000000000 */
[C---:B------:R-:W-:Y:S01]  /*6630*/  FFMA R45, R17.reuse, R45, R36 ;  /* 0x0000002d112d7223 */ /* 0x040fe20000000024 */
[C---:B------:R-:W-:Y:S01]  /*6640*/  FFMA R46, R17.reuse, R46, R21 ;  /* 0x0000002e112e7223 */ /* 0x040fe20000000015 */
[C---:B------:R-:W-:Y:S01]  /*6650*/  FFMA R47, R17.reuse, R47, R22 ;  /* 0x0000002f112f7223 */ /* 0x040fe20000000016 */
[C---:B------:R-:W-:Y:S01]  /*6660*/  FFMA R48, R17.reuse, R48, R19 ;  /* 0x0000003011307223 */ /* 0x040fe20000000013 */
[----:B------:R-:W-:Y:S01]  /*6670*/  FFMA R36, R17, R49, R20 ;  /* 0x0000003111247223 */ /* 0x000fe20000000014 */
[----:B------:R-:W1:Y:S01]  /*6680*/  MUFU.EX2 R25, R25 ;  /* 0x0000001900197308 */ /* 0x000e620000000800 */
[----:B------:R-:W3:Y:S01]  /*6690*/  LD.E.128 R20, desc[UR10][R58.64+0x2200] ;  /* 0x0022000a3a147980 */ /* 0x000ee2000c101d00 */
[----:B--2---:R-:W-:-:S05]  /*66a0*/  HADD2.F32 R16, -RZ, R12.H0_H0 ;  /* 0x2000000cff107230 */ /* 0x004fca0000004100 */
[----:B-1----:R-:W-:Y:S02]  /*66b0*/  FFMA R44, R25, R16, R44 ;  /* 0x00000010192c7223 */ /* 0x002fe4000000002c */
[----:B------:R-:W2:Y:S01]  /*66c0*/  LD.E.128 R16, desc[UR10][R58.64+0x2100] ;  /* 0x0021000a3a107980 */ /* 0x000ea2000c101d00 */
[----:B------:R-:W-:Y:S02]  /*66d0*/  HADD2.F32 R12, -RZ, R12.H1_H1 ;  /* 0x3000000cff0c7230 */ /* 0x000fe40000004100 */
[----:B------:R-:W-:-:S03]  /*66e0*/  HADD2.F32 R27, -RZ, R13.H0_H0 ;  /* 0x2000000dff1b7230 */ /* 0x000fc60000004100 */
[----:B------:R-:W-:Y:S01]  /*66f0*/  FFMA R51, R25, R12, R51 ;  /* 0x0000000c19337223 */ /* 0x000fe20000000033 */
[----:B------:R-:W-:Y:S02]  /*6700*/  HADD2.F32 R12, -RZ, R13.H1_H1 ;  /* 0x3000000dff0c7230 */ /* 0x000fe40000004100 */
[----:B------:R-:W-:-:S05]  /*6710*/  HADD2.F32 R13, -RZ, R14.H0_H0 ;  /* 0x2000000eff0d7230 */ /* 0x000fca0000004100 */
[----:B------:R-:W-:Y:S01]  /*6720*/  FFMA R46, R25, R13, R46 ;  /* 0x0000000d192e7223 */ /* 0x000fe2000000002e */
[----:B------:R-:W-:-:S05]  /*6730*/  HADD2.F32 R13, -RZ, R15.H0_H0 ;  /* 0x2000000fff0d7230 */ /* 0x000fca0000004100 */
[----:B------:R-:W-:Y:S01]  /*6740*/  FFMA R48, R25, R13, R48 ;  /* 0x0000000d19307223 */ /* 0x000fe20000000030 */
[----:B------:R-:W-:-:S06]  /*6750*/  FADD R13, R26, -R53 ;  /* 0x800000351a0d7221 */ /* 0x000fcc0000000000 */
[----:B------:R-:W1:Y:S01]  /*6760*/  MUFU.EX2 R13, R13 ;  /* 0x0000000d000d7308 */ /* 0x000e620000000800 */
[----:B------:R-:W-:Y:S02]  /*6770*/  HADD2.F32 R15, -RZ, R15.H1_H1 ;  /* 0x3000000fff0f7230 */ /* 0x000fe40000004100 */
[----:B------:R-:W-:Y:S01]  /*6780*/  FADD R49, R38, -R53 ;  /* 0x8000003526317221 */ /* 0x000fe20000000000 */
[C---:B------:R-:W-:Y:S02]  /*6790*/  FFMA R52, R25.reuse, R27, R52 ;  /* 0x0000001b19347223 */ /* 0x040fe40000000034 */
[----:B------:R-:W-:-:S03]  /*67a0*/  FFMA R36, R25, R15, R36 ;  /* 0x0000000f19247223 */ /* 0x000fc60000000024 */
[----:B------:R-:W4:Y:S01]  /*67b0*/  MUFU.EX2 R49, R49 ;  /* 0x0000003100317308 */ /* 0x000f220000000800 */
[----:B------:R-:W-:Y:S01]  /*67c0*/  FFMA R45, R25, R12, R45 ;  /* 0x0000000c192d7223 */ /* 0x000fe2000000002d */
[----:B------:R-:W-:Y:S01]  /*67d0*/  HADD2.F32 R14, -RZ, R14.H1_H1 ;  /* 0x3000000eff0e7230 */ /* 0x000fe20000004100 */
[----:B------:R-:W-:Y:S01]  /*67e0*/  UIADD3 UR5, UPT, UPT, UR5, 0x80, URZ ;  /* 0x0000008005057890 */ /* 0x000fe2000fffe0ff */
[----:B------:R-:W-:-:S03]  /*67f0*/  FADD R50, R50, R25 ;  /* 0x0000001932327221 */ /* 0x000fc60000000000 */
[----:B------:R-:W-:Y:S01]  /*6800*/  FFMA R47, R25, R14, R47 ;  /* 0x0000000e192f7223 */ /* 0x000fe2000000002f */
[----:B------:R-:W-:Y:S01]  /*6810*/  UISETP.NE.AND UP0, UPT, UR5, 0x2800, UPT ;  /* 0x000028000500788c */ /* 0x000fe2000bf05270 */
[----:B-1----:R-:W-:Y:S01]  /*6820*/  FADD R50, R50, R13 ;  /* 0x0000000d32327221 */ /* 0x002fe20000000000 */
[----:B------:R-:W-:Y:S01]  /*6830*/  IADD3 R34, PT, PT, R34, 0x80, RZ ;  /* 0x0000008022227810 */ /* 0x000fe20007ffe0ff */
[----:B------:R-:W-:Y:S02]  /*6840*/  UIADD3 UR8, UPT, UPT, UR8, 0x1, URZ ;  /* 0x0000000108087890 */ /* 0x000fe4000fffe0ff */
[----:B----4-:R-:W-:Y:S01]  /*6850*/  FADD R50, R50, R49 ;  /* 0x0000003132327221 */ /* 0x010fe20000000000 */
[----:B--2---:R-:W-:Y:S02]  /*6860*/  HADD2.F32 R15, -RZ, R17.H0_H0 ;  /* 0x20000011ff0f7230 */ /* 0x004fe40000004100 */
[----:B------:R-:W-:-:S03]  /*6870*/  HADD2.F32 R12, -RZ, R16.H0_H0 ;  /* 0x20000010ff0c7230 */ /* 0x000fc60000004100 */
[C---:B------:R-:W-:Y:S01]  /*6880*/  FFMA R52, R13.reuse, R15, R52 ;  /* 0x0000000f0d347223 */ /* 0x040fe20000000034 */
[----:B------:R-:W-:Y:S02]  /*6890*/  HADD2.F32 R15, -RZ, R18.H0_H0 ;  /* 0x20000012ff0f7230 */ /* 0x000fe40000004100 */
[----:B------:R-:W-:Y:S02]  /*68a0*/  HADD2.F32 R16, -RZ, R16.H1_H1 ;  /* 0x30000010ff107230 */ /* 0x000fe40000004100 */
[C---:B------:R-:W-:Y:S01]  /*68b0*/  FFMA R44, R13.reuse, R12, R44 ;  /* 0x0000000c0d2c7223 */ /* 0x040fe2000000002c */
[C---:B------:R-:W-:Y:S01]  /*68c0*/  FFMA R46, R13.reuse, R15, R46 ;  /* 0x0000000f0d2e7223 */ /* 0x040fe2000000002e */
[----:B------:R-:W-:Y:S02]  /*68d0*/  HADD2.F32 R15, -RZ, R19.H0_H0 ;  /* 0x20000013ff0f7230 */ /* 0x000fe40000004100 */
[----:B------:R-:W-:Y:S01]  /*68e0*/  FFMA R12, R13, R16, R51 ;  /* 0x000000100d0c7223 */ /* 0x000fe20000000033 */
[----:B------:R-:W-:-:S02]  /*68f0*/  HADD2.F32 R14, -RZ, R17.H1_H1 ;  /* 0x30000011ff0e7230 */ /* 0x000fc40000004100 */
[----:B------:R-:W-:Y:S02]  /*6900*/  HADD2.F32 R16, -RZ, R18.H1_H1 ;  /* 0x30000012ff107230 */ /* 0x000fe40000004100 */
[----:B------:R-:W-:Y:S02]  /*6910*/  HADD2.F32 R19, -RZ, R19.H1_H1 ;  /* 0x30000013ff137230 */ /* 0x000fe40000004100 */
[----:B---3--:R-:W-:Y:S02]  /*6920*/  HADD2.F32 R17, -RZ, R20.H0_H0 ;  /* 0x20000014ff117230 */ /* 0x008fe40000004100 */
[C---:B------:R-:W-:Y:S01]  /*6930*/  FFMA R14, R13.reuse, R14, R45 ;  /* 0x0000000e0d0e7223 */ /* 0x040fe2000000002d */
[C---:B------:R-:W-:Y:S01]  /*6940*/  FFMA R16, R13.reuse, R16, R47 ;  /* 0x000000100d107223 */ /* 0x040fe2000000002f */
[C---:B------:R-:W-:Y:S01]  /*6950*/  FFMA R48, R13.reuse, R15, R48 ;  /* 0x0000000f0d307223 */ /* 0x040fe20000000030 */
[----:B------:R-:W-:Y:S01]  /*6960*/  FFMA R36, R13, R19, R36 ;  /* 0x000000130d247223 */ /* 0x000fe20000000024 */
[----:B------:R-:W-:Y:S01]  /*6970*/  FFMA R44, R49, R17, R44 ;  /* 0x00000011312c7223 */ /* 0x000fe2000000002c */
[----:B------:R-:W-:-:S02]  /*6980*/  HADD2.F32 R13, -RZ, R21.H0_H0 ;  /* 0x20000015ff0d7230 */ /* 0x000fc40000004100 */
[----:B------:R-:W-:Y:S02]  /*6990*/  HADD2.F32 R20, -RZ, R20.H1_H1 ;  /* 0x30000014ff147230 */ /* 0x000fe40000004100 */
[----:B------:R-:W-:Y:S02]  /*69a0*/  HADD2.F32 R21, -RZ, R21.H1_H1 ;  /* 0x30000015ff157230 */ /* 0x000fe40000004100 */
[--C-:B------:R-:W-:Y:S02]  /*69b0*/  HADD2.F32 R15, -RZ, R22.reuse.H0_H0 ;  /* 0x20000016ff0f7230 */ /* 0x100fe40000004100 */
[----:B------:R-:W-:Y:S02]  /*69c0*/  HADD2.F32 R47, -RZ, R22.H1_H1 ;  /* 0x30000016ff2f7230 */ /* 0x000fe40000004100 */
[--C-:B------:R-:W-:Y:S02]  /*69d0*/  HADD2.F32 R17, -RZ, R23.reuse.H0_H0 ;  /* 0x20000017ff117230 */ /* 0x100fe40000004100 */
[----:B------:R-:W-:-:S02]  /*69e0*/  HADD2.F32 R23, -RZ, R23.H1_H1 ;  /* 0x30000017ff177230 */ /* 0x000fc40000004100 */
[C---:B------:R-:W-:Y:S01]  /*69f0*/  FFMA R51, R49.reuse, R20, R12 ;  /* 0x0000001431337223 */ /* 0x040fe2000000000c */
[C---:B------:R-:W-:Y:S01]  /*6a00*/  FFMA R52, R49.reuse, R13, R52 ;  /* 0x0000000d31347223 */ /* 0x040fe20000000034 */
[C---:B------:R-:W-:Y:S01]  /*6a10*/  FFMA R45, R49.reuse, R21, R14 ;  /* 0x00000015312d7223 */ /* 0x040fe2000000000e */
[C---:B------:R-:W-:Y:S01]  /*6a20*/  FFMA R46, R49.reuse, R15, R46 ;  /* 0x0000000f312e7223 */ /* 0x040fe2000000002e */
[C---:B------:R-:W-:Y:S01]  /*6a30*/  FFMA R47, R49.reuse, R47, R16 ;  /* 0x0000002f312f7223 */ /* 0x040fe20000000010 */
[C---:B------:R-:W-:Y:S01]  /*6a40*/  FFMA R48, R49.reuse, R17, R48 ;  /* 0x0000001131307223 */ /* 0x040fe20000000030 */
[----:B------:R-:W-:Y:S01]  /*6a50*/  FFMA R49, R49, R23, R36 ;  /* 0x0000001731317223 */ /* 0x000fe20000000024 */
[----:B------:R-:W-:Y:S01]  /*6a60*/  MOV R36, R53 ;  /* 0x0000003500247202 */ /* 0x000fe20000000f00 */
[----:B------:R-:W-:Y:S06]  /*6a70*/  BRA.U UP0, `(.L_x_154) ;  /* 0xffffffed00447547 */ /* 0x000fec000b83ffff */
[----:B------:R-:W-:Y:S01]  /*6a80*/  HFMA2 R25, -RZ, RZ, 0, 1.1920928955078125e-07 ;  /* 0x00000002ff197431 */ /* 0x000fe200000001ff */
[----:B------:R-:W-:Y:S01]  /*6a90*/  IADD3 R54, PT, PT, R24, R35, RZ ;  /* 0x0000002318367210 */ /* 0x000fe20007ffe0ff */
[----:B------:R-:W-:-:S04]  /*6aa0*/  DEPBAR.LE SB0, 0x1 ;  /* 0x000080400000791a */ /* 0x000fc80000000000 */
[----:B------:R-:W-:Y:S01]  /*6ab0*/  MOV R55, 0x2 ;  /* 0x0000000200377802 */ /* 0x000fe20000000f00 */
[----:B------:R-:W-:Y:S01]  /*6ac0*/  IMAD.WIDE.U32 R24, R32, R25, UR6 ;  /* 0x0000000620187e25 */ /* 0x000fe2000f8e0019 */
[----:B------:R-:W-:Y:S06]  /*6ad0*/  BAR.SYNC.DEFER_BLOCKING 0x0 ;  /* 0x0000000000007b1d */ /* 0x000fec0000010000 */
[----:B------:R-:W2:Y:S01]  /*6ae0*/  LD.E.128 R8, desc[UR10][R24.64+0x4000] ;  /* 0x0040000a18087980 */ /* 0x000ea2000c101d00 */
[----:B------:R-:W-:-:S05]  /*6af0*/  IMAD.WIDE.U32 R54, R54, R55, UR6 ;  /* 0x0000000636367e25 */ /* 0x000fca000f8e0037 */
[----:B------:R-:W3:Y:S04]  /*6b00*/  LD.E.128 R12, desc[UR10][R54.64+0x4000] ;  /* 0x0040000a360c7980 */ /* 0x000ee8000c101d00 */
[----:B------:R-:W4:Y:S04]  /*6b10*/  LD.E.128 R16, desc[UR10][R54.64+0x4100] ;  /* 0x0041000a36107980 */ /* 0x000f28000c101d00 */
[----:B------:R-:W5:Y:S01]  /*6b20*/  LD.E.128 R20, desc[UR10][R54.64+0x4200] ;  /* 0x0042000a36147980 */ /* 0x000f62000c101d00 */
[----:B------:R-:W-:-:S04]  /*6b30*/  DEPBAR.LE SB0, 0x0 ;  /* 0x000080000000791a */ /* 0x000fc80000000000 */
[----:B------:R-:W-:Y:S01]  /*6b40*/  BAR.SYNC.DEFER_BLOCKING 0x0 ;  /* 0x0000000000007b1d */ /* 0x000fe20000010000 */
[--C-:B--2---:R-:W-:Y:S02]  /*6b50*/  HADD2.F32 R27, -RZ, R8.reuse.H0_H0 ;  /* 0x20000008ff1b7230 */ /* 0x104fe40000004100 */
[----:B------:R-:W-:-:S03]  /*6b60*/  HADD2.F32 R8, -RZ, R8.H1_H1 ;  /* 0x30000008ff087230 */ /* 0x000fc60000004100 */
[----:B------:R-:W-:-:S04]  /*6b70*/  FFMA R27, R28, R27, RZ ;  /* 0x0000001b1c1b7223 */ /* 0x000fc800000000ff */
[----:B------:R-:W-:Y:S01]  /*6b80*/  FFMA R8, R30, R8, R27 ;  /* 0x000000081e087223 */ /* 0x000fe2000000001b */
[--C-:B---3--:R-:W-:Y:S02]  /*6b90*/  HADD2.F32 R27, -RZ, R12.reuse.H0_H0 ;  /* 0x2000000cff1b7230 */ /* 0x108fe40000004100 */
[----:B------:R-:W-:-:S03]  /*6ba0*/  HADD2.F32 R12, -RZ, R12.H1_H1 ;  /* 0x3000000cff0c7230 */ /* 0x000fc60000004100 */
[----:B------:R-:W-:Y:S02]  /*6bb0*/  FFMA R31, R28, R27, RZ ;  /* 0x0000001b1c1f7223 */ /* 0x000fe400000000ff */
[----:B------:R-:W2:Y:S01]  /*6bc0*/  LD.E.128 R24, desc[UR10][R24.64+0x6000] ;  /* 0x0060000a18187980 */ /* 0x000ea2000c101d00 */
[----:B----4-:R-:W-:Y:S02]  /*6bd0*/  HADD2.F32 R33, -RZ, R16.H0_H0 ;  /* 0x20000010ff217230 */ /* 0x010fe40000004100 */
[----:B------:R-:W-:Y:S01]  /*6be0*/  FFMA R12, R30, R12, R31 ;  /* 0x0000000c1e0c7223 */ /* 0x000fe2000000001f */
[----:B-----5:R-:W-:Y:S02]  /*6bf0*/  HADD2.F32 R31, -RZ, R20.H0_H0 ;  /* 0x20000014ff1f7230 */ /* 0x020fe40000004100 */
[----:B------:R-:W-:Y:S02]  /*6c00*/  HADD2.F32 R16, -RZ, R16.H1_H1 ;  /* 0x30000010ff107230 */ /* 0x000fe40000004100 */
[----:B------:R-:W-:Y:S01]  /*6c10*/  FFMA R35, R28, R33, RZ ;  /* 0x000000211c237223 */ /* 0x000fe200000000ff */
[----:B------:R-:W-:-:S02]  /*6c20*/  HADD2.F32 R20, -RZ, R20.H1_H1 ;  /* 0x30000014ff147230 */ /* 0x000fc40000004100 */
[----:B------:R-:W-:Y:S01]  /*6c30*/  FFMA R31, R28, R31, RZ ;  /* 0x0000001f1c1f7223 */ /* 0x000fe200000000ff */
[----:B------:R-:W-:Y:S02]  /*6c40*/  HADD2.F32 R33, -RZ, R9.H0_H0 ;  /* 0x20000009ff217230 */ /* 0x000fe40000004100 */
[C---:B------:R-:W-:Y:S01]  /*6c50*/  FFMA R16, R30.reuse, R16, R35 ;  /* 0x000000101e107223 */ /* 0x040fe20000000023 */
[----:B------:R-:W-:Y:S02]  /*6c60*/  HADD2.F32 R37, -RZ, R13.H0_H0 ;  /* 0x2000000dff257230 */ /* 0x000fe40000004100 */
[----:B------:R-:W-:Y:S01]  /*6c70*/  FFMA R20, R30, R20, R31 ;  /* 0x000000141e147223 */ /* 0x000fe2000000001f */
[----:B------:R-:W-:Y:S02]  /*6c80*/  HADD2.F32 R57, -RZ, R17.H0_H0 ;  /* 0x20000011ff397230 */ /* 0x000fe40000004100 */
[----:B------:R-:W-:Y:S01]  /*6c90*/  FFMA R33, R29, R33, R8 ;  /* 0x000000211d217223 */ /* 0x000fe20000000008 */
[----:B------:R-:W-:-:S02]  /*6ca0*/  HADD2.F32 R59, -RZ, R21.H0_H0 ;  /* 0x20000015ff3b7230 */ /* 0x000fc40000004100 */
[C---:B------:R-:W-:Y:S01]  /*6cb0*/  FFMA R37, R29.reuse, R37, R12 ;  /* 0x000000251d257223 */ /* 0x040fe2000000000c */
[----:B------:R-:W-:Y:S02]  /*6cc0*/  HADD2.F32 R9, -RZ, R9.H1_H1 ;  /* 0x30000009ff097230 */ /* 0x000fe40000004100 */
[C---:B------:R-:W-:Y:S01]  /*6cd0*/  FFMA R57, R29.reuse, R57, R16 ;  /* 0x000000391d397223 */ /* 0x040fe20000000010 */
[----:B------:R-:W-:Y:S02]  /*6ce0*/  FFMA R59, R29, R59, R20 ;  /* 0x0000003b1d3b7223 */ /* 0x000fe40000000014 */
[----:B------:R-:W3:Y:S01]  /*6cf0*/  LD.E.128 R28, desc[UR10][R54.64+0x6000] ;  /* 0x0060000a361c7980 */ /* 0x000ee2000c101d00 */
[----:B------:R-:W-:Y:S01]  /*6d00*/  FFMA R8, R40, R9, R33 ;  /* 0x0000000928087223 */ /* 0x000fe20000000021 */
[--C-:B------:R-:W-:Y:S02]  /*6d10*/  HADD2.F32 R9, -RZ, R10.reuse.H0_H0 ;  /* 0x2000000aff097230 */ /* 0x100fe40000004100 */
[----:B------:R-:W4:Y:S01]  /*6d20*/  LD.E.128 R32, desc[UR10][R54.64+0x6100] ;  /* 0x0061000a36207980 */ /* 0x000f22000c101d00 */
[----:B------:R-:W-:-:S02]  /*6d30*/  HADD2.F32 R10, -RZ, R10.H1_H1 ;  /* 0x3000000aff0a7230 */ /* 0x000fc40000004100 */
[----:B------:R-:W-:Y:S01]  /*6d40*/  FFMA R9, R7, R9, R8 ;  /* 0x0000000907097223 */ /* 0x000fe20000000008 */
[----:B------:R-:W-:-:S03]  /*6d50*/  HADD2.F32 R13, -RZ, R13.H1_H1 ;  /* 0x3000000dff0d7230 */ /* 0x000fc60000004100 */
[----:B------:R-:W-:Y:S02]  /*6d60*/  FFMA R8, R42, R10, R9 ;  /* 0x0000000a2a087223 */ /* 0x000fe40000000009 */
[----:B------:R-:W-:Y:S02]  /*6d70*/  FFMA R10, R40, R13, R37 ;  /* 0x0000000d280a7223 */ /* 0x000fe40000000025 */
[----:B------:R-:W5:Y:S01]  /*6d80*/  LD.E.128 R36, desc[UR10][R54.64+0x6200] ;  /* 0x0062000a36247980 */ /* 0x000f62000c101d00 */
[----:B------:R-:W-:Y:S02]  /*6d90*/  HADD2.F32 R9, -RZ, R11.H0_H0 ;  /* 0x2000000bff097230 */ /* 0x000fe40000004100 */
[----:B------:R-:W-:-:S03]  /*6da0*/  HADD2.F32 R12, -RZ, R14.H0_H0 ;  /* 0x2000000eff0c7230 */ /* 0x000fc60000004100 */
[----:B------:R-:W-:Y:S02]  /*6db0*/  FFMA R8, R41, R9, R8 ;  /* 0x0000000929087223 */ /* 0x000fe40000000008 */
[----:B------:R-:W-:Y:S01]  /*6dc0*/  FFMA R9, R7, R12, R10 ;  /* 0x0000000c07097223 */ /* 0x000fe2000000000a */
[----:B------:R-:W-:Y:S02]  /*6dd0*/  HADD2.F32 R10, -RZ, R14.H1_H1 ;  /* 0x3000000eff0a7230 */ /* 0x000fe40000004100 */
[----:B------:R-:W-:Y:S02]  /*6de0*/  HADD2.F32 R17, -RZ, R17.H1_H1 ;  /* 0x30000011ff117230 */ /* 0x000fe40000004100 */
[----:B------:R-:W-:Y:S02]  /*6df0*/  HADD2.F32 R11, -RZ, R11.H1_H1 ;  /* 0x3000000bff0b7230 */ /* 0x000fe40000004100 */
[----:B------:R-:W-:Y:S01]  /*6e00*/  FFMA R10, R42, R10, R9 ;  /* 0x0000000a2a0a7223 */ /* 0x000fe20000000009 */
[----:B------:R-:W-:-:S02]  /*6e10*/  HADD2.F32 R9, -RZ, R18.H0_H0 ;  /* 0x20000012ff097230 */ /* 0x000fc40000004100 */
[----:B------:R-:W-:Y:S01]  /*6e20*/  FFMA R12, R40, R17, R57 ;  /* 0x00000011280c7223 */ /* 0x000fe20000000039 */
[----:B------:R-:W-:-:S03]  /*6e30*/  FFMA R8, R43, R11, R8 ;  /* 0x0000000b2b087223 */ /* 0x000fc60000000008 */
[----:B------:R-:W-:Y:S01]  /*6e40*/  FFMA R11, R7, R9, R12 ;  /* 0x00000009070b7223 */ /* 0x000fe2000000000c */
[----:B------:R-:W-:Y:S02]  /*6e50*/  HADD2.F32 R12, -RZ, R18.H1_H1 ;  /* 0x30000012ff0c7230 */ /* 0x000fe40000004100 */
[----:B------:R-:W-:Y:S02]  /*6e60*/  HADD2.F32 R21, -RZ, R21.H1_H1 ;  /* 0x30000015ff157230 */ /* 0x000fe40000004100 */
[----:B------:R-:W-:Y:S02]  /*6e70*/  HADD2.F32 R9, -RZ, R15.H0_H0 ;  /* 0x2000000fff097230 */ /* 0x000fe40000004100 */
[----:B------:R-:W-:Y:S01]  /*6e80*/  FFMA R12, R42, R12, R11 ;  /* 0x0000000c2a0c7223 */ /* 0x000fe2000000000b */
[----:B------:R-:W-:Y:S02]  /*6e90*/  HADD2.F32 R11, -RZ, R22.H0_H0 ;  /* 0x20000016ff0b7230 */ /* 0x000fe40000004100 */
[----:B------:R-:W-:Y:S01]  /*6ea0*/  FFMA R40, R40, R21, R59 ;  /* 0x0000001528287223 */ /* 0x000fe2000000003b */
[----:B------:R-:W-:Y:S01]  /*6eb0*/  FFMA R10, R41, R9, R10 ;  /* 0x00000009290a7223 */ /* 0x000fe2000000000a */
[----:B------:R-:W-:-:S02]  /*6ec0*/  HADD2.F32 R9, -RZ, R19.H0_H0 ;  /* 0x20000013ff097230 */ /* 0x000fc40000004100 */
[----:B------:R-:W-:Y:S01]  /*6ed0*/  FFMA R11, R7, R11, R40 ;  /* 0x0000000b070b7223 */ /* 0x000fe20000000028 */
[----:B------:R-:W-:Y:S02]  /*6ee0*/  HADD2.F32 R15, -RZ, R15.H1_H1 ;  /* 0x3000000fff0f7230 */ /* 0x000fe40000004100 */
[----:B------:R-:W-:Y:S02]  /*6ef0*/  HADD2.F32 R22, -RZ, R22.H1_H1 ;  /* 0x30000016ff167230 */ /* 0x000fe40000004100 */
[----:B------:R-:W-:Y:S01]  /*6f00*/  FFMA R12, R41, R9, R12 ;  /* 0x00000009290c7223 */ /* 0x000fe2000000000c */
[----:B------:R-:W-:Y:S02]  /*6f10*/  HADD2.F32 R19, -RZ, R19.H1_H1 ;  /* 0x30000013ff137230 */ /* 0x000fe40000004100 */
[----:B------:R-:W-:Y:S01]  /*6f20*/  FFMA R15, R43, R15, R10 ;  /* 0x0000000f2b0f7223 */ /* 0x000fe2000000000a */
[--C-:B------:R-:W-:Y:S02]  /*6f30*/  HADD2.F32 R9, -RZ, R23.reuse.H0_H0 ;  /* 0x20000017ff097230 */ /* 0x100fe40000004100 */
[----:B------:R-:W-:Y:S01]  /*6f40*/  FFMA R22, R42, R22, R11 ;  /* 0x000000162a167223 */ /* 0x000fe2000000000b */
[----:B------:R-:W1:Y:S01]  /*6f50*/  SHFL.BFLY PT, R7, R8, 0x8, 0x1f ;  /* 0x0d001f0008077f89 */ /* 0x000e6200000e0000 */
[----:B------:R-:W-:-:S02]  /*6f60*/  HADD2.F32 R23, -RZ, R23.H1_H1 ;  /* 0x30000017ff177230 */ /* 0x000fc40000004100 */
[----:B------:R-:W-:Y:S01]  /*6f70*/  FFMA R12, R43, R19, R12 ;  /* 0x000000132b0c7223 */ /* 0x000fe2000000000c */
[----:B------:R-:W-:Y:S01]  /*6f80*/  FFMA R22, R41, R9, R22 ;  /* 0x0000000929167223 */ /* 0x000fe20000000016 */
[----:B------:R-:W1:Y:S03]  /*6f90*/  SHFL.BFLY PT, R10, R15, 0x8, 0x1f ;  /* 0x0d001f000f0a7f89 */ /* 0x000e6600000e0000 */
[----:B------:R-:W-:Y:S01]  /*6fa0*/  FFMA R22, R43, R23, R22 ;  /* 0x000000172b167223 */ /* 0x000fe20000000016 */
[----:B------:R-:W1:Y:S04]  /*6fb0*/  SHFL.BFLY PT, R9, R12, 0x8, 0x1f ;  /* 0x0d001f000c097f89 */ /* 0x000e6800000e0000 */
[----:B------:R-:W1:Y:S02]  /*6fc0*/  SHFL.BFLY PT, R13, R22, 0x8, 0x1f ;  /* 0x0d001f00160d7f89 */ /* 0x000e6400000e0000 */
[----:B-1----:R-:W-:Y:S01]  /*6fd0*/  FADD R7, R8, R7 ;  /* 0x0000000708077221 */ /* 0x002fe20000000000 */
[----:B------:R-:W-:-:S04]  /*6fe0*/  FADD R11, R15, R10 ;  /* 0x0000000a0f0b7221 */ /* 0x000fc80000000000 */
[----:B------:R-:W1:Y:S01]  /*6ff0*/  SHFL.BFLY PT, R10, R7, 0x4, 0x1f ;  /* 0x0c801f00070a7f89 */ /* 0x000e6200000e0000 */
[----:B------:R-:W-:-:S03]  /*7000*/  FADD R14, R12, R9 ;  /* 0x000000090c0e7221 */ /* 0x000fc60000000000 */
[----:B------:R-:W1:Y:S01]  /*7010*/  SHFL.BFLY PT, R8, R11, 0x4, 0x1f ;  /* 0x0c801f000b087f89 */ /* 0x000e6200000e0000 */
[----:B------:R-:W-:-:S03]  /*7020*/  FADD R17, R22, R13 ;  /* 0x0000000d16117221 */ /* 0x000fc60000000000 */
        /* <DEDUP_REMOVED lines=19> */
[----:B------:R-:W-:-:S03]  /*7160*/  FADD R13, R11, R14 ;  /* 0x0000000e0b0d7221 */ /* 0x000fc60000000000 */
[-C--:B------:R-:W-:Y:S01]  /*7170*/  FMUL R8, R7, R6.reuse ;  /* 0x0000000607087220 */ /* 0x080fe20000400000 */
[----:B------:R-:W-:Y:S01]  /*7180*/  FADD R17, R16, R17 ;  /* 0x0000001110117221 */ /* 0x000fe20000000000 */
[----:B------:R-:W-:-:S03]  /*7190*/  FMUL R13, R13, R6 ;  /* 0x000000060d0d7220 */ /* 0x000fc60000400000 */
[----:B------:R-:W-:Y:S01]  /*71a0*/  FMNMX R10, R53, R8, !PT ;  /* 0x00000008350a7209 */ /* 0x000fe20007800000 */
[----:B------:R-:W-:Y:S01]  /*71b0*/  FADD R7, R19, R12 ;  /* 0x0000000c13077221 */ /* 0x000fe20000000000 */
[-C--:B------:R-:W-:Y:S02]  /*71c0*/  FMUL R9, R17, R6.reuse ;  /* 0x0000000611097220 */ /* 0x080fe40000400000 */
[----:B------:R-:W-:Y:S01]  /*71d0*/  FMNMX R10, R10, R13, !PT ;  /* 0x0000000d0a0a7209 */ /* 0x000fe20007800000 */
[----:B------:R-:W-:-:S03]  /*71e0*/  FMUL R7, R7, R6 ;  /* 0x0000000607077220 */ /* 0x000fc60000400000 */
[----:B------:R-:W-:-:S04]  /*71f0*/  FMNMX R10, R10, R9, !PT ;  /* 0x000000090a0a7209 */ /* 0x000fc80007800000 */
[----:B------:R-:W-:-:S05]  /*7200*/  FMNMX R12, R10, R7, !PT ;  /* 0x000000070a0c7209 */ /* 0x000fca0007800000 */
[----:B------:R-:W-:-:S04]  /*7210*/  FADD R8, R8, -R12 ;  /* 0x8000000c08087221 */ /* 0x000fc80000000000 */
[----:B------:R-:W-:Y:S01]  /*7220*/  MUFU.EX2 R15, R8 ;  /* 0x00000008000f7308 */ /* 0x000fe20000000800 */
[--C-:B------:R-:W-:Y:S01]  /*7230*/  FADD R11, R53, -R12.reuse ;  /* 0x8000000c350b7221 */ /* 0x100fe20000000000 */
[----:B------:R-:W-:-:S06]  /*7240*/  FADD R13, R13, -R12 ;  /* 0x8000000c0d0d7221 */ /* 0x000fcc0000000000 */
[----:B------:R-:W1:Y:S08]  /*7250*/  MUFU.EX2 R11, R11 ;  /* 0x0000000b000b7308 */ /* 0x000e700000000800 */
[----:B------:R-:W3:Y:S01]  /*7260*/  MUFU.EX2 R13, R13 ;  /* 0x0000000d000d7308 */ /* 0x000ee20000000800 */
[----:B------:R-:W-:Y:S01]  /*7270*/  FADD R7, R7, -R12 ;  /* 0x8000000c07077221 */ /* 0x000fe20000000000 */
[----:B-1----:R-:W-:Y:S01]  /*7280*/  FFMA R50, R50, R11, R15 ;  /* 0x0000000b32327223 */ /* 0x002fe2000000000f */
[----:B--2---:R-:W-:-:S05]  /*7290*/  HADD2.F32 R6, -RZ, R24.H0_H0 ;  /* 0x20000018ff067230 */ /* 0x004fca0000004100 */
[----:B------:R-:W-:Y:S01]  /*72a0*/  FMUL R17, R15, R6 ;  /* 0x000000060f117220 */ /* 0x000fe20000400000 */
[----:B------:R-:W-:Y:S01]  /*72b0*/  FADD R6, R9, -R12 ;  /* 0x8000000c09067221 */ /* 0x000fe20000000000 */
[----:B------:R-:W-:Y:S02]  /*72c0*/  HADD2.F32 R16, -RZ, R26.H0_H0 ;  /* 0x2000001aff107230 */ /* 0x000fe40000004100 */
[----:B------:R-:W-:Y:S02]  /*72d0*/  HADD2.F32 R24, -RZ, R24.H1_H1 ;  /* 0x30000018ff187230 */ /* 0x000fe40000004100 */
[--C-:B------:R-:W-:Y:S01]  /*72e0*/  HADD2.F32 R10, -RZ, R25.reuse.H0_H0 ;  /* 0x20000019ff0a7230 */ /* 0x100fe20000004100 */
[----:B------:R-:W1:Y:S01]  /*72f0*/  MUFU.EX2 R6, R6 ;  /* 0x0000000600067308 */ /* 0x000e620000000800 */
[----:B------:R-:W-:Y:S02]  /*7300*/  HADD2.F32 R14, -RZ, R25.H1_H1 ;  /* 0x30000019ff0e7230 */ /* 0x000fe40000004100 */
[----:B------:R-:W-:-:S02]  /*7310*/  HADD2.F32 R26, -RZ, R26.H1_H1 ;  /* 0x3000001aff1a7230 */ /* 0x000fc40000004100 */
[--C-:B------:R-:W-:Y:S02]  /*7320*/  HADD2.F32 R18, -RZ, R27.reuse.H0_H0 ;  /* 0x2000001bff127230 */ /* 0x100fe40000004100 */
        /* <DEDUP_REMOVED lines=8> */
[----:B---3--:R-:W-:-:S02]  /*73b0*/  HADD2.F32 R8, -RZ, R28.H0_H0 ;  /* 0x2000001cff087230 */ /* 0x008fc40000004100 */
        /* <DEDUP_REMOVED lines=9> */
[----:B----4-:R-:W-:Y:S02]  /*7450*/  HADD2.F32 R8, -RZ, R32.H0_H0 ;  /* 0x20000020ff087230 */ /* 0x010fe40000004100 */
[----:B------:R-:W-:-:S02]  /*7460*/  HADD2.F32 R17, -RZ, R29.H0_H0 ;  /* 0x2000001dff117230 */ /* 0x000fc40000004100 */
[----:B------:R-:W-:Y:S02]  /*7470*/  HADD2.F32 R23, -RZ, R31.H0_H0 ;  /* 0x2000001fff177230 */ /* 0x000fe40000004100 */
[----:B-1----:R-:W-:Y:S01]  /*7480*/  FFMA R11, R6, R8, R11 ;  /* 0x00000008060b7223 */ /* 0x002fe2000000000b */
[----:B------:R-:W-:Y:S01]  /*7490*/  HADD2.F32 R29, -RZ, R29.H1_H1 ;  /* 0x3000001dff1d7230 */ /* 0x000fe20000004100 */
[----:B------:R1:W2:Y:S01]  /*74a0*/  MUFU.EX2 R8, R7 ;  /* 0x0000000700087308 */ /* 0x0002a20000000800 */
[----:B------:R-:W-:Y:S02]  /*74b0*/  HADD2.F32 R31, -RZ, R31.H1_H1 ;  /* 0x3000001fff1f7230 */ /* 0x000fe40000004100 */
[----:B------:R-:W-:Y:S02]  /*74c0*/  HADD2.F32 R15, -RZ, R28.H1_H1 ;  /* 0x3000001cff0f7230 */ /* 0x000fe40000004100 */
[--C-:B------:R-:W-:Y:S02]  /*74d0*/  HADD2.F32 R19, -RZ, R30.reuse.H0_H0 ;  /* 0x2000001eff137230 */ /* 0x100fe40000004100 */
[----:B------:R-:W-:-:S02]  /*74e0*/  HADD2.F32 R21, -RZ, R30.H1_H1 ;  /* 0x3000001eff157230 */ /* 0x000fc40000004100 */
[C---:B------:R-:W-:Y:S01]  /*74f0*/  FFMA R29, R13.reuse, R29, R14 ;  /* 0x0000001d0d1d7223 */ /* 0x040fe2000000000e */
[C---:B------:R-:W-:Y:S01]  /*7500*/  FFMA R31, R13.reuse, R31, R20 ;  /* 0x0000001f0d1f7223 */ /* 0x040fe20000000014 */
[----:B------:R-:W-:Y:S02]  /*7510*/  HADD2.F32 R16, -RZ, R34.H0_H0 ;  /* 0x20000022ff107230 */ /* 0x000fe40000004100 */
[C---:B------:R-:W-:Y:S01]  /*7520*/  FFMA R15, R13.reuse, R15, R24 ;  /* 0x0000000f0d0f7223 */ /* 0x040fe20000000018 */
[----:B------:R-:W-:Y:S02]  /*7530*/  HADD2.F32 R32, -RZ, R32.H1_H1 ;  /* 0x30000020ff207230 */ /* 0x000fe40000004100 */
[C---:B------:R-:W-:Y:S01]  /*7540*/  FFMA R17, R13.reuse, R17, R52 ;  /* 0x000000110d117223 */ /* 0x040fe20000000034 */
[--C-:B------:R-:W-:Y:S02]  /*7550*/  HADD2.F32 R10, -RZ, R33.reuse.H0_H0 ;  /* 0x20000021ff0a7230 */ /* 0x100fe40000004100 */
[----:B------:R-:W-:Y:S01]  /*7560*/  FFMA R19, R13, R19, R46 ;  /* 0x000000130d137223 */ /* 0x000fe2000000002e */
[----:B------:R-:W-:-:S02]  /*7570*/  HADD2.F32 R14, -RZ, R33.H1_H1 ;  /* 0x30000021ff0e7230 */ /* 0x000fc40000004100 */
[C---:B------:R-:W-:Y:S01]  /*7580*/  FFMA R21, R13.reuse, R21, R26 ;  /* 0x000000150d157223 */ /* 0x040fe2000000001a */
[----:B------:R-:W-:Y:S02]  /*7590*/  HADD2.F32 R34, -RZ, R34.H1_H1 ;  /* 0x30000022ff227230 */ /* 0x000fe40000004100 */
[----:B------:R-:W-:Y:S01]  /*75a0*/  FFMA R23, R13, R23, R48 ;  /* 0x000000170d177223 */ /* 0x000fe20000000030 */
[--C-:B------:R-:W-:Y:S02]  /*75b0*/  HADD2.F32 R18, -RZ, R35.reuse.H0_H0 ;  /* 0x20000023ff127230 */ /* 0x100fe40000004100 */
[----:B------:R-:W-:Y:S01]  /*75c0*/  FADD R9, R50, R13 ;  /* 0x0000000d32097221 */ /* 0x000fe20000000000 */
[----:B------:R-:W-:Y:S01]  /*75d0*/  HADD2.F32 R20, -RZ, R35.H1_H1 ;  /* 0x30000023ff147230 */ /* 0x000fe20000004100 */
[----:B------:R-:W-:Y:S01]  /*75e0*/  LOP3.LUT P0, R24, R0, 0xf, RZ, 0xc0, !PT ;  /* 0x0000000f00187812 */ /* 0x000fe2000780c0ff */
        /* <DEDUP_REMOVED lines=8> */
[----:B-----5:R-:W-:-:S02]  /*7670*/  HADD2.F32 R6, -RZ, R36.H0_H0 ;  /* 0x20000024ff067230 */ /* 0x020fc40000004100 */
[----:B-1----:R-:W-:Y:S02]  /*7680*/  HFMA2 R7, -RZ, RZ, 0, 1.1920928955078125e-07 ;  /* 0x00000002ff077431 */ /* 0x002fe400000001ff */
[----:B------:R-:W-:Y:S02]  /*7690*/  HADD2.F32 R36, -RZ, R36.H1_H1 ;  /* 0x30000024ff247230 */ /* 0x000fe40000004100 */
[--C-:B------:R-:W-:Y:S02]  /*76a0*/  HADD2.F32 R10, -RZ, R37.reuse.H0_H0 ;  /* 0x20000025ff0a7230 */ /* 0x100fe40000004100 */
[--C-:B------:R-:W-:Y:S02]  /*76b0*/  HADD2.F32 R16, -RZ, R38.reuse.H0_H0 ;  /* 0x20000026ff107230 */ /* 0x100fe40000004100 */
[----:B------:R-:W-:Y:S02]  /*76c0*/  HADD2.F32 R14, -RZ, R37.H1_H1 ;  /* 0x30000025ff0e7230 */ /* 0x000fe40000004100 */
[----:B------:R-:W-:-:S02]  /*76d0*/  HADD2.F32 R38, -RZ, R38.H1_H1 ;  /* 0x30000026ff267230 */ /* 0x000fc40000004100 */
[--C-:B------:R-:W-:Y:S02]  /*76e0*/  HADD2.F32 R18, -RZ, R39.reuse.H0_H0 ;  /* 0x20000027ff127230 */ /* 0x100fe40000004100 */
[----:B------:R-:W-:Y:S02]  /*76f0*/  HADD2.F32 R20, -RZ, R39.H1_H1 ;  /* 0x30000027ff147230 */ /* 0x000fe40000004100 */
[C---:B--2---:R-:W-:Y:S01]  /*7700*/  FFMA R6, R8.reuse, R6, R11 ;  /* 0x0000000608067223 */ /* 0x044fe2000000000b */
[C---:B------:R-:W-:Y:S01]  /*7710*/  FFMA R15, R8.reuse, R36, R15 ;  /* 0x00000024080f7223 */ /* 0x040fe2000000000f */
[C---:B------:R-:W-:Y:S01]  /*7720*/  FFMA R17, R8.reuse, R10, R17 ;  /* 0x0000000a08117223 */ /* 0x040fe20000000011 */
[C---:B------:R-:W-:Y:S01]  /*7730*/  FFMA R11, R8.reuse, R18, R23 ;  /* 0x00000012080b7223 */ /* 0x040fe20000000017 */
[C---:B------:R-:W-:Y:S01]  /*7740*/  FFMA R20, R8.reuse, R20, R31 ;  /* 0x0000001408147223 */ /* 0x040fe2000000001f */
[C---:B------:R-:W-:Y:S01]  /*7750*/  FFMA R14, R8.reuse, R14, R29 ;  /* 0x0000000e080e7223 */ /* 0x040fe2000000001d */
[C---:B------:R-:W-:Y:S01]  /*7760*/  FFMA R10, R8.reuse, R16, R19 ;  /* 0x00000010080a7223 */ /* 0x040fe20000000013 */
[----:B------:R-:W-:Y:S01]  /*7770*/  FFMA R21, R8, R38, R21 ;  /* 0x0000002608157223 */ /* 0x000fe20000000015 */
[----:B------:R-:W-:-:S02]  /*7780*/  MOV R19, 0x4 ;  /* 0x0000000400137802 */ /* 0x000fc40000000f00 */
[----:B------:R-:W-:Y:S01]  /*7790*/  @!P0 SHF.R.U32.HI R16, RZ, 0x3, R0 ;  /* 0x00000003ff108819 */ /* 0x000fe20000011600 */
[----:B------:R-:W-:Y:S01]  /*77a0*/  FADD R13, R9, R8 ;  /* 0x00000008090d7221 */ /* 0x000fe20000000000 */
[----:B------:R-:W-:Y:S01]  /*77b0*/  F2FP.F16.F32.PACK_AB R8, R15, R6 ;  /* 0x000000060f08723e */ /* 0x000fe200000000ff */
[----:B------:R-:W-:Y:S01]  /*77c0*/  IMAD.WIDE.U32 R6, R4, R7, UR6 ;  /* 0x0000000604067e25 */ /* 0x000fe2000f8e0007 */
[----:B------:R-:W-:Y:S02]  /*77d0*/  F2FP.F16.F32.PACK_AB R11, R20, R11 ;  /* 0x0000000b140b723e */ /* 0x000fe400000000ff */
[----:B------:R-:W-:Y:S02]  /*77e0*/  F2FP.F16.F32.PACK_AB R10, R21, R10 ;  /* 0x0000000a150a723e */ /* 0x000fe400000000ff */
[----:B------:R-:W-:Y:S01]  /*77f0*/  F2FP.F16.F32.PACK_AB R9, R14, R17 ;  /* 0x000000110e09723e */ /* 0x000fe200000000ff */
[----:B------:R-:W-:Y:S01]  /*7800*/  @!P0 IMAD.WIDE.U32 R14, R16, R19, UR6 ;  /* 0x00000006100e8e25 */ /* 0x000fe2000f8e0013 */
[----:B------:R-:W-:Y:S01]  /*7810*/  MOV R20, UR6 ;  /* 0x0000000600147c02 */ /* 0x000fe20008000f00 */
[----:B------:R-:W-:Y:S01]  /*7820*/  BAR.SYNC.DEFER_BLOCKING 0x0 ;  /* 0x0000000000007b1d */ /* 0x000fe20000010000 */
[----:B------:R-:W-:-:S05]  /*7830*/  MOV R21, UR7 ;  /* 0x0000000700157c02 */ /* 0x000fca0008000f00 */
[----:B------:R1:W-:Y:S04]  /*7840*/  ST.E.128 desc[UR10][R6.64], R8 ;  /* 0x0000000806007985 */ /* 0x0003e8000c101d0a */
[----:B------:R2:W-:Y:S01]  /*7850*/  @!P0 ST.E.64 desc[UR10][R14.64+0x8100], R12 ;  /* 0x0081000c0e008985 */ /* 0x0005e2000c101b0a */
[----:B------:R-:W-:Y:S06]  /*7860*/  BAR.SYNC.DEFER_BLOCKING 0x0 ;  /* 0x0000000000007b1d */ /* 0x000fec0000010000 */
[----:B------:R-:W2:Y:S01]  /*7870*/  LD.E.128 R20, desc[UR10][R20.64+0x8100] ;  /* 0x0081000a14147980 */ /* 0x000ea2000c101d00 */
[----:B------:R-:W-:-:S02]  /*7880*/  HFMA2 R41, -RZ, RZ, 0, 1.1920928955078125e-07 ;  /* 0x00000002ff297431 */ /* 0x000fc400000001ff */
[----:B------:R-:W-:-:S04]  /*7890*/  IMAD.SHL.U32 R24, R24, 0x8, RZ ;  /* 0x0000000818187824 */ /* 0x000fc800078e00ff */
[----:B------:R-:W-:-:S05]  /*78a0*/  IMAD.WIDE.U32 R40, R24, R41, UR6 ;  /* 0x0000000618287e25 */ /* 0x000fca000f8e0029 */
[----:B------:R-:W3:Y:S04]  /*78b0*/  LD.E.128 R24, desc[UR10][R40.64] ;  /* 0x0000000a28187980 */ /* 0x000ee8000c101d00 */
[----:B------:R-:W4:Y:S01]  /*78c0*/  LD.E.128 R28, desc[UR10][R40.64+0x100] ;  /* 0x0001000a281c7980 */ /* 0x000f22000c101d00 */
[----:B------:R-:W-:Y:S02]  /*78d0*/  MOV R16, UR6 ;  /* 0x0000000600107c02 */ /* 0x000fe40008000f00 */
[----:B------:R-:W-:Y:S01]  /*78e0*/  MOV R17, UR7 ;  /* 0x0000000700117c02 */ /* 0x000fe20008000f00 */
[----:B------:R-:W5:Y:S04]  /*78f0*/  LD.E.128 R32, desc[UR10][R40.64+0x200] ;  /* 0x0002000a28207980 */ /* 0x000f68000c101d00 */
[----:B-1----:R1:W5:Y:S01]  /*7900*/  LD.E.128 R8, desc[UR10][R16.64+0x8110] ;  /* 0x0081100a10087980 */ /* 0x002362000c101d00 */
[----:B--2---:R-:W-:-:S05]  /*7910*/  FMNMX R13, RZ, R20, !PT ;  /* 0x00000014ff0d7209 */ /* 0x004fca0007800000 */
[--C-:B------:R-:W-:Y:S01]  /*7920*/  FADD R49, RZ, -R13.reuse ;  /* 0x8000000dff317221 */ /* 0x100fe20000000000 */
[----:B------:R-:W-:-:S05]  /*7930*/  FADD R38, R20, -R13 ;  /* 0x8000000d14267221 */ /* 0x000fca0000000000 */
[----:B------:R-:W1:Y:S08]  /*7940*/  MUFU.EX2 R49, R49 ;  /* 0x0000003100317308 */ /* 0x000e700000000800 */
[----:B------:R-:W2:Y:S01]  /*7950*/  MUFU.EX2 R38, R38 ;  /* 0x0000002600267308 */ /* 0x000ea20000000800 */
[----:B------:R-:W-:-:S05]  /*7960*/  FMNMX R39, R13, R22, !PT ;  /* 0x000000160d277209 */ /* 0x000fca0007800000 */
[----:B------:R-:W-:Y:S02]  /*7970*/  FADD R4, R13, -R39 ;  /* 0x800000270d047221 */ /* 0x000fe40000000000 */
[----:B------:R-:W5:Y:S01]  /*7980*/  LD.E.128 R12, desc[UR10][R40.64+0x300] ;  /* 0x0003000a280c7980 */ /* 0x000f62000c101d00 */
[----:B-1----:R-:W-:-:S04]  /*7990*/  FMUL R16, RZ, R49 ;  /* 0x00000031ff107220 */ /* 0x002fc80000400000 */
[----:B--2---:R-:W-:Y:S01]  /*79a0*/  FFMA R21, R21, R38, R16 ;  /* 0x0000002615157223 */ /* 0x004fe20000000010 */
[----:B------:R-:W-:Y:S01]  /*79b0*/  MOV R16, UR6 ;  /* 0x0000000600107c02 */ /* 0x000fe20008000f00 */
[----:B------:R-:W-:-:S05]  /*79c0*/  FADD R36, -R39, R22 ;  /* 0x0000001627247221 */ /* 0x000fca0000000100 */
[----:B------:R-:W2:Y:S01]  /*79d0*/  LD.E.128 R16, desc[UR10][R16.64+0x8120] ;  /* 0x0081200a10107980 */ /* 0x000ea2000c101d00 */
[----:B------:R-:W1:Y:S08]  /*79e0*/  MUFU.EX2 R4, R4 ;  /* 0x0000000400047308 */ /* 0x000e700000000800 */
[----:B------:R-:W4:Y:S01]  /*79f0*/  MUFU.EX2 R36, R36 ;  /* 0x0000002400247308 */ /* 0x000f220000000800 */
[----:B---3--:R-:W-:-:S02]  /*7a00*/  HADD2.F32 R43, -RZ, R25.H0_H0 ;  /* 0x20000019ff2b7230 */ /* 0x008fc40000004100 */
[----:B------:R-:W-:Y:S02]  /*7a10*/  HADD2.F32 R25, -RZ, R25.H1_H1 ;  /* 0x30000019ff197230 */ /* 0x000fe40000004100 */
[--C-:B------:R-:W-:Y:S02]  /*7a20*/  HADD2.F32 R45, -RZ, R26.reuse.H0_H0 ;  /* 0x2000001aff2d7230 */ /* 0x100fe40000004100 */
[----:B-1----:R-:W-:Y:S01]  /*7a30*/  FMUL R21, R21, R4 ;  /* 0x0000000415157220 */ /* 0x002fe20000400000 */
[----:B------:R-:W-:Y:S02]  /*7a40*/  HADD2.F32 R47, -RZ, R26.H1_H1 ;  /* 0x3000001aff2f7230 */ /* 0x000fe40000004100 */
[C---:B------:R-:W-:Y:S01]  /*7a50*/  FMUL R26, R38.reuse, R25 ;  /* 0x00000019261a7220 */ /* 0x040fe20000400000 */
[--C-:B------:R-:W-:Y:S02]  /*7a60*/  HADD2.F32 R51, -RZ, R27.reuse.H0_H0 ;  /* 0x2000001bff337230 */ /* 0x100fe40000004100 */
[----:B------:R-:W-:Y:S01]  /*7a70*/  FMUL R42, R38, R45 ;  /* 0x0000002d262a7220 */ /* 0x000fe20000400000 */
[----:B------:R-:W-:-:S02]  /*7a80*/  HADD2.F32 R27, -RZ, R27.H1_H1 ;  /* 0x3000001bff1b7230 */ /* 0x000fc40000004100 */
[----:B----4-:R-:W-:Y:S01]  /*7a90*/  FFMA R37, R36, R23, R21 ;  /* 0x0000001724257223 */ /* 0x010fe20000000015 */
[--C-:B------:R-:W-:Y:S02]  /*7aa0*/  HADD2.F32 R21, -RZ, R24.reuse.H0_H0 ;  /* 0x20000018ff157230 */ /* 0x100fe40000004100 */
[----:B------:R-:W-:Y:S02]  /*7ab0*/  HADD2.F32 R23, -RZ, R24.H1_H1 ;  /* 0x30000018ff177230 */ /* 0x000fe40000004100 */
[C---:B------:R-:W-:Y:S01]  /*7ac0*/  FMUL R24, R38.reuse, R43 ;  /* 0x0000002b26187220 */ /* 0x040fe20000400000 */
[----:B------:R-:W-:Y:S02]  /*7ad0*/  HADD2.F32 R25, -RZ, R29.H0_H0 ;  /* 0x2000001dff197230 */ /* 0x000fe40000004100 */
[C---:B------:R-:W-:Y:S01]  /*7ae0*/  FMUL R20, R38.reuse, R21 ;  /* 0x0000001526147220 */ /* 0x040fe20000400000 */
[C---:B------:R-:W-:Y:S01]  /*7af0*/  FMUL R46, R38.reuse, R51 ;  /* 0x00000033262e7220 */ /* 0x040fe20000400000 */
[C---:B------:R-:W-:Y:S01]  /*7b00*/  FMUL R22, R38.reuse, R23 ;  /* 0x0000001726167220 */ /* 0x040fe20000400000 */
[----:B------:R-:W-:Y:S01]  /*7b10*/  FMUL R44, R38, R47 ;  /* 0x0000002f262c7220 */ /* 0x000fe20000400000 */
[----:B------:R-:W-:Y:S01]  /*7b20*/  FFMA R51, RZ, R49, R42 ;  /* 0x00000031ff337223 */ /* 0x000fe2000000002a */
[----:B------:R-:W-:-:S02]  /*7b30*/  HADD2.F32 R21, -RZ, R28.H0_H0 ;  /* 0x2000001cff157230 */ /* 0x000fc40000004100 */
[----:B------:R-:W-:Y:S01]  /*7b40*/  FMUL R38, R38, R27 ;  /* 0x0000001b26267220 */ /* 0x000fe20000400000 */
[----:B------:R-:W-:Y:S02]  /*7b50*/  HADD2.F32 R23, -RZ, R28.H1_H1 ;  /* 0x3000001cff177230 */ /* 0x000fe40000004100 */
[----:B------:R-:W-:Y:S01]  /*7b60*/  FFMA R53, RZ, R49, R24 ;  /* 0x00000031ff357223 */ /* 0x000fe20000000018 */
[----:B------:R-:W-:Y:S01]  /*7b70*/  FMUL R42, R36, R25 ;  /* 0x00000019242a7220 */ /* 0x000fe20000400000 */
[--C-:B------:R-:W-:Y:S01]  /*7b80*/  HADD2.F32 R27, -RZ, R30.reuse.H0_H0 ;  /* 0x2000001eff1b7230 */ /* 0x100fe20000004100 */
[----:B------:R-:W-:Y:S02]  /*7b90*/  MOV R24, UR6 ;  /* 0x0000000600187c02 */ /* 0x000fe40008000f00 */
[----:B------:R-:W-:Y:S01]  /*7ba0*/  MOV R25, UR7 ;  /* 0x0000000700197c02 */ /* 0x000fe20008000f00 */
[-C--:B------:R-:W-:Y:S01]  /*7bb0*/  FFMA R57, RZ, R49.reuse, R20 ;  /* 0x00000031ff397223 */ /* 0x080fe20000000014 */
[-C--:B------:R-:W-:Y:S01]  /*7bc0*/  FFMA R55, RZ, R49.reuse, R22 ;  /* 0x00000031ff377223 */ /* 0x080fe20000000016 */
[-C--:B------:R-:W-:Y:S01]  /*7bd0*/  FFMA R59, RZ, R49.reuse, R26 ;  /* 0x00000031ff3b7223 */ /* 0x080fe2000000001a */
[-C--:B------:R-:W-:Y:S01]  /*7be0*/  FFMA R45, RZ, R49.reuse, R44 ;  /* 0x00000031ff2d7223 */ /* 0x080fe2000000002c */
[----:B------:R-:W-:Y:S01]  /*7bf0*/  FFMA R47, RZ, R49, R46 ;  /* 0x00000031ff2f7223 */ /* 0x000fe2000000002e */
[----:B------:R-:W-:-:S02]  /*7c00*/  HADD2.F32 R43, -RZ, R30.H1_H1 ;  /* 0x3000001eff2b7230 */ /* 0x000fc40000004100 */
[C---:B------:R-:W-:Y:S01]  /*7c10*/  FMUL R20, R36.reuse, R21 ;  /* 0x0000001524147220 */ /* 0x040fe20000400000 */
[C---:B------:R-:W-:Y:S01]  /*7c20*/  FMUL R22, R36.reuse, R23 ;  /* 0x0000001724167220 */ /* 0x040fe20000400000 */
[----:B------:R-:W-:Y:S01]  /*7c30*/  FFMA R49, RZ, R49, R38 ;  /* 0x00000031ff317223 */ /* 0x000fe20000000026 */
[C---:B------:R-:W-:Y:S01]  /*7c40*/  FMUL R38, R36.reuse, R27 ;  /* 0x0000001b24267220 */ /* 0x040fe20000400000 */
[----:B------:R-:W-:Y:S01]  /*7c50*/  HADD2.F32 R29, -RZ, R29.H1_H1 ;  /* 0x3000001dff1d7230 */ /* 0x000fe20000004100 */
[----:B------:R-:W3:Y:S01]  /*7c60*/  LD.E.128 R24, desc[UR10][R24.64+0x8130] ;  /* 0x0081300a18187980 */ /* 0x000ee2000c101d00 */
[C---:B------:R-:W-:Y:S01]  /*7c70*/  FMUL R30, R36.reuse, R43 ;  /* 0x0000002b241e7220 */ /* 0x040fe20000400000 */
[-C--:B------:R-:W-:Y:S01]  /*7c80*/  FFMA R57, R57, R4.reuse, R20 ;  /* 0x0000000439397223 */ /* 0x080fe20000000014 */
[----:B------:R-:W-:Y:S01]  /*7c90*/  FFMA R55, R55, R4, R22 ;  /* 0x0000000437377223 */ /* 0x000fe20000000016 */
[----:B-----5:R-:W-:Y:S01]  /*7ca0*/  FMNMX R43, R39, R8, !PT ;  /* 0x00000008272b7209 */ /* 0x020fe20007800000 */
[----:B------:R-:W4:Y:S01]  /*7cb0*/  LD.E.128 R20, desc[UR10][R40.64+0x400] ;  /* 0x0004000a28147980 */ /* 0x000f22000c101d00 */
[----:B------:R-:W-:-:S03]  /*7cc0*/  FMUL R44, R36, R29 ;  /* 0x0000001d242c7220 */ /* 0x000fc60000400000 */
[--C-:B------:R-:W-:Y:S01]  /*7cd0*/  FADD R46, R39, -R43.reuse ;  /* 0x8000002b272e7221 */ /* 0x100fe20000000000 */
[-C--:B------:R-:W-:Y:S01]  /*7ce0*/  FFMA R39, R59, R4.reuse, R44 ;  /* 0x000000043b277223 */ /* 0x080fe2000000002c */
[----:B------:R-:W-:Y:S01]  /*7cf0*/  FADD R44, R8, -R43 ;  /* 0x8000002b082c7221 */ /* 0x000fe20000000000 */
[----:B------:R-:W-:Y:S01]  /*7d00*/  FFMA R53, R53, R4, R42 ;  /* 0x0000000435357223 */ /* 0x000fe2000000002a */
[--C-:B------:R-:W-:Y:S01]  /*7d10*/  HADD2.F32 R61, -RZ, R31.reuse.H0_H0 ;  /* 0x2000001fff3d7230 */ /* 0x100fe20000004100 */
[----:B------:R1:W5:Y:S01]  /*7d20*/  MUFU.EX2 R42, R46 ;  /* 0x0000002e002a7308 */ /* 0x0003620000000800 */
[----:B------:R-:W-:-:S03]  /*7d30*/  HADD2.F32 R31, -RZ, R31.H1_H1 ;  /* 0x3000001fff1f7230 */ /* 0x000fc60000004100 */
[----:B------:R-:W-:-:S04]  /*7d40*/  FMUL R28, R36, R61 ;  /* 0x0000003d241c7220 */ /* 0x000fc80000400000 */
[----:B------:R-:W5:Y:S01]  /*7d50*/  MUFU.EX2 R44, R44 ;  /* 0x0000002c002c7308 */ /* 0x000f620000000800 */
[----:B------:R-:W-:Y:S01]  /*7d60*/  FMUL R36, R36, R31 ;  /* 0x0000001f24247220 */ /* 0x000fe20000400000 */
[-C--:B------:R-:W-:Y:S01]  /*7d70*/  FFMA R45, R45, R4.reuse, R30 ;  /* 0x000000042d2d7223 */ /* 0x080fe2000000001e */
[-C--:B------:R-:W-:Y:S02]  /*7d80*/  FFMA R47, R47, R4.reuse, R28 ;  /* 0x000000042f2f7223 */ /* 0x080fe4000000001c */
[----:B------:R-:W4:Y:S01]  /*7d90*/  LD.E.128 R28, desc[UR10][R40.64+0x500] ;  /* 0x0005000a281c7980 */ /* 0x000f22000c101d00 */
[--C-:B-1----:R-:W-:Y:S02]  /*7da0*/  HADD2.F32 R46, -RZ, R32.reuse.H0_H0 ;  /* 0x20000020ff2e7230 */ /* 0x102fe40000004100 */
[----:B------:R-:W-:Y:S02]  /*7db0*/  HADD2.F32 R32, -RZ, R32.H1_H1 ;  /* 0x30000020ff207230 */ /* 0x000fe40000004100 */
[----:B------:R-:W-:Y:S01]  /*7dc0*/  FFMA R51, R51, R4, R38 ;  /* 0x0000000433337223 */ /* 0x000fe20000000026 */
[----:B------:R-:W-:-:S02]  /*7dd0*/  HADD2.F32 R61, -RZ, R33.H0_H0 ;  /* 0x20000021ff3d7230 */ /* 0x000fc40000004100 */
[----:B------:R-:W-:Y:S01]  /*7de0*/  FFMA R49, R49, R4, R36 ;  /* 0x0000000431317223 */ /* 0x000fe20000000024 */
[----:B-----5:R-:W-:Y:S01]  /*7df0*/  FMUL R4, R37, R42 ;  /* 0x0000002a25047220 */ /* 0x020fe20000400000 */
[----:B------:R-:W-:Y:S02]  /*7e00*/  HADD2.F32 R36, -RZ, R33.H1_H1 ;  /* 0x30000021ff247230 */ /* 0x000fe40000004100 */
[--C-:B------:R-:W-:Y:S02]  /*7e10*/  HADD2.F32 R37, -RZ, R34.reuse.H0_H0 ;  /* 0x20000022ff257230 */ /* 0x100fe40000004100 */
[----:B------:R-:W-:Y:S02]  /*7e20*/  HADD2.F32 R59, -RZ, R34.H1_H1 ;  /* 0x30000022ff3b7230 */ /* 0x000fe40000004100 */
[C---:B------:R-:W-:Y:S01]  /*7e30*/  FMUL R34, R44.reuse, R32 ;  /* 0x000000202c227220 */ /* 0x040fe20000400000 */
[--C-:B------:R-:W-:Y:S02]  /*7e40*/  HADD2.F32 R33, -RZ, R35.reuse.H0_H0 ;  /* 0x20000023ff217230 */ /* 0x100fe40000004100 */
[----:B------:R-:W-:Y:S01]  /*7e50*/  FMUL R32, R44, R61 ;  /* 0x0000003d2c207220 */ /* 0x000fe20000400000 */
[----:B------:R-:W-:-:S02]  /*7e60*/  HADD2.F32 R35, -RZ, R35.H1_H1 ;  /* 0x30000023ff237230 */ /* 0x000fc40000004100 */
[----:B------:R-:W-:Y:S01]  /*7e70*/  FFMA R9, R9, R44, R4 ;  /* 0x0000002c09097223 */ /* 0x000fe20000000004 */
[C---:B------:R-:W-:Y:S01]  /*7e80*/  FMUL R46, R44.reuse, R46 ;  /* 0x0000002e2c2e7220 */ /* 0x040fe20000400000 */
[C---:B------:R-:W-:Y:S01]  /*7e90*/  FMUL R36, R44.reuse, R36 ;  /* 0x000000242c247220 */ /* 0x040fe20000400000 */
[C---:B------:R-:W-:Y:S01]  /*7ea0*/  FMUL R38, R44.reuse, R37 ;  /* 0x000000252c267220 */ /* 0x040fe20000400000 */
[C---:B------:R-:W-:Y:S01]  /*7eb0*/  FMUL R4, R44.reuse, R59 ;  /* 0x0000003b2c047220 */ /* 0x040fe20000400000 */
[C---:B------:R-:W-:Y:S01]  /*7ec0*/  FMUL R8, R44.reuse, R33 ;  /* 0x000000212c087220 */ /* 0x040fe20000400000 */
[----:B------:R-:W-:Y:S01]  /*7ed0*/  FMUL R44, R44, R35 ;  /* 0x000000232c2c7220 */ /* 0x000fe20000400000 */
[-C--:B------:R-:W-:Y:S01]  /*7ee0*/  FFMA R55, R55, R42.reuse, R34 ;  /* 0x0000002a37377223 */ /* 0x080fe20000000022 */
[-C--:B------:R-:W-:Y:S02]  /*7ef0*/  FFMA R53, R53, R42.reuse, R32 ;  /* 0x0000002a35357223 */ /* 0x080fe40000000020 */
[----:B------:R-:W5:Y:S01]  /*7f00*/  LD.E.128 R32, desc[UR10][R40.64+0x600] ;  /* 0x0006000a28207980 */ /* 0x000f62000c101d00 */
[-C--:B------:R-:W-:Y:S01]  /*7f10*/  FFMA R48, R39, R42.reuse, R36 ;  /* 0x0000002a27307223 */ /* 0x080fe20000000024 */
[----:B------:R-:W-:-:S02]  /*7f20*/  FFMA R51, R51, R42, R38 ;  /* 0x0000002a33337223 */ /* 0x000fc40000000026 */
[----:B------:R1:W5:Y:S01]  /*7f30*/  LD.E.128 R36, desc[UR10][R40.64+0x700] ;  /* 0x0007000a28247980 */ /* 0x000362000c101d00 */
[----:B------:R-:W-:Y:S01]  /*7f40*/  FFMA R4, R45, R42, R4 ;  /* 0x0000002a2d047223 */ /* 0x000fe20000000004 */
[----:B------:R-:W-:-:S05]  /*7f50*/  FMNMX R45, R43, R10, !PT ;  /* 0x0000000a2b2d7209 */ /* 0x000fca0007800000 */
[----:B------:R-:W-:Y:S01]  /*7f60*/  FADD R50, R43, -R45 ;  /* 0x8000002d2b327221 */ /* 0x000fe20000000000 */
[----:B------:R-:W-:-:S05]  /*7f70*/  FADD R10, -R45, R10 ;  /* 0x0000000a2d0a7221 */ /* 0x000fca0000000100 */
[----:B------:R-:W1:Y:S08]  /*7f80*/  MUFU.EX2 R50, R50 ;  /* 0x0000003200327308 */ /* 0x000e700000000800 */
[----:B------:R-:W1:Y:S01]  /*7f90*/  MUFU.EX2 R10, R10 ;  /* 0x0000000a000a7308 */ /* 0x000e620000000800 */
[----:B------:R-:W-:Y:S01]  /*7fa0*/  FFMA R46, R57, R42, R46 ;  /* 0x0000002a392e7223 */ /* 0x000fe2000000002e */
[----:B-1----:R-:W-:Y:S01]  /*7fb0*/  FMUL R9, R9, R50 ;  /* 0x0000003209097220 */ /* 0x002fe20000400000 */
[-C--:B------:R-:W-:Y:S01]  /*7fc0*/  FFMA R47, R47, R42.reuse, R8 ;  /* 0x0000002a2f2f7223 */ /* 0x080fe20000000008 */
[----:B------:R-:W-:-:S02]  /*7fd0*/  FFMA R49, R49, R42, R44 ;  /* 0x0000002a31317223 */ /* 0x000fc4000000002c */
[----:B------:R-:W-:Y:S01]  /*7fe0*/  FFMA R11, R10, R11, R9 ;  /* 0x0000000b0a0b7223 */ /* 0x000fe20000000009 */
[----:B------:R-:W-:-:S05]  /*7ff0*/  CS2R.32 R61, SR_CgaSize ;  /* 0x00000000003d7805 */ /* 0x000fca0000008a00 */
[----:B------:R-:W-:-:S05]  /*8000*/  IMAD R61, R61, -0xa0, RZ ;  /* 0xffffff603d3d7824 */ /* 0x000fca00078e02ff */
[----:B------:R-:W-:-:S14]  /*8010*/  R2UR UR9, R61 ;  /* 0x000000003d0972ca */ /* 0x000fdc00000e0000 */
[----:B------:R-:W1:Y:S01]  /*8020*/  LDCU UR9, c[0x0][UR9+0x2cc] ;  /* 0x00005980090977ac */ /* 0x000e620008000800 */
[----:B------:R-:W-:Y:S01]  /*8030*/  ISETP.NE.AND P0, PT, R0, RZ, PT ;  /* 0x000000ff0000720c */ /* 0x000fe20003f05270 */
[----:B-1----:R-:W-:Y:S01]  /*8040*/  UISETP.GE.U32.AND UP0, UPT, UR9, 0x2, UPT ;  /* 0x000000020900788c */ /* 0x002fe2000bf06070 */
[--C-:B------:R-:W-:Y:S02]  /*8050*/  HADD2.F32 R41, -RZ, R13.reuse.H0_H0 ;  /* 0x2000000dff297230 */ /* 0x100fe40000004100 */
[----:B------:R-:W-:Y:S02]  /*8060*/  HADD2.F32 R57, -RZ, R13.H1_H1 ;  /* 0x3000000dff397230 */ /* 0x000fe40000004100 */
[--C-:B------:R-:W-:Y:S02]  /*8070*/  HADD2.F32 R13, -RZ, R14.reuse.H0_H0 ;  /* 0x2000000eff0d7230 */ /* 0x100fe40000004100 */
[----:B------:R-:W-:-:S03]  /*8080*/  HADD2.F32 R59, -RZ, R14.H1_H1 ;  /* 0x3000000eff3b7230 */ /* 0x000fc60000004100 */
[C---:B------:R-:W-:Y:S01]  /*8090*/  FMUL R14, R10.reuse, R13 ;  /* 0x0000000d0a0e7220 */ /* 0x040fe20000400000 */
[--C-:B------:R-:W-:Y:S02]  /*80a0*/  HADD2.F32 R9, -RZ, R12.reuse.H0_H0 ;  /* 0x2000000cff097230 */ /* 0x100fe40000004100 */
[----:B------:R-:W-:Y:S02]  /*80b0*/  HADD2.F32 R43, -RZ, R12.H1_H1 ;  /* 0x3000000cff2b7230 */ /* 0x000fe40000004100 */
[--C-:B------:R-:W-:Y:S01]  /*80c0*/  HADD2.F32 R61, -RZ, R15.reuse.H0_H0 ;  /* 0x2000000fff3d7230 */ /* 0x100fe20000004100 */
[C---:B--2---:R-:W-:Y:S01]  /*80d0*/  FMNMX R13, R45.reuse, R16, !PT ;  /* 0x000000102d0d7209 */ /* 0x044fe20007800000 */
[----:B------:R-:W-:Y:S02]  /*80e0*/  HADD2.F32 R15, -RZ, R15.H1_H1 ;  /* 0x3000000fff0f7230 */ /* 0x000fe40000004100 */
[C---:B------:R-:W-:Y:S01]  /*80f0*/  FMUL R9, R10.reuse, R9 ;  /* 0x000000090a097220 */ /* 0x040fe20000400000 */
[C---:B------:R-:W-:Y:S01]  /*8100*/  FMUL R8, R10.reuse, R43 ;  /* 0x0000002b0a087220 */ /* 0x040fe20000400000 */
[C---:B------:R-:W-:Y:S01]  /*8110*/  FMUL R12, R10.reuse, R41 ;  /* 0x000000290a0c7220 */ /* 0x040fe20000400000 */
[--C-:B------:R-:W-:Y:S01]  /*8120*/  FADD R42, R45, -R13.reuse ;  /* 0x8000000d2d2a7221 */ /* 0x100fe20000000000 */
[C---:B------:R-:W-:Y:S01]  /*8130*/  FMUL R57, R10.reuse, R57 ;  /* 0x000000390a397220 */ /* 0x040fe20000400000 */
[C---:B------:R-:W-:Y:S01]  /*8140*/  FMUL R59, R10.reuse, R59 ;  /* 0x0000003b0a3b7220 */ /* 0x040fe20000400000 */
[C---:B------:R-:W-:Y:S01]  /*8150*/  FMUL R40, R10.reuse, R61 ;  /* 0x0000003d0a287220 */ /* 0x040fe20000400000 */
[----:B------:R-:W-:Y:S01]  /*8160*/  FMUL R10, R10, R15 ;  /* 0x0000000f0a0a7220 */ /* 0x000fe20000400000 */
[C---:B------:R-:W-:Y:S01]  /*8170*/  FMNMX R15, R13.reuse, R18, !PT ;  /* 0x000000120d0f7209 */ /* 0x040fe20007800000 */
[----:B------:R-:W-:Y:S01]  /*8180*/  FADD R16, R16, -R13 ;  /* 0x8000000d10107221 */ /* 0x000fe20000000000 */
[----:B------:R-:W1:Y:S03]  /*8190*/  MUFU.EX2 R42, R42 ;  /* 0x0000002a002a7308 */ /* 0x000e660000000800 */
[----:B------:R-:W-:Y:S01]  /*81a0*/  FADD R13, R13, -R15 ;  /* 0x8000000f0d0d7221 */ /* 0x000fe20000000000 */
[----:B------:R-:W-:-:S04]  /*81b0*/  FADD R18, -R15, R18 ;  /* 0x000000120f127221 */ /* 0x000fc80000000100 */
[----:B------:R-:W2:Y:S08]  /*81c0*/  MUFU.EX2 R16, R16 ;  /* 0x0000001000107308 */ /* 0x000eb00000000800 */
[----:B------:R-:W2:Y:S01]  /*81d0*/  MUFU.EX2 R13, R13 ;  /* 0x0000000d000d7308 */ /* 0x000ea20000000800 */
[----:B-1----:R-:W-:-:S07]  /*81e0*/  FMUL R44, R11, R42 ;  /* 0x0000002a0b2c7220 */ /* 0x002fce0000400000 */
[----:B------:R-:W1:Y:S01]  /*81f0*/  MUFU.EX2 R18, R18 ;  /* 0x0000001200127308 */ /* 0x000e620000000800 */
[----:B--2---:R-:W-:-:S04]  /*8200*/  FFMA R44, R17, R16, R44 ;  /* 0x00000010112c7223 */ /* 0x004fc8000000002c */
[----:B------:R-:W-:-:S04]  /*8210*/  FMUL R11, R44, R13 ;  /* 0x0000000d2c0b7220 */ /* 0x000fc80000400000 */
[----:B-1----:R-:W-:Y:S01]  /*8220*/  FFMA R19, R18, R19, R11 ;  /* 0x0000001312137223 */ /* 0x002fe2000000000b */
[----:B---3--:R-:W-:Y:S01]  /*8230*/  FMNMX R11, R15, R24, !PT ;  /* 0x000000180f0b7209 */ /* 0x008fe20007800000 */
[-C--:B------:R-:W-:Y:S01]  /*8240*/  FFMA R55, R55, R50.reuse, R8 ;  /* 0x0000003237377223 */ /* 0x080fe20000000008 */
[----:B----4-:R-:W-:Y:S02]  /*8250*/  HADD2.F32 R17, -RZ, R20.H0_H0 ;  /* 0x20000014ff117230 */ /* 0x010fe40000004100 */
[--C-:B------:R-:W-:Y:S02]  /*8260*/  HADD2.F32 R45, -RZ, R22.reuse.H0_H0 ;  /* 0x20000016ff2d7230 */ /* 0x100fe40000004100 */
[----:B------:R-:W-:Y:S02]  /*8270*/  HADD2.F32 R61, -RZ, R22.H1_H1 ;  /* 0x30000016ff3d7230 */ /* 0x000fe40000004100 */
[----:B------:R-:W-:Y:S01]  /*8280*/  FADD R22, R15, -R11 ;  /* 0x8000000b0f167221 */ /* 0x000fe20000000000 */
[-C--:B------:R-:W-:Y:S01]  /*8290*/  FFMA R49, R49, R50.reuse, R10 ;  /* 0x0000003231317223 */ /* 0x080fe2000000000a */
[-C--:B------:R-:W-:Y:S01]  /*82a0*/  FFMA R9, R46, R50.reuse, R9 ;  /* 0x000000322e097223 */ /* 0x080fe20000000009 */
[----:B------:R-:W-:Y:S01]  /*82b0*/  FFMA R59, R4, R50, R59 ;  /* 0x00000032043b7223 */ /* 0x000fe2000000003b */
[----:B------:R-:W-:Y:S01]  /*82c0*/  FMUL R10, R16, R17 ;  /* 0x00000011100a7220 */ /* 0x000fe20000400000 */
[----:B------:R-:W-:Y:S01]  /*82d0*/  FMNMX R8, R11, R26, !PT ;  /* 0x0000001a0b087209 */ /* 0x000fe20007800000 */
[----:B------:R-:W-:Y:S01]  /*82e0*/  FADD R4, R24, -R11 ;  /* 0x8000000b18047221 */ /* 0x000fe20000000000 */
[----:B------:R-:W1:Y:S01]  /*82f0*/  MUFU.EX2 R22, R22 ;  /* 0x0000001600167308 */ /* 0x000e620000000800 */
[----:B------:R-:W-:-:S02]  /*8300*/  FFMA R10, R9, R42, R10 ;  /* 0x0000002a090a7223 */ /* 0x000fc4000000000a */
[----:B------:R-:W-:Y:S01]  /*8310*/  FADD R9, R11, -R8 ;  /* 0x800000080b097221 */ /* 0x000fe20000000000 */
[----:B------:R-:W-:Y:S01]  /*8320*/  FADD R26, -R8, R26 ;  /* 0x0000001a081a7221 */ /* 0x000fe20000000100 */
[----:B------:R-:W-:-:S03]  /*8330*/  HADD2.F32 R43, -RZ, R21.H0_H0 ;  /* 0x20000015ff2b7230 */ /* 0x000fc60000004100 */
[----:B------:R-:W2:Y:S01]  /*8340*/  MUFU.EX2 R4, R4 ;  /* 0x0000000400047308 */ /* 0x000ea20000000800 */
[----:B------:R-:W-:Y:S02]  /*8350*/  HADD2.F32 R21, -RZ, R21.H1_H1 ;  /* 0x30000015ff157230 */ /* 0x000fe40000004100 */
[----:B------:R-:W-:-:S05]  /*8360*/  HADD2.F32 R41, -RZ, R20.H1_H1 ;  /* 0x30000014ff297230 */ /* 0x000fca0000004100 */
[----:B------:R-:W3:Y:S01]  /*8370*/  MUFU.EX2 R9, R9 ;  /* 0x0000000900097308 */ /* 0x000ee20000000800 */
[----:B------:R-:W-:Y:S01]  /*8380*/  FMUL R20, R16, R21 ;  /* 0x0000001510147220 */ /* 0x000fe20000400000 */
[----:B------:R-:W-:Y:S02]  /*8390*/  HADD2.F32 R44, -RZ, R23.H0_H0 ;  /* 0x20000017ff2c7230 */ /* 0x000fe40000004100 */
[----:B------:R-:W-:-:S04]  /*83a0*/  HADD2.F32 R21, -RZ, R29.H0_H0 ;  /* 0x2000001dff157230 */ /* 0x000fc80000004100 */
[----:B------:R-:W4:Y:S01]  /*83b0*/  MUFU.EX2 R26, R26 ;  /* 0x0000001a001a7308 */ /* 0x000f220000000800 */
[----:B------:R-:W-:Y:S02]  /*83c0*/  HADD2.F32 R23, -RZ, R23.H1_H1 ;  /* 0x30000017ff177230 */ /* 0x000fe40000004100 */
[----:B------:R-:W-:Y:S01]  /*83d0*/  FFMA R57, R48, R50, R57 ;  /* 0x0000003230397223 */ /* 0x000fe20000000039 */
[----:B------:R-:W-:Y:S02]  /*83e0*/  HADD2.F32 R29, -RZ, R29.H1_H1 ;  /* 0x3000001dff1d7230 */ /* 0x000fe40000004100 */
[--C-:B------:R-:W-:Y:S02]  /*83f0*/  HADD2.F32 R15, -RZ, R28.reuse.H0_H0 ;  /* 0x2000001cff0f7230 */ /* 0x100fe40000004100 */
[----:B------:R-:W-:Y:S02]  /*8400*/  HADD2.F32 R17, -RZ, R28.H1_H1 ;  /* 0x3000001cff117230 */ /* 0x000fe40000004100 */
[----:B-1----:R-:W-:Y:S01]  /*8410*/  FMUL R28, R19, R22 ;  /* 0x00000016131c7220 */ /* 0x002fe20000400000 */
[-C--:B------:R-:W-:Y:S01]  /*8420*/  FFMA R53, R53, R50.reuse, R12 ;  /* 0x0000003235357223 */ /* 0x080fe2000000000c */
[-C--:B------:R-:W-:Y:S01]  /*8430*/  FFMA R51, R51, R50.reuse, R14 ;  /* 0x0000003233337223 */ /* 0x080fe2000000000e */
[----:B------:R-:W-:Y:S01]  /*8440*/  FFMA R47, R47, R50, R40 ;  /* 0x000000322f2f7223 */ /* 0x000fe20000000028 */
[C---:B------:R-:W-:Y:S01]  /*8450*/  FMUL R12, R16.reuse, R41 ;  /* 0x00000029100c7220 */ /* 0x040fe20000400000 */
[C---:B------:R-:W-:Y:S01]  /*8460*/  FMUL R14, R16.reuse, R43 ;  /* 0x0000002b100e7220 */ /* 0x040fe20000400000 */
[C---:B------:R-:W-:Y:S01]  /*8470*/  FMUL R24, R16.reuse, R45 ;  /* 0x0000002d10187220 */ /* 0x040fe20000400000 */
[C---:B------:R-:W-:Y:S01]  /*8480*/  FMUL R40, R16.reuse, R61 ;  /* 0x0000003d10287220 */ /* 0x040fe20000400000 */
[C---:B------:R-:W-:Y:S01]  /*8490*/  FMUL R44, R16.reuse, R44 ;  /* 0x0000002c102c7220 */ /* 0x040fe20000400000 */
[----:B------:R-:W-:Y:S01]  /*84a0*/  FMUL R16, R16, R23 ;  /* 0x0000001710107220 */ /* 0x000fe20000400000 */
[----:B------:R-:W-:Y:S01]  /*84b0*/  FFMA R20, R57, R42, R20 ;  /* 0x0000002a39147223 */ /* 0x000fe20000000014 */
[----:B------:R-:W-:Y:S01]  /*84c0*/  FMUL R29, R18, R29 ;  /* 0x0000001d121d7220 */ /* 0x000fe20000400000 */
[----:B------:R-:W-:-:S02]  /*84d0*/  HADD2.F32 R23, -RZ, R30.H0_H0 ;  /* 0x2000001eff177230 */ /* 0x000fc40000004100 */
[----:B--2---:R-:W-:Y:S01]  /*84e0*/  FFMA R28, R25, R4, R28 ;  /* 0x00000004191c7223 */ /* 0x004fe2000000001c */
[--C-:B------:R-:W-:Y:S02]  /*84f0*/  HADD2.F32 R43, -RZ, R31.reuse.H0_H0 ;  /* 0x2000001fff2b7230 */ /* 0x100fe40000004100 */
[C---:B------:R-:W-:Y:S01]  /*8500*/  FMUL R11, R18.reuse, R15 ;  /* 0x0000000f120b7220 */ /* 0x040fe20000400000 */
[----:B------:R-:W-:Y:S02]  /*8510*/  HADD2.F32 R41, -RZ, R30.H1_H1 ;  /* 0x3000001eff297230 */ /* 0x000fe40000004100 */
[----:B------:R-:W-:Y:S02]  /*8520*/  HADD2.F32 R31, -RZ, R31.H1_H1 ;  /* 0x3000001fff1f7230 */ /* 0x000fe40000004100 */
[----:B------:R-:W-:Y:S01]  /*8530*/  FMUL R15, R18, R17 ;  /* 0x00000011120f7220 */ /* 0x000fe20000400000 */
[----:B------:R-:W-:Y:S01]  /*8540*/  FFMA R19, R20, R13, R29 ;  /* 0x0000000d14137223 */ /* 0x000fe2000000001d */
[----:B------:R-:W-:Y:S01]  /*8550*/  FMUL R17, R18, R21 ;  /* 0x0000001512117220 */ /* 0x000fe20000400000 */
[----:B---3--:R-:W-:Y:S01]  /*8560*/  FMUL R29, R28, R9 ;  /* 0x000000091c1d7220 */ /* 0x008fe20000400000 */
[-C--:B------:R-:W-:Y:S01]  /*8570*/  FFMA R44, R47, R42.reuse, R44 ;  /* 0x0000002a2f2c7223 */ /* 0x080fe2000000002c */
[C---:B------:R-:W-:Y:S01]  /*8580*/  FMUL R21, R18.reuse, R23 ;  /* 0x0000001712157220 */ /* 0x040fe20000400000 */
[C---:B------:R-:W-:Y:S01]  /*8590*/  FMUL R43, R18.reuse, R43 ;  /* 0x0000002b122b7220 */ /* 0x040fe20000400000 */
[-C--:B------:R-:W-:Y:S01]  /*85a0*/  FFMA R12, R55, R42.reuse, R12 ;  /* 0x0000002a370c7223 */ /* 0x080fe2000000000c */
[-C--:B------:R-:W-:Y:S01]  /*85b0*/  FFMA R14, R53, R42.reuse, R14 ;  /* 0x0000002a350e7223 */ /* 0x080fe2000000000e */
[-C--:B------:R-:W-:Y:S01]  /*85c0*/  FFMA R24, R51, R42.reuse, R24 ;  /* 0x0000002a33187223 */ /* 0x080fe20000000018 */
[-C--:B------:R-:W-:Y:S01]  /*85d0*/  FFMA R40, R59, R42.reuse, R40 ;  /* 0x0000002a3b287223 */ /* 0x080fe20000000028 */
[----:B------:R-:W-:Y:S01]  /*85e0*/  FFMA R16, R49, R42, R16 ;  /* 0x0000002a31107223 */ /* 0x000fe20000000010 */
[C---:B------:R-:W-:Y:S01]  /*85f0*/  FMUL R23, R18.reuse, R41 ;  /* 0x0000002912177220 */ /* 0x040fe20000400000 */
[----:B------:R-:W-:Y:S01]  /*8600*/  FMUL R31, R18, R31 ;  /* 0x0000001f121f7220 */ /* 0x000fe20000400000 */
[----:B----4-:R-:W-:Y:S01]  /*8610*/  FFMA R27, R26, R27, R29 ;  /* 0x0000001b1a1b7223 */ /* 0x010fe2000000001d */
[----:B-----5:R-:W-:-:S02]  /*8620*/  HADD2.F32 R45, -RZ, R34.H1_H1 ;  /* 0x30000022ff2d7230 */ /* 0x020fc40000004100 */
[-C--:B------:R-:W-:Y:S01]  /*8630*/  FFMA R25, R44, R13.reuse, R43 ;  /* 0x0000000d2c197223 */ /* 0x080fe2000000002b */
[----:B------:R-:W-:Y:S02]  /*8640*/  HADD2.F32 R29, -RZ, R32.H1_H1 ;  /* 0x30000020ff1d7230 */ /* 0x000fe40000004100 */
[-C--:B------:R-:W-:Y:S01]  /*8650*/  FFMA R11, R10, R13.reuse, R11 ;  /* 0x0000000d0a0b7223 */ /* 0x080fe2000000000b */
[-C--:B------:R-:W-:Y:S01]  /*8660*/  FFMA R15, R12, R13.reuse, R15 ;  /* 0x0000000d0c0f7223 */ /* 0x080fe2000000000f */
[-C--:B------:R-:W-:Y:S01]  /*8670*/  FFMA R17, R14, R13.reuse, R17 ;  /* 0x0000000d0e117223 */ /* 0x080fe20000000011 */
[-C--:B------:R-:W-:Y:S01]  /*8680*/  FFMA R21, R24, R13.reuse, R21 ;  /* 0x0000000d18157223 */ /* 0x080fe20000000015 */
[-C--:B------:R-:W-:Y:S01]  /*8690*/  FFMA R23, R40, R13.reuse, R23 ;  /* 0x0000000d28177223 */ /* 0x080fe20000000017 */
[----:B------:R-:W-:Y:S01]  /*86a0*/  FFMA R31, R16, R13, R31 ;  /* 0x0000000d101f7223 */ /* 0x000fe2000000001f */
[----:B------:R-:W-:Y:S02]  /*86b0*/  HADD2.F32 R41, -RZ, R33.H0_H0 ;  /* 0x20000021ff297230 */ /* 0x000fe40000004100 */
[----:B------:R-:W-:-:S02]  /*86c0*/  HADD2.F32 R43, -RZ, R34.H0_H0 ;  /* 0x20000022ff2b7230 */ /* 0x000fc40000004100 */
[----:B------:R-:W-:Y:S02]  /*86d0*/  HADD2.F32 R13, -RZ, R32.H0_H0 ;  /* 0x20000020ff0d7230 */ /* 0x000fe40000004100 */
[----:B------:R-:W-:Y:S02]  /*86e0*/  HADD2.F32 R33, -RZ, R33.H1_H1 ;  /* 0x30000021ff217230 */ /* 0x000fe40000004100 */
[C---:B------:R-:W-:Y:S01]  /*86f0*/  FMUL R20, R4.reuse, R45 ;  /* 0x0000002d04147220 */ /* 0x040fe20000400000 */
[--C-:B------:R-:W-:Y:S02]  /*8700*/  HADD2.F32 R47, -RZ, R35.reuse.H0_H0 ;  /* 0x20000023ff2f7230 */ /* 0x100fe40000004100 */
[C---:B------:R-:W-:Y:S01]  /*8710*/  FMUL R12, R4.reuse, R29 ;  /* 0x0000001d040c7220 */ /* 0x040fe20000400000 */
[----:B------:R-:W-:Y:S02]  /*8720*/  HADD2.F32 R35, -RZ, R35.H1_H1 ;  /* 0x30000023ff237230 */ /* 0x000fe40000004100 */
[C---:B------:R-:W-:Y:S01]  /*8730*/  FMUL R14, R4.reuse, R41 ;  /* 0x00000029040e7220 */ /* 0x040fe20000400000 */
[C---:B------:R-:W-:Y:S01]  /*8740*/  FMUL R18, R4.reuse, R43 ;  /* 0x0000002b04127220 */ /* 0x040fe20000400000 */
[C---:B------:R-:W-:Y:S01]  /*8750*/  FMUL R10, R4.reuse, R13 ;  /* 0x0000000d040a7220 */ /* 0x040fe20000400000 */
[C---:B------:R-:W-:Y:S01]  /*8760*/  FMUL R16, R4.reuse, R33 ;  /* 0x0000002104107220 */ /* 0x040fe20000400000 */
[-C--:B------:R-:W-:Y:S01]  /*8770*/  FFMA R20, R23, R22.reuse, R20 ;  /* 0x0000001617147223 */ /* 0x080fe20000000014 */
[----:B------:R-:W-:Y:S01]  /*8780*/  FFMA R12, R15, R22, R12 ;  /* 0x000000160f0c7223 */ /* 0x000fe2000000000c */
[----:B------:R-:W-:Y:S01]  /*8790*/  HADD2.F32 R13, -RZ, R36.H1_H1 ;  /* 0x30000024ff0d7230 */ /* 0x000fe20000004100 */
[----:B------:R-:W-:Y:S01]  /*87a0*/  @!P0 LEA R23, R5, R2, 0x18 ;  /* 0x0000000205178211 */ /* 0x000fe200078ec0ff */
[C---:B------:R-:W-:Y:S01]  /*87b0*/  FMUL R24, R4.reuse, R47 ;  /* 0x0000002f04187220 */ /* 0x040fe20000400000 */
[----:B------:R-:W-:Y:S01]  /*87c0*/  FMUL R28, R4, R35 ;  /* 0x00000023041c7220 */ /* 0x000fe20000400000 */
[-C--:B------:R-:W-:Y:S01]  /*87d0*/  FFMA R14, R17, R22.reuse, R14 ;  /* 0x00000016110e7223 */ /* 0x080fe2000000000e */
[----:B------:R-:W-:Y:S01]  /*87e0*/  FFMA R18, R21, R22, R18 ;  /* 0x0000001615127223 */ /* 0x000fe20000000012 */
[----:B------:R-:W-:-:S02]  /*87f0*/  HADD2.F32 R15, -RZ, R37.H0_H0 ;  /* 0x20000025ff0f7230 */ /* 0x000fc40000004100 */
[-C--:B------:R-:W-:Y:S01]  /*8800*/  FFMA R4, R11, R22.reuse, R10 ;  /* 0x000000160b047223 */ /* 0x080fe2000000000a */
[----:B------:R-:W-:Y:S01]  /*8810*/  FFMA R16, R19, R22, R16 ;  /* 0x0000001613107223 */ /* 0x000fe20000000010 */
[----:B------:R-:W-:Y:S01]  /*8820*/  HADD2.F32 R37, -RZ, R37.H1_H1 ;  /* 0x30000025ff257230 */ /* 0x000fe20000004100 */
[----:B------:R-:W-:Y:S01]  /*8830*/  BAR.SYNC.DEFER_BLOCKING 0x0 ;  /* 0x0000000000007b1d */ /* 0x000fe20000010000 */
[----:B------:R-:W-:Y:S02]  /*8840*/  HADD2.F32 R17, -RZ, R38.H0_H0 ;  /* 0x20000026ff117230 */ /* 0x000fe40000004100 */
[----:B------:R-:W-:Y:S02]  /*8850*/  HADD2.F32 R21, -RZ, R39.H0_H0 ;  /* 0x20000027ff157230 */ /* 0x000fe40000004100 */
[----:B------:R-:W-:Y:S02]  /*8860*/  HADD2.F32 R11, -RZ, R36.H0_H0 ;  /* 0x20000024ff0b7230 */ /* 0x000fe40000004100 */
[----:B------:R-:W-:-:S02]  /*8870*/  HADD2.F32 R19, -RZ, R38.H1_H1 ;  /* 0x30000026ff137230 */ /* 0x000fc40000004100 */
[----:B------:R-:W-:Y:S01]  /*8880*/  HADD2.F32 R39, -RZ, R39.H1_H1 ;  /* 0x30000027ff277230 */ /* 0x000fe20000004100 */
[----:B------:R1:W-:Y:S01]  /*8890*/  @!P0 STS [R23+0x4], R8 ;  /* 0x0000040817008388 */ /* 0x0003e20000000800 */
[----:B------:R-:W-:Y:S01]  /*88a0*/  FMUL R13, R26, R13 ;  /* 0x0000000d1a0d7220 */ /* 0x000fe20000400000 */
        /* <DEDUP_REMOVED lines=11> */
[-C--:B------:R-:W-:Y:S01]  /*8960*/  FFMA R24, R25, R22.reuse, R24 ;  /* 0x0000001619187223 */ /* 0x080fe20000000018 */
[----:B------:R-:W-:Y:S01]  /*8970*/  FFMA R28, R31, R22, R28 ;  /* 0x000000161f1c7223 */ /* 0x000fe2000000001c */
        /* <DEDUP_REMOVED lines=25> */
.L_x_173:
[----:B------:R-:W-:Y:S01]  /*8b10*/  UIADD3 UR4, UPT, UPT, UR4, 0x4, URZ ;  /* 0x0000000404047890 */ /* 0x000fe2000fffe0ff */
[----:B------:R-:W-:Y:S03]  /*8b20*/  BSSY.RECONVERGENT B0, `(.L_x_157) ;  /* 0x000001f000007945 */ /* 0x000fe60003800200 */
[----:B------:R-:W-:Y:S01]  /*8b30*/  UISETP.NE.AND UP0, UPT, UR4, URZ, UPT ;  /* 0x000000ff0400728c */ /* 0x000fe2000bf05270 */
[----:B-1234-:R-:W-:Y:S10]  /*8b40*/  @P0 BRA `(.L_x_158) ;  /* 0x0000000000700947 */ /* 0x01eff40003800000 */
[----:B------:R-:W1:Y:S01]  /*8b50*/  I2F.U32.RP R9, UR9 ;  /* 0x0000000900097d06 */ /* 0x000e620008209000 */
[----:B------:R-:W2:Y:S01]  /*8b60*/  S2UR UR12, SR_CgaCtaId ;  /* 0x00000000000c79c3 */ /* 0x000ea20000008800 */
[----:B------:R-:W3:Y:S01]  /*8b70*/  S2R R19, SR_SWINHI ;  /* 0x0000000000137919 */ /* 0x000ee20000002f00 */
[----:B------:R-:W-:-:S05]  /*8b80*/  ISETP.NE.U32.AND P1, PT, RZ, UR9, PT ;  /* 0x00000009ff007c0c */ /* 0x000fca000bf25070 */
[----:B-1----:R-:W1:Y:S02]  /*8b90*/  MUFU.RCP R9, R9 ;  /* 0x0000000900097308 */ /* 0x002e640000001000 */
[----:B-1----:R-:W-:-:S06]  /*8ba0*/  IADD3 R10, PT, PT, R9, 0xffffffe, RZ ;  /* 0x0ffffffe090a7810 */ /* 0x002fcc0007ffe0ff */
[----:B------:R1:W4:Y:S02]  /*8bb0*/  F2I.FTZ.U32.TRUNC.NTZ R11, R10 ;  /* 0x0000000a000b7305 */ /* 0x000324000021f000 */
[----:B-1----:R-:W-:Y:S01]  /*8bc0*/  HFMA2 R10, -RZ, RZ, 0, 0 ;  /* 0x00000000ff0a7431 */ /* 0x002fe200000001ff */
[----:B----4-:R-:W-:-:S05]  /*8bd0*/  IADD3 R5, PT, PT, RZ, -R11, RZ ;  /* 0x8000000bff057210 */ /* 0x010fca0007ffe0ff */
[----:B------:R-:W-:-:S04]  /*8be0*/  IMAD R5, R5, UR9, RZ ;  /* 0x0000000905057c24 */ /* 0x000fc8000f8e02ff */
[----:B------:R-:W-:Y:S01]  /*8bf0*/  IMAD.HI.U32 R20, R11, R5, R10 ;  /* 0x000000050b147227 */ /* 0x000fe200078e000a */
[----:B------:R-:W-:Y:S02]  /*8c00*/  IADD3 R5, PT, PT, R2, -0x1, RZ ;  /* 0xffffffff02057810 */ /* 0x000fe40007ffe0ff */
[----:B------:R-:W-:-:S03]  /*8c10*/  MOV R10, 0x400 ;  /* 0x00000400000a7802 */ /* 0x000fc60000000f00 */
[----:B------:R-:W-:-:S04]  /*8c20*/  IMAD.HI.U32 R20, R20, R5, RZ ;  /* 0x0000000514147227 */ /* 0x000fc800078e00ff */
[----:B------:R-:W-:Y:S01]  /*8c30*/  VIADD R10, R10, 0x4 ;  /* 0x000000040a0a7836 */ /* 0x000fe20000000000 */
[----:B------:R-:W-:-:S05]  /*8c40*/  IADD3 R20, PT, PT, -R20, RZ, RZ ;  /* 0x000000ff14147210 */ /* 0x000fca0007ffe1ff */
[----:B------:R-:W-:Y:S01]  /*8c50*/  IMAD R9, R20, UR9, R5 ;  /* 0x0000000914097c24 */ /* 0x000fe2000f8e0205 */
[----:B--2---:R-:W-:-:S04]  /*8c60*/  MOV R5, UR12 ;  /* 0x0000000c00057c02 */ /* 0x004fc80008000f00 */
        /* <DEDUP_REMOVED lines=10> */
.L_x_158:
[----:B------:R-:W-:Y:S05]  /*8d10*/  BSYNC.RECONVERGENT B0 ;  /* 0x0000000000007941 */ /* 0x000fea0003800200 */
.L_x_157:
        /* <DEDUP_REMOVED lines=16> */
.L_x_160:
[----:B------:R-:W-:Y:S05]  /*8e20*/  BSYNC.RECONVERGENT B0 ;  /* 0x0000000000007941 */ /* 0x000fea0003800200 */
.L_x_159:
        /* <DEDUP_REMOVED lines=13> */
[----:B------:R-:W3:Y:S01]  /*8f00*/  S2UR UR12, SR_CgaCtaId ;  /* 0x00000000000c79c3 */ /* 0x000ee20000008800 */
[----:B------:R-:W-:-:S06]  /*8f10*/  ISETP.NE.U32.AND P2, PT, RZ, UR9, PT ;  /* 0x00000009ff007c0c */ /* 0x000fcc000bf45070 */
[----:B--2---:R-:W1:Y:S02]  /*8f20*/  MUFU.RCP R19, R19 ;  /* 0x0000001300137308 */ /* 0x004e640000001000 */
[----:B-1----:R-:W-:Y:S02]  /*8f30*/  IADD3 R10, PT, PT, R19, 0xffffffe, RZ ;  /* 0x0ffffffe130a7810 */ /* 0x002fe40007ffe0ff */
[----:B------:R-:W1:Y:S04]  /*8f40*/  S2R R19, SR_SWINHI ;  /* 0x0000000000137919 */ /* 0x000e680000002f00 */
[----:B------:R2:W4:Y:S02]  /*8f50*/  F2I.FTZ.U32.TRUNC.NTZ R11, R10 ;  /* 0x0000000a000b7305 */ /* 0x000524000021f000 */
[----:B--2---:R-:W-:-:S02]  /*8f60*/  MOV R10, RZ ;  /* 0x000000ff000a7202 */ /* 0x004fc40000000f00 */
[----:B----4-:R-:W-:-:S05]  /*8f70*/  IADD3 R5, PT, PT, RZ, -R11, RZ ;  /* 0x8000000bff057210 */ /* 0x010fca0007ffe0ff */
[----:B------:R-:W-:-:S04]  /*8f80*/  IMAD R5, R5, UR9, RZ ;  /* 0x0000000905057c24 */ /* 0x000fc8000f8e02ff */
[----:B------:R-:W-:-:S06]  /*8f90*/  IMAD.HI.U32 R5, R11, R5, R10 ;  /* 0x000000050b057227 */ /* 0x000fcc00078e000a */
[----:B------:R-:W-:-:S05]  /*8fa0*/  IMAD.HI.U32 R5, R5, R2, RZ ;  /* 0x0000000205057227 */ /* 0x000fca00078e00ff */
[----:B------:R-:W-:-:S05]  /*8fb0*/  IADD3 R5, PT, PT, -R5, RZ, RZ ;  /* 0x000000ff05057210 */ /* 0x000fca0007ffe1ff */
[----:B------:R-:W-:Y:S01]  /*8fc0*/  IMAD R9, R5, UR9, R2 ;  /* 0x0000000905097c24 */ /* 0x000fe2000f8e0202 */
[----:B------:R-:W-:-:S04]  /*8fd0*/  MOV R5, 0x400 ;  /* 0x0000040000057802 */ /* 0x000fc80000000f00 */
[----:B------:R-:W-:Y:S02]  /*8fe0*/  ISETP.GE.U32.AND P1, PT, R9, UR9, PT ;  /* 0x0000000909007c0c */ /* 0x000fe4000bf26070 */
[----:B------:R-:W-:Y:S02]  /*8ff0*/  IADD3 R10, PT, PT, R5, 0x4, RZ ;  /* 0x00000004050a7810 */ /* 0x000fe40007ffe0ff */
[----:B---3--:R-:W-:-:S04]  /*9000*/  MOV R5, UR12 ;  /* 0x0000000c00057c02 */ /* 0x008fc80008000f00 */
[----:B------:R-:W-:-:S04]  /*9010*/  LEA R10, R5, R10, 0x18 ;  /* 0x0000000a050a7211 */ /* 0x000fc800078ec0ff */
[----:B------:R-:W-:Y:S02]  /*9020*/  MOV R10, R10 ;  /* 0x0000000a000a7202 */ /* 0x000fe40000000f00 */
[----:B-1----:R-:W-:Y:S02]  /*9030*/  MOV R11, R19 ;  /* 0x00000013000b7202 */ /* 0x002fe40000000f00 */
[----:B------:R-:W-:-:S04]  /*9040*/  @P1 IADD3 R9, PT, PT, R9, -UR9, RZ ;  /* 0x8000000909091c10 */ /* 0x000fc8000fffe0ff */
[----:B------:R-:W-:-:S13]  /*9050*/  ISETP.GE.U32.AND P1, PT, R9, UR9, PT ;  /* 0x0000000909007c0c */ /* 0x000fda000bf26070 */
[----:B------:R-:W-:Y:S02]  /*9060*/  @P1 IADD3 R9, PT, PT, R9, -UR9, RZ ;  /* 0x8000000909091c10 */ /* 0x000fe4000fffe0ff */
[----:B------:R-:W-:-:S04]  /*9070*/  @!P2 LOP3.LUT R9, RZ, UR9, RZ, 0x33, !PT ;  /* 0x00000009ff09ac12 */ /* 0x000fc8000f8e33ff */
[----:B------:R-:W-:Y:S02]  /*9080*/  PRMT R10, R9, 0x654, R10 ;  /* 0x00000654090a7816 */ /* 0x000fe4000000000a */
[----:B------:R-:W-:-:S07]  /*9090*/  MOV R11, R11 ;  /* 0x0000000b000b7202 */ /* 0x000fce0000000f00 */
.L_x_162:
[----:B------:R-:W-:Y:S05]  /*90a0*/  BSYNC.RECONVERGENT B0 ;  /* 0x0000000000007941 */ /* 0x000fea0003800200 */
.L_x_161:
        /* <DEDUP_REMOVED lines=12> */
[----:B-1----:R-:W2:Y:S02]  /*9170*/  LD.E R9, desc[UR10][R10.64] ;  /* 0x0000000a0a097980 */ /* 0x002ea4000c101900 */
[----:B--2---:R-:W-:-:S05]  /*9180*/  FMNMX R9, R8, R9, !PT ;  /* 0x0000000908097209 */ /* 0x004fca0007800000 */
[----:B------:R2:W-:Y:S02]  /*9190*/  ST.E desc[UR10][R10.64], R9 ;  /* 0x000000090a007985 */ /* 0x0005e4000c10190a */
.L_x_164:
[----:B------:R-:W-:Y:S05]  /*91a0*/  BSYNC.RECONVERGENT B0 ;  /* 0x0000000000007941 */ /* 0x000fea0003800200 */
.L_x_163:
        /* <DEDUP_REMOVED lines=13> */
[----:B-12---:R-:W-:Y:S01]  /*9280*/  IMAD.MOV.U32 R10, RZ, RZ, RZ ;  /* 0x000000ffff0a7224 */ /* 0x006fe200078e00ff */
[----:B------:R-:W1:Y:S01]  /*9290*/  S2UR UR12, SR_CgaCtaId ;  /* 0x00000000000c79c3 */ /* 0x000e620000008800 */
[----:B------:R-:W-:-:S05]  /*92a0*/  ISETP.NE.U32.AND P2, PT, RZ, UR9, PT ;  /* 0x00000009ff007c0c */ /* 0x000fca000bf45070 */
[----:B---3--:R-:W2:Y:S02]  /*92b0*/  MUFU.RCP R19, R19 ;  /* 0x0000001300137308 */ /* 0x008ea40000001000 */
[----:B--2---:R-:W-:Y:S02]  /*92c0*/  IADD3 R11, PT, PT, R19, 0xffffffe, RZ ;  /* 0x0ffffffe130b7810 */ /* 0x004fe40007ffe0ff */
[----:B------:R-:W2:Y:S04]  /*92d0*/  S2R R19, SR_SWINHI ;  /* 0x0000000000137919 */ /* 0x000ea80000002f00 */
[----:B------:R-:W3:Y:S02]  /*92e0*/  F2I.FTZ.U32.TRUNC.NTZ R11, R11 ;  /* 0x0000000b000b7305 */ /* 0x000ee4000021f000 */
[----:B---3--:R-:W-:-:S05]  /*92f0*/  IADD3 R5, PT, PT, RZ, -R11, RZ ;  /* 0x8000000bff057210 */ /* 0x008fca0007ffe0ff */
[----:B------:R-:W-:-:S04]  /*9300*/  IMAD R5, R5, UR9, RZ ;  /* 0x0000000905057c24 */ /* 0x000fc8000f8e02ff */
[----:B------:R-:W-:Y:S01]  /*9310*/  IMAD.HI.U32 R10, R11, R5, R10 ;  /* 0x000000050b0a7227 */ /* 0x000fe200078e000a */
[----:B------:R-:W-:-:S05]  /*9320*/  IADD3 R5, PT, PT, R2, 0x1, RZ ;  /* 0x0000000102057810 */ /* 0x000fca0007ffe0ff */
        /* <DEDUP_REMOVED lines=16> */
.L_x_166:
[----:B------:R-:W-:Y:S05]  /*9430*/  BSYNC.RECONVERGENT B0 ;  /* 0x0000000000007941 */ /* 0x000fea0003800200 */
.L_x_165:
        /* <DEDUP_REMOVED lines=12> */
[----:B-12---:R-:W2:Y:S02]  /*9500*/  LD.E R9, desc[UR10][R10.64] ;  /* 0x0000000a0a097980 */ /* 0x006ea4000c101900 */
[----:B--2---:R-:W-:-:S05]  /*9510*/  FMNMX R9, R8, R9, !PT ;  /* 0x0000000908097209 */ /* 0x004fca0007800000 */
[----:B------:R3:W-:Y:S02]  /*9520*/  ST.E desc[UR10][R10.64], R9 ;  /* 0x000000090a007985 */ /* 0x0007e4000c10190a */
.L_x_168:
[----:B------:R-:W-:Y:S05]  /*9530*/  BSYNC.RECONVERGENT B0 ;  /* 0x0000000000007941 */ /* 0x000fea0003800200 */
.L_x_167:
        /* <DEDUP_REMOVED lines=13> */
[----:B-123--:R-:W-:Y:S01]  /*9610*/  HFMA2 R10, -RZ, RZ, 0, 0 ;  /* 0x00000000ff0a7431 */ /* 0x00efe200000001ff */
[----:B------:R-:W1:Y:S01]  /*9620*/  S2UR UR12, SR_CgaCtaId ;  /* 0x00000000000c79c3 */ /* 0x000e620000008800 */
[----:B------:R-:W-:-:S05]  /*9630*/  ISETP.NE.U32.AND P2, PT, RZ, UR9, PT ;  /* 0x00000009ff007c0c */ /* 0x000fca000bf45070 */
[----:B----4-:R-:W2:Y:S02]  /*9640*/  MUFU.RCP R19, R19 ;  /* 0x0000001300137308 */ /* 0x010ea40000001000 */
        /* <DEDUP_REMOVED lines=11> */
[----:B------:R-:W-:Y:S01]  /*9700*/  ISETP.GE.U32.AND P1, PT, R9, UR9, PT ;  /* 0x0000000909007c0c */ /* 0x000fe2000bf26070 */
[----:B------:R-:W-:Y:S01]  /*9710*/  VIADD R10, R5, 0x4 ;  /* 0x00000004050a7836 */ /* 0x000fe20000000000 */
        /* <DEDUP_REMOVED lines=10> */
.L_x_170:
[----:B------:R-:W-:Y:S05]  /*97c0*/  BSYNC.RECONVERGENT B0 ;  /* 0x0000000000007941 */ /* 0x000fea0003800200 */
.L_x_169:
        /* <DEDUP_REMOVED lines=12> */
[----:B-123--:R-:W2:Y:S02]  /*9890*/  LD.E R9, desc[UR10][R10.64] ;  /* 0x0000000a0a097980 */ /* 0x00eea4000c101900 */
[----:B--2---:R-:W-:-:S05]  /*98a0*/  FMNMX R9, R8, R9, !PT ;  /* 0x0000000908097209 */ /* 0x004fca0007800000 */
[----:B------:R4:W-:Y:S02]  /*98b0*/  ST.E desc[UR10][R10.64], R9 ;  /* 0x000000090a007985 */ /* 0x0009e4000c10190a */
.L_x_172:
[----:B------:R-:W-:Y:S05]  /*98c0*/  BSYNC.RECONVERGENT B0 ;  /* 0x0000000000007941 */ /* 0x000fea0003800200 */
.L_x_171:
        /* <DEDUP_REMOVED lines=14> */
.L_x_156:
[----:B------:R-:W-:-:S09]  /*99b0*/  UISETP.NE.AND UP0, UPT, UR5, URZ, UPT ;  /* 0x000000ff0500728c */ /* 0x000fd2000bf05270 */
[----:B------:R-:W-:Y:S05]  /*99c0*/  BRA.U !UP0, `(.L_x_155) ;  /* 0x0000000108f87547 */ /* 0x000fea000b800000 */
[----:B------:R-:W-:Y:S01]  /*99d0*/  IADD3 R5, PT, PT, R5, UR8, RZ ;  /* 0x0000000805057c10 */ /* 0x000fe2000fffe0ff */
[----:B------:R-:W-:-:S12]  /*99e0*/  UIADD3 UR5, UPT, UPT, -UR5, URZ, URZ ;  /* 0x000000ff05057290 */ /* 0x000fd8000fffe1ff */
.L_x_178:
[----:B------:R-:W-:Y:S01]  /*99f0*/  UIADD3 UR5, UPT, UPT, UR5, 0x1, URZ ;  /* 0x0000000105057890 */ /* 0x000fe2000fffe0ff */
[----:B------:R-:W-:Y:S03]  /*9a00*/  BSSY.RECONVERGENT B0, `(.L_x_174) ;  /* 0x000001d000007945 */ /* 0x000fe60003800200 */
[----:B------:R-:W-:Y:S01]  /*9a10*/  UISETP.NE.AND UP0, UPT, UR5, URZ, UPT ;  /* 0x000000ff0500728c */ /* 0x000fe2000bf05270 */
[----:B------:R-:W-:Y:S10]  /*9a20*/  @P0 BRA `(.L_x_175) ;  /* 0x0000000000680947 */ /* 0x000ff40003800000 */
[----:B------:R-:W5:Y:S01]  /*9a30*/  I2F.U32.RP R19, UR9 ;  /* 0x0000000900137d06 */ /* 0x000f620008209000 */
[----:B------:R-:W1:Y:S01]  /*9a40*/  S2R R20, SR_SWINHI ;  /* 0x0000000000147919 */ /* 0x000e620000002f00 */
[----:B------:R-:W-:-:S06]  /*9a50*/  ISETP.NE.U32.AND P1, PT, RZ, UR9, PT ;  /* 0x00000009ff007c0c */ /* 0x000fcc000bf25070 */
[----:B-----5:R-:W1:Y:S02]  /*9a60*/  MUFU.RCP R19, R19 ;  /* 0x0000001300137308 */ /* 0x020e640000001000 */
[----:B-1234-:R-:W-:-:S06]  /*9a70*/  IADD3 R10, PT, PT, R19, 0xffffffe, RZ ;  /* 0x0ffffffe130a7810 */ /* 0x01efcc0007ffe0ff */
[----:B------:R1:W2:Y:S02]  /*9a80*/  F2I.FTZ.U32.TRUNC.NTZ R11, R10 ;  /* 0x0000000a000b7305 */ /* 0x0002a4000021f000 */
[----:B-1----:R-:W-:Y:S02]  /*9a90*/  MOV R10, RZ ;  /* 0x000000ff000a7202 */ /* 0x002fe40000000f00 */
[----:B--2---:R-:W-:-:S05]  /*9aa0*/  IADD3 R9, PT, PT, RZ, -R11, RZ ;  /* 0x8000000bff097210 */ /* 0x004fca0007ffe0ff */
[----:B------:R-:W-:-:S04]  /*9ab0*/  IMAD R9, R9, UR9, RZ ;  /* 0x0000000909097c24 */ /* 0x000fc8000f8e02ff */
[----:B------:R-:W-:Y:S02]  /*9ac0*/  IMAD.HI.U32 R2, R11, R9, R10 ;  /* 0x000000090b027227 */ /* 0x000fe400078e000a */
[----:B------:R-:W1:Y:S04]  /*9ad0*/  S2R R11, SR_CgaCtaId ;  /* 0x00000000000b7919 */ /* 0x000e680000008800 */
[----:B------:R-:W-:-:S05]  /*9ae0*/  IMAD.HI.U32 R2, R2, R5, RZ ;  /* 0x0000000502027227 */ /* 0x000fca00078e00ff */
[----:B------:R-:W-:-:S05]  /*9af0*/  IADD3 R2, PT, PT, -R2, RZ, RZ ;  /* 0x000000ff02027210 */ /* 0x000fca0007ffe1ff */
[----:B------:R-:W-:Y:S01]  /*9b00*/  IMAD R9, R2, UR9, R5 ;  /* 0x0000000902097c24 */ /* 0x000fe2000f8e0205 */
[----:B------:R-:W-:-:S04]  /*9b10*/  MOV R2, 0x400 ;  /* 0x0000040000027802 */ /* 0x000fc80000000f00 */
[----:B------:R-:W-:Y:S02]  /*9b20*/  ISETP.GE.U32.AND P0, PT, R9, UR9, PT ;  /* 0x0000000909007c0c */ /* 0x000fe4000bf06070 */
[----:B------:R-:W-:-:S11]  /*9b30*/  IADD3 R2, PT, PT, R2, 0x4, RZ ;  /* 0x0000000402027810 */ /* 0x000fd60007ffe0ff */
[----:B------:R-:W-:Y:S02]  /*9b40*/  @P0 IADD3 R9, PT, PT, R9, -UR9, RZ ;  /* 0x8000000909090c10 */ /* 0x000fe4000fffe0ff */
[----:B-1----:R-:W-:Y:S02]  /*9b50*/  LEA R11, R11, R2, 0x18 ;  /* 0x000000020b0b7211 */ /* 0x002fe400078ec0ff */
[----:B------:R-:W-:Y:S02]  /*9b60*/  ISETP.GE.U32.AND P0, PT, R9, UR9, PT ;  /* 0x0000000909007c0c */ /* 0x000fe4000bf06070 */
[----:B------:R-:W-:Y:S02]  /*9b70*/  MOV R10, R11 ;  /* 0x0000000b000a7202 */ /* 0x000fe40000000f00 */
[----:B------:R-:W-:-:S09]  /*9b80*/  MOV R11, R20 ;  /* 0x00000014000b7202 */ /* 0x000fd20000000f00 */
[----:B------:R-:W-:Y:S02]  /*9b90*/  @P0 IADD3 R9, PT, PT, R9, -UR9, RZ ;  /* 0x8000000909090c10 */ /* 0x000fe4000fffe0ff */
[----:B------:R-:W-:-:S04]  /*9ba0*/  @!P1 LOP3.LUT R9, RZ, UR9, RZ, 0x33, !PT ;  /* 0x00000009ff099c12 */ /* 0x000fc8000f8e33ff */
[----:B------:R-:W-:Y:S02]  /*9bb0*/  PRMT R10, R9, 0x654, R10 ;  /* 0x00000654090a7816 */ /* 0x000fe4000000000a */
[----:B------:R-:W-:-:S07]  /*9bc0*/  MOV R11, R11 ;  /* 0x0000000b000b7202 */ /* 0x000fce0000000f00 */
.L_x_175:
[----:B------:R-:W-:Y:S05]  /*9bd0*/  BSYNC.RECONVERGENT B0 ;  /* 0x0000000000007941 */ /* 0x000fea0003800200 */
.L_x_174:
        /* <DEDUP_REMOVED lines=13> */
[----:B-1234-:R-:W2:Y:S02]  /*9cb0*/  LD.E R9, desc[UR10][R10.64] ;  /* 0x0000000a0a097980 */ /* 0x01eea4000c101900 */
[----:B--2---:R-:W-:-:S05]  /*9cc0*/  FMNMX R9, R8, R9, !PT ;  /* 0x0000000908097209 */ /* 0x004fca0007800000 */
[----:B------:R1:W-:Y:S02]  /*9cd0*/  ST.E desc[UR10][R10.64], R9 ;  /* 0x000000090a007985 */ /* 0x0003e4000c10190a */
.L_x_177:
[----:B------:R-:W-:Y:S05]  /*9ce0*/  BSYNC.RECONVERGENT B0 ;  /* 0x0000000000007941 */ /* 0x000fea0003800200 */
.L_x_176:
        /* <DEDUP_REMOVED lines=12> */
.L_x_155:
[----:B------:R-:W5:Y:S01]  /*9db0*/  S2UR UR4, SR_CgaCtaId ;  /* 0x00000000000479c3 */ /* 0x000f620000008800 */
[----:B------:R-:W-:Y:S01]  /*9dc0*/  MOV R5, 0x400 ;  /* 0x0000040000057802 */ /* 0x000fe20000000f00 */
[----:B------:R-:W-:Y:S01]  /*9dd0*/  UISETP.GE.U32.AND UP0, UPT, UR9, 0x2, UPT ;  /* 0x000000020900788c */ /* 0x000fe2000bf06070 */
[----:B-----5:R-:W-:-:S05]  /*9de0*/  IMAD.U32 R2, RZ, RZ, UR4 ;  /* 0x00000004ff027e24 */ /* 0x020fca000f8e00ff */
[----:B------:R-:W-:-:S05]  /*9df0*/  LEA R20, R2, R5, 0x18 ;  /* 0x0000000502147211 */ /* 0x000fca00078ec0ff */
[----:B------:R-:W5:Y:S02]  /*9e00*/  LDS R5, [R20+0x4] ;  /* 0x0000040014057984 */ /* 0x000f640000000800 */
[----:B-----5:R-:W-:-:S06]  /*9e10*/  FADD R19, R8, -R5 ;  /* 0x8000000508137221 */ /* 0x020fcc0000000000 */
[----:B------:R-:W5:Y:S02]  /*9e20*/  MUFU.EX2 R19, R19 ;  /* 0x0000001300137308 */ /* 0x000f640000000800 */
[-C--:B-----5:R-:W-:Y:S01]  /*9e30*/  FMUL R5, R27, R19.reuse ;  /* 0x000000131b057220 */ /* 0x0a0fe20000400000 */
[-C--:B------:R-:W-:Y:S01]  /*9e40*/  FMUL R8, R12, R19.reuse ;  /* 0x000000130c087220 */ /* 0x080fe20000400000 */
[-C--:B-1234-:R-:W-:Y:S01]  /*9e50*/  FMUL R9, R13, R19.reuse ;  /* 0x000000130d097220 */ /* 0x09efe20000400000 */
[-C--:B------:R-:W-:Y:S01]  /*9e60*/  FMUL R12, R14, R19.reuse ;  /* 0x000000130e0c7220 */ /* 0x080fe20000400000 */
[----:B------:R-:W-:Y:S01]  /*9e70*/  FMUL R13, R15, R19 ;  /* 0x000000130f0d7220 */ /* 0x000fe20000400000 */
[----:B------:R1:W-:Y:S01]  /*9e80*/  @!P0 STS [R20], R5 ;  /* 0x0000000514008388 */ /* 0x0003e20000000800 */
        /* <DEDUP_REMOVED lines=22> */
[----:B------:R-:W-:Y:S04]  /*9ff0*/  BSSY.RECONVERGENT B0, `(.L_x_181) ;  /* 0x0000019000007945 */ /* 0x000fe80003800200 */
[----:B------:R-:W-:Y:S07]  /*a000*/  @P0 BRA `(.L_x_182) ;  /* 0x00000000005c0947 */ /* 0x000fee0003800000 */
[----:B------:R-:W1:Y:S01]  /*a010*/  I2F.U32.RP R17, UR9 ;  /* 0x0000000900117d06 */ /* 0x000e620008209000 */
[----:B------:R-:W-:Y:S01]  /*a020*/  HFMA2 R10, -RZ, RZ, 0, 0 ;  /* 0x00000000ff0a7431 */ /* 0x000fe200000001ff */
[----:B------:R-:W-:-:S06]  /*a030*/  ISETP.NE.U32.AND P2, PT, RZ, UR9, PT ;  /* 0x00000009ff007c0c */ /* 0x000fcc000bf45070 */
[----:B-1----:R-:W1:Y:S02]  /*a040*/  MUFU.RCP R17, R17 ;  /* 0x0000001100117308 */ /* 0x002e640000001000 */
[----:B-1----:R-:W-:-:S06]  /*a050*/  IADD3 R18, PT, PT, R17, 0xffffffe, RZ ;  /* 0x0ffffffe11127810 */ /* 0x002fcc0007ffe0ff */
[----:B------:R-:W1:Y:S02]  /*a060*/  F2I.FTZ.U32.TRUNC.NTZ R11, R18 ;  /* 0x00000012000b7305 */ /* 0x000e64000021f000 */
[----:B-1----:R-:W-:-:S05]  /*a070*/  IADD3 R19, PT, PT, RZ, -R11, RZ ;  /* 0x8000000bff137210 */ /* 0x002fca0007ffe0ff */
[----:B------:R-:W-:-:S04]  /*a080*/  IMAD R19, R19, UR9, RZ ;  /* 0x0000000913137c24 */ /* 0x000fc8000f8e02ff */
[----:B------:R-:W-:Y:S01]  /*a090*/  IMAD.HI.U32 R11, R11, R19, R10 ;  /* 0x000000130b0b7227 */ /* 0x000fe200078e000a */
[----:B------:R-:W-:Y:S01]  /*a0a0*/  IADD3 R10, PT, PT, R2, 0x1, RZ ;  /* 0x00000001020a7810 */ /* 0x000fe20007ffe0ff */
[----:B------:R-:W1:Y:S04]  /*a0b0*/  S2R R19, SR_SWINHI ;  /* 0x0000000000137919 */ /* 0x000e680000002f00 */
[----:B------:R-:W-:-:S05]  /*a0c0*/  IMAD.HI.U32 R11, R11, R10, RZ ;  /* 0x0000000a0b0b7227 */ /* 0x000fca00078e00ff */
[----:B------:R-:W-:-:S05]  /*a0d0*/  IADD3 R11, PT, PT, -R11, RZ, RZ ;  /* 0x000000ff0b0b7210 */ /* 0x000fca0007ffe1ff */
[----:B------:R-:W-:-:S05]  /*a0e0*/  IMAD R17, R11, UR9, R10 ;  /* 0x000000090b117c24 */ /* 0x000fca000f8e020a */
[----:B------:R-:W-:-:S13]  /*a0f0*/  ISETP.GE.U32.AND P1, PT, R17, UR9, PT ;  /* 0x0000000911007c0c */ /* 0x000fda000bf26070 */
[----:B------:R-:W-:Y:S02]  /*a100*/  @P1 IADD3 R17, PT, PT, R17, -UR9, RZ ;  /* 0x8000000911111c10 */ /* 0x000fe4000fffe0ff */
[----:B------:R-:W-:Y:S02]  /*a110*/  MOV R10, R20 ;  /* 0x00000014000a7202 */ /* 0x000fe40000000f00 */
[----:B-1----:R-:W-:Y:S02]  /*a120*/  MOV R11, R19 ;  /* 0x00000013000b7202 */ /* 0x002fe40000000f00 */
[----:B------:R-:W-:-:S13]  /*a130*/  ISETP.GE.U32.AND P1, PT, R17, UR9, PT ;  /* 0x0000000911007c0c */ /* 0x000fda000bf26070 */
[----:B------:R-:W-:Y:S02]  /*a140*/  @P1 IADD3 R17, PT, PT, R17, -UR9, RZ ;  /* 0x8000000911111c10 */ /* 0x000fe4000fffe0ff */
[----:B------:R-:W-:-:S04]  /*a150*/  @!P2 LOP3.LUT R17, RZ, UR9, RZ, 0x33, !PT ;  /* 0x00000009ff11ac12 */ /* 0x000fc8000f8e33ff */
[----:B------:R-:W-:Y:S02]  /*a160*/  PRMT R10, R17, 0x654, R10 ;  /* 0x00000654110a7816 */ /* 0x000fe4000000000a */
[----:B------:R-:W-:-:S07]  /*a170*/  MOV R11, R11 ;  /* 0x0000000b000b7202 */ /* 0x000fce0000000f00 */
.L_x_182:
[----:B------:R-:W-:Y:S05]  /*a180*/  BSYNC.RECONVERGENT B0 ;  /* 0x0000000000007941 */ /* 0x000fea0003800200 */
.L_x_181:
        /* <DEDUP_REMOVED lines=8> */
[----:B------:R-:W-:Y:S01]  /*a210*/  BSSY.RECONVERGENT B0, `(.L_x_183) ;  /* 0x000001b000007945 */ /* 0x000fe20003800200 */
[----:B------:R-:W-:-:S04]  /*a220*/  IADD3 R21, PT, PT, R2, 0x2, RZ ;  /* 0x0000000202157810 */ /* 0x000fc80007ffe0ff */
        /* <DEDUP_REMOVED lines=9> */
.L_x_186:
[----:B------:R-:W1:Y:S02]  /*a2c0*/  LDS R18, [R17] ;  /* 0x0000000011127984 */ /* 0x000e640000000800 */
[----:B-1----:R-:W-:-:S05]  /*a2d0*/  FADD R19, R5, R18 ;  /* 0x0000001205137221 */ /* 0x002fca0000000000 */
[----:B------:R-:W1:Y:S02]  /*a2e0*/  ATOMS.CAST.SPIN P1, [R17], R18, R19 ;  /* 0x000000121100758d */ /* 0x000e640001820013 */
[----:B-1----:R-:W-:Y:S05]  /*a2f0*/  @!P1 BRA `(.L_x_186) ;  /* 0xfffffffc00f09947 */ /* 0x002fea000383ffff */
[----:B------:R-:W-:Y:S05]  /*a300*/  BRA `(.L_x_184) ;  /* 0x00000000002c7947 */ /* 0x000fea0003800000 */
.L_x_185:
[----:B------:R-:W1:Y:S02]  /*a310*/  QSPC.E.D P1, RZ, [R10] ;  /* 0x000000000aff73aa */ /* 0x000e640000020700 */
[----:B-1----:R-:W-:Y:S05]  /*a320*/  @!P1 BRA `(.L_x_187) ;  /* 0x0000000000189947 */ /* 0x002fea0003800000 */
.L_x_188:
[----:B------:R-:W2:Y:S02]  /*a330*/  LD.E R18, [R10] ;  /* 0x000000000a127980 */ /* 0x000ea40000100900 */
[----:B--2---:R-:W-:-:S06]  /*a340*/  FADD R19, R5, R18 ;  /* 0x0000001205137221 */ /* 0x004fcc0000000000 */
[----:B------:R-:W2:Y:S02]  /*a350*/  ATOM.E.CAST.SPIN PT, R19, [R10], R18, R19 ;  /* 0x000000120a13738b */ /* 0x000ea400019e0113 */
[----:B--2---:R-:W-:-:S13]  /*a360*/  ISETP.EQ.U32.AND P1, PT, R19, 0x1, PT ;  /* 0x000000011300780c */ /* 0x004fda0003f22070 */
[----:B------:R-:W-:Y:S05]  /*a370*/  @!P1 BRA `(.L_x_188) ;  /* 0xfffffffc00ec9947 */ /* 0x000fea000383ffff */
[----:B------:R-:W-:Y:S05]  /*a380*/  BRA `(.L_x_184) ;  /* 0x00000000000c7947 */ /* 0x000fea0003800000 */
.L_x_187:
[----:B------:R-:W2:Y:S02]  /*a390*/  LD.E R18, desc[UR10][R10.64] ;  /* 0x0000000a0a127980 */ /* 0x000ea4000c101900 */
[----:B--2---:R-:W-:-:S05]  /*a3a0*/  FADD R17, R5, R18 ;  /* 0x0000001205117221 */ /* 0x004fca0000000000 */
[----:B------:R1:W-:Y:S02]  /*a3b0*/  ST.E desc[UR10][R10.64], R17 ;  /* 0x000000110a007985 */ /* 0x0003e4000c10190a */
.L_x_184:
[----:B------:R-:W-:Y:S05]  /*a3c0*/  BSYNC.RECONVERGENT B0 ;  /* 0x0000000000007941 */ /* 0x000fea0003800200 */
.L_x_183:
        /* <DEDUP_REMOVED lines=14> */
[----:B------:R-:W1:Y:S01]  /*a4b0*/  S2R R19, SR_SWINHI ;  /* 0x0000000000137919 */ /* 0x000e620000002f00 */
[----:B------:R-:W-:-:S05]  /*a4c0*/  ISETP.NE.U32.AND P2, PT, RZ, UR9, PT ;  /* 0x00000009ff007c0c */ /* 0x000fca000bf45070 */
[----:B--2---:R-:W2:Y:S02]  /*a4d0*/  MUFU.RCP R18, R18 ;  /* 0x0000001200127308 */ /* 0x004ea40000001000 */
[----:B--2---:R-:W-:-:S06]  /*a4e0*/  IADD3 R11, PT, PT, R18, 0xffffffe, RZ ;  /* 0x0ffffffe120b7810 */ /* 0x004fcc0007ffe0ff */
[----:B------:R-:W2:Y:S02]  /*a4f0*/  F2I.FTZ.U32.TRUNC.NTZ R11, R11 ;  /* 0x0000000b000b7305 */ /* 0x000ea4000021f000 */
[----:B--2---:R-:W-:-:S05]  /*a500*/  IADD3 R17, PT, PT, RZ, -R11, RZ ;  /* 0x8000000bff117210 */ /* 0x004fca0007ffe0ff */
[----:B------:R-:W-:-:S04]  /*a510*/  IMAD R17, R17, UR9, RZ ;  /* 0x0000000911117c24 */ /* 0x000fc8000f8e02ff */
[----:B------:R-:W-:-:S06]  /*a520*/  IMAD.HI.U32 R10, R11, R17, R10 ;  /* 0x000000110b0a7227 */ /* 0x000fcc00078e000a */
[----:B------:R-:W-:-:S04]  /*a530*/  IMAD.HI.U32 R10, R10, R21, RZ ;  /* 0x000000150a0a7227 */ /* 0x000fc800078e00ff */
[----:B------:R-:W-:-:S04]  /*a540*/  IMAD.MOV R10, RZ, RZ, -R10 ;  /* 0x000000ffff0a7224 */ /* 0x000fc800078e0a0a */
[----:B------:R-:W-:Y:S01]  /*a550*/  IMAD R17, R10, UR9, R21 ;  /* 0x000000090a117c24 */ /* 0x000fe2000f8e0215 */
[----:B------:R-:W-:Y:S02]  /*a560*/  MOV R10, R20 ;  /* 0x00000014000a7202 */ /* 0x000fe40000000f00 */
[----:B-1----:R-:W-:Y:S02]  /*a570*/  MOV R11, R19 ;  /* 0x00000013000b7202 */ /* 0x002fe40000000f00 */
[----:B------:R-:W-:-:S13]  /*a580*/  ISETP.GE.U32.AND P1, PT, R17, UR9, PT ;  /* 0x0000000911007c0c */ /* 0x000fda000bf26070 */
[----:B------:R-:W-:-:S04]  /*a590*/  @P1 IADD3 R17, PT, PT, R17, -UR9, RZ ;  /* 0x8000000911111c10 */ /* 0x000fc8000fffe0ff */
[----:B------:R-:W-:-:S13]  /*a5a0*/  ISETP.GE.U32.AND P1, PT, R17, UR9, PT ;  /* 0x0000000911007c0c */ /* 0x000fda000bf26070 */
[----:B------:R-:W-:Y:S02]  /*a5b0*/  @P1 IADD3 R17, PT, PT, R17, -UR9, RZ ;  /* 0x8000000911111c10 */ /* 0x000fe4000fffe0ff */
[----:B------:R-:W-:-:S04]  /*a5c0*/  @!P2 LOP3.LUT R17, RZ, UR9, RZ, 0x33, !PT ;  /* 0x00000009ff11ac12 */ /* 0x000fc8000f8e33ff */
[----:B------:R-:W-:Y:S02]  /*a5d0*/  PRMT R10, R17, 0x654, R10 ;  /* 0x00000654110a7816 */ /* 0x000fe4000000000a */
[----:B------:R-:W-:-:S07]  /*a5e0*/  MOV R11, R11 ;  /* 0x0000000b000b7202 */ /* 0x000fce0000000f00 */
.L_x_190:
[----:B------:R-:W-:Y:S05]  /*a5f0*/  BSYNC.RECONVERGENT B0 ;  /* 0x0000000000007941 */ /* 0x000fea0003800200 */
.L_x_189:
        /* <DEDUP_REMOVED lines=18> */
.L_x_194:
[----:B------:R-:W1:Y:S02]  /*a720*/  LDS R18, [R17] ;  /* 0x0000000011127984 */ /* 0x000e640000000800 */
[----:B-1----:R-:W-:-:S05]  /*a730*/  FADD R19, R5, R18 ;  /* 0x0000001205137221 */ /* 0x002fca0000000000 */
[----:B------:R-:W1:Y:S02]  /*a740*/  ATOMS.CAST.SPIN P1, [R17], R18, R19 ;  /* 0x000000121100758d */ /* 0x000e640001820013 */
[----:B-1----:R-:W-:Y:S05]  /*a750*/  @!P1 BRA `(.L_x_194) ;  /* 0xfffffffc00f09947 */ /* 0x002fea000383ffff */
[----:B------:R-:W-:Y:S05]  /*a760*/  BRA `(.L_x_192) ;  /* 0x00000000002c7947 */ /* 0x000fea0003800000 */
.L_x_193:
[----:B------:R-:W2:Y:S02]  /*a770*/  QSPC.E.D P1, RZ, [R10] ;  /* 0x000000000aff73aa */ /* 0x000ea40000020700 */
[----:B--2---:R-:W-:Y:S05]  /*a780*/  @!P1 BRA `(.L_x_195) ;  /* 0x0000000000189947 */ /* 0x004fea0003800000 */
.L_x_196:
[----:B------:R-:W2:Y:S02]  /*a790*/  LD.E R18, [R10] ;  /* 0x000000000a127980 */ /* 0x000ea40000100900 */
[----:B--2---:R-:W-:-:S06]  /*a7a0*/  FADD R19, R5, R18 ;  /* 0x0000001205137221 */ /* 0x004fcc0000000000 */
[----:B------:R-:W2:Y:S02]  /*a7b0*/  ATOM.E.CAST.SPIN PT, R19, [R10], R18, R19 ;  /* 0x000000120a13738b */ /* 0x000ea400019e0113 */
[----:B--2---:R-:W-:-:S13]  /*a7c0*/  ISETP.EQ.U32.AND P1, PT, R19, 0x1, PT ;  /* 0x000000011300780c */ /* 0x004fda0003f22070 */
[----:B------:R-:W-:Y:S05]  /*a7d0*/  @!P1 BRA `(.L_x_196) ;  /* 0xfffffffc00ec9947 */ /* 0x000fea000383ffff */
[----:B------:R-:W-:Y:S05]  /*a7e0*/  BRA `(.L_x_192) ;  /* 0x00000000000c7947 */ /* 0x000fea0003800000 */
.L_x_195:
[----:B------:R-:W1:Y:S02]  /*a7f0*/  LD.E R18, desc[UR10][R10.64] ;  /* 0x0000000a0a127980 */ /* 0x000e64000c101900 */
[----:B-1----:R-:W-:-:S05]  /*a800*/  FADD R17, R5, R18 ;  /* 0x0000001205117221 */ /* 0x002fca0000000000 */
[----:B------:R2:W-:Y:S02]  /*a810*/  ST.E desc[UR10][R10.64], R17 ;  /* 0x000000110a007985 */ /* 0x0005e4000c10190a */
.L_x_192:
[----:B------:R-:W-:Y:S05]  /*a820*/  BSYNC.RECONVERGENT B0 ;  /* 0x0000000000007941 */ /* 0x000fea0003800200 */
.L_x_191:
        /* <DEDUP_REMOVED lines=35> */
.L_x_198:
[----:B------:R-:W-:Y:S05]  /*aa60*/  BSYNC.RECONVERGENT B0 ;  /* 0x0000000000007941 */ /* 0x000fea0003800200 */
.L_x_197:
        /* <DEDUP_REMOVED lines=18> */
.L_x_202:
[----:B------:R-:W1:Y:S02]  /*ab90*/  LDS R18, [R17] ;  /* 0x0000000011127984 */ /* 0x000e640000000800 */
[----:B-1----:R-:W-:-:S05]  /*aba0*/  FADD R19, R5, R18 ;  /* 0x0000001205137221 */ /* 0x002fca0000000000 */
[----:B------:R-:W1:Y:S02]  /*abb0*/  ATOMS.CAST.SPIN P1, [R17], R18, R19 ;  /* 0x000000121100758d */ /* 0x000e640001820013 */
[----:B-1----:R-:W-:Y:S05]  /*abc0*/  @!P1 BRA `(.L_x_202) ;  /* 0xfffffffc00f09947 */ /* 0x002fea000383ffff */
[----:B------:R-:W-:Y:S05]  /*abd0*/  BRA `(.L_x_200) ;  /* 0x00000000002c7947 */ /* 0x000fea0003800000 */
.L_x_201:
[----:B------:R-:W3:Y:S02]  /*abe0*/  QSPC.E.D P1, RZ, [R10] ;  /* 0x000000000aff73aa */ /* 0x000ee40000020700 */
[----:B---3--:R-:W-:Y:S05]  /*abf0*/  @!P1 BRA `(.L_x_203) ;  /* 0x0000000000189947 */ /* 0x008fea0003800000 */
.L_x_204:
[----:B------:R-:W3:Y:S02]  /*ac00*/  LD.E R18, [R10] ;  /* 0x000000000a127980 */ /* 0x000ee40000100900 */
[----:B---3--:R-:W-:-:S06]  /*ac10*/  FADD R19, R5, R18 ;  /* 0x0000001205137221 */ /* 0x008fcc0000000000 */
[----:B------:R-:W3:Y:S02]  /*ac20*/  ATOM.E.CAST.SPIN PT, R19, [R10], R18, R19 ;  /* 0x000000120a13738b */ /* 0x000ee400019e0113 */
[----:B---3--:R-:W-:-:S13]  /*ac30*/  ISETP.EQ.U32.AND P1, PT, R19, 0x1, PT ;  /* 0x000000011300780c */ /* 0x008fda0003f22070 */
[----:B------:R-:W-:Y:S05]  /*ac40*/  @!P1 BRA `(.L_x_204) ;  /* 0xfffffffc00ec9947 */ /* 0x000fea000383ffff */
[----:B------:R-:W-:Y:S05]  /*ac50*/  BRA `(.L_x_200) ;  /* 0x00000000000c7947 */ /* 0x000fea0003800000 */
.L_x_203:
[----:B------:R-:W1:Y:S02]  /*ac60*/  LD.E R18, desc[UR10][R10.64] ;  /* 0x0000000a0a127980 */ /* 0x000e64000c101900 */
[----:B-12---:R-:W-:-:S05]  /*ac70*/  FADD R17, R5, R18 ;  /* 0x0000001205117221 */ /* 0x006fca0000000000 */
[----:B------:R3:W-:Y:S02]  /*ac80*/  ST.E desc[UR10][R10.64], R17 ;  /* 0x000000110a007985 */ /* 0x0007e4000c10190a */
.L_x_200:
[----:B------:R-:W-:Y:S05]  /*ac90*/  BSYNC.RECONVERGENT B0 ;  /* 0x0000000000007941 */ /* 0x000fea0003800200 */
.L_x_199:
        /* <DEDUP_REMOVED lines=14> */
[----:B------:R-:W-:-:S06]  /*ad80*/  ISETP.NE.U32.AND P2, PT, RZ, UR9, PT ;  /* 0x00000009ff007c0c */ /* 0x000fcc000bf45070 */
[----:B-1----:R-:W1:Y:S02]  /*ad90*/  MUFU.RCP R17, R17 ;  /* 0x0000001100117308 */ /* 0x002e640000001000 */
[----:B-1----:R-:W-:-:S06]  /*ada0*/  IADD3 R18, PT, PT, R17, 0xffffffe, RZ ;  /* 0x0ffffffe11127810 */ /* 0x002fcc0007ffe0ff */
[----:B------:R-:W1:Y:S02]  /*adb0*/  F2I.FTZ.U32.TRUNC.NTZ R11, R18 ;  /* 0x00000012000b7305 */ /* 0x000e64000021f000 */
[----:B-1----:R-:W-:-:S04]  /*adc0*/  IMAD.MOV R19, RZ, RZ, -R11 ;  /* 0x000000ffff137224 */ /* 0x002fc800078e0a0b */
        /* <DEDUP_REMOVED lines=16> */
.L_x_206:
[----:B------:R-:W-:Y:S05]  /*aed0*/  BSYNC.RECONVERGENT B0 ;  /* 0x0000000000007941 */ /* 0x000fea0003800200 */
.L_x_205:
        /* <DEDUP_REMOVED lines=19> */
.L_x_211:
[----:B------:R-:W1:Y:S02]  /*b010*/  LDS R18, [R17] ;  /* 0x0000000011127984 */ /* 0x000e640000000800 */
[----:B-1----:R-:W-:-:S05]  /*b020*/  FADD R19, R5, R18 ;  /* 0x0000001205137221 */ /* 0x002fca0000000000 */
[----:B------:R-:W1:Y:S02]  /*b030*/  ATOMS.CAST.SPIN P1, [R17], R18, R19 ;  /* 0x000000121100758d */ /* 0x000e640001820013 */
[----:B-1----:R-:W-:Y:S05]  /*b040*/  @!P1 BRA `(.L_x_211) ;  /* 0xfffffffc00f09947 */ /* 0x002fea000383ffff */
[----:B------:R-:W-:Y:S05]  /*b050*/  BSYNC.RECONVERGENT B1 ;  /* 0x0000000000017941 */ /* 0x000fea0003800200 */
.L_x_210:
[----:B------:R-:W-:Y:S05]  /*b060*/  BRA `(.L_x_208) ;  /* 0x0000000000347947 */ /* 0x000fea0003800000 */
.L_x_209:
[----:B------:R-:W4:Y:S02]  /*b070*/  QSPC.E.D P1, RZ, [R10] ;  /* 0x000000000aff73aa */ /* 0x000f240000020700 */
[----:B----4-:R-:W-:Y:S05]  /*b080*/  @!P1 BRA `(.L_x_212) ;  /* 0x0000000000209947 */ /* 0x010fea0003800000 */
[----:B------:R-:W-:Y:S01]  /*b090*/  BSSY.RECONVERGENT B1, `(.L_x_213) ;  /* 0x0000006000017945 */ /* 0x000fe20003800200 */
.L_x_214:
[----:B------:R-:W4:Y:S02]  /*b0a0*/  LD.E R18, [R10] ;  /* 0x000000000a127980 */ /* 0x000f240000100900 */
[----:B----4-:R-:W-:-:S06]  /*b0b0*/  FADD R19, R5, R18 ;  /* 0x0000001205137221 */ /* 0x010fcc0000000000 */
[----:B------:R-:W4:Y:S02]  /*b0c0*/  ATOM.E.CAST.SPIN PT, R19, [R10], R18, R19 ;  /* 0x000000120a13738b */ /* 0x000f2400019e0113 */
[----:B----4-:R-:W-:-:S13]  /*b0d0*/  ISETP.EQ.U32.AND P1, PT, R19, 0x1, PT ;  /* 0x000000011300780c */ /* 0x010fda0003f22070 */
[----:B------:R-:W-:Y:S05]  /*b0e0*/  @!P1 BRA `(.L_x_214) ;  /* 0xfffffffc00ec9947 */ /* 0x000fea000383ffff */
[----:B------:R-:W-:Y:S05]  /*b0f0*/  BSYNC.RECONVERGENT B1 ;  /* 0x0000000000017941 */ /* 0x000fea0003800200 */
.L_x_213:
[----:B------:R-:W-:Y:S05]  /*b100*/  BRA `(.L_x_208) ;  /* 0x00000000000c7947 */ /* 0x000fea0003800000 */
.L_x_212:
[----:B------:R-:W1:Y:S02]  /*b110*/  LD.E R18, desc[UR10][R10.64] ;  /* 0x0000000a0a127980 */ /* 0x000e64000c101900 */
[----:B-123--:R-:W-:-:S05]  /*b120*/  FADD R17, R5, R18 ;  /* 0x0000001205117221 */ /* 0x00efca0000000000 */
[----:B------:R4:W-:Y:S02]  /*b130*/  ST.E desc[UR10][R10.64], R17 ;  /* 0x000000110a007985 */ /* 0x0009e4000c10190a */
.L_x_208:
[----:B------:R-:W-:Y:S05]  /*b140*/  BSYNC.RECONVERGENT B0 ;  /* 0x0000000000007941 */ /* 0x000fea0003800200 */
.L_x_207:
[----:B------:R-:W-:Y:S01]  /*b150*/  UIADD3 UR4, UPT, UPT, -UR4, 0x4, URZ ;  /* 0x0000000404047890 */ /* 0x000fe2000fffe1ff */
        /* <DEDUP_REMOVED lines=8> */
[----:B------:R-:W-:Y:S01]  /*b1e0*/  UMOV UR5, 0x6 ;  /* 0x0000000600057882 */ /* 0x000fe20000000000 */
[----:B------:R-:W-:-:S04]  /*b1f0*/  UISETP.NE.AND UP0, UPT, UR4, URZ, UPT ;  /* 0x000000ff0400728c */ /* 0x000fc8000bf05270 */
[----:B------:R-:W-:Y:S01]  /*b200*/  UCGABAR_WAIT ;  /* 0x0000000000007dc7 */ /* 0x000fe20008000000 */
[----:B------:R-:W-:Y:S04]  /*b210*/  CCTL.IVALL ;  /* 0x00000000ff00798f */ /* 0x000fe80002000000 */
[----:B------:R-:W-:Y:S05]  /*b220*/  BRA.U !UP0, `(.L_x_215) ;  /* 0x0000001108d87547 */ /* 0x000fea000b800000 */
[----:B-1234-:R-:W-:-:S07]  /*b230*/  IADD3 R17, PT, PT, R2, 0x6, RZ ;  /* 0x0000000602117810 */ /* 0x01efce0007ffe0ff */
.L_x_250:
[----:B------:R-:W-:Y:S01]  /*b240*/  UIADD3 UR4, UPT, UPT, UR4, 0x4, URZ ;  /* 0x0000000404047890 */ /* 0x000fe2000fffe0ff */
[----:B------:R-:W-:Y:S03]  /*b250*/  BSSY.RECONVERGENT B0, `(.L_x_216) ;  /* 0x000001e000007945 */ /* 0x000fe60003800200 */
[----:B------:R-:W-:Y:S01]  /*b260*/  UISETP.NE.AND UP0, UPT, UR4, URZ, UPT ;  /* 0x000000ff0400728c */ /* 0x000fe2000bf05270 */
[----:B-1234-:R-:W-:Y:S10]  /*b270*/  @P0 BRA `(.L_x_217) ;  /* 0x00000000006c0947 */ /* 0x01eff40003800000 */
[----:B------:R-:W1:Y:S01]  /*b280*/  I2F.U32.RP R18, UR9 ;  /* 0x0000000900127d06 */ /* 0x000e620008209000 */
[----:B------:R-:W-:Y:S01]  /*b290*/  HFMA2 R10, -RZ, RZ, 0, 0 ;  /* 0x00000000ff0a7431 */ /* 0x000fe200000001ff */
[----:B------:R-:W-:Y:S01]  /*b2a0*/  IADD3 R2, PT, PT, R17, -0x1, RZ ;  /* 0xffffffff11027810 */ /* 0x000fe20007ffe0ff */
[----:B------:R-:W2:Y:S01]  /*b2b0*/  S2UR UR12, SR_CgaCtaId ;  /* 0x00000000000c79c3 */ /* 0x000ea20000008800 */
[----:B------:R-:W-:-:S04]  /*b2c0*/  ISETP.NE.U32.AND P1, PT, RZ, UR9, PT ;  /* 0x00000009ff007c0c */ /* 0x000fc8000bf25070 */
[----:B-1----:R-:W1:Y:S02]  /*b2d0*/  MUFU.RCP R18, R18 ;  /* 0x0000001200127308 */ /* 0x002e640000001000 */
[----:B-1----:R-:W-:Y:S02]  /*b2e0*/  IADD3 R11, PT, PT, R18, 0xffffffe, RZ ;  /* 0x0ffffffe120b7810 */ /* 0x002fe40007ffe0ff */
[----:B------:R-:W1:Y:S04]  /*b2f0*/  S2R R18, SR_SWINHI ;  /* 0x0000000000127919 */ /* 0x000e680000002f00 */
[----:B------:R-:W3:Y:S02]  /*b300*/  F2I.FTZ.U32.TRUNC.NTZ R11, R11 ;  /* 0x0000000b000b7305 */ /* 0x000ee4000021f000 */
[----:B---3--:R-:W-:-:S05]  /*b310*/  IADD3 R19, PT, PT, RZ, -R11, RZ ;  /* 0x8000000bff137210 */ /* 0x008fca0007ffe0ff */
[----:B------:R-:W-:-:S04]  /*b320*/  IMAD R19, R19, UR9, RZ ;  /* 0x0000000913137c24 */ /* 0x000fc8000f8e02ff */
[----:B------:R-:W-:Y:S01]  /*b330*/  IMAD.HI.U32 R19, R11, R19, R10 ;  /* 0x000000130b137227 */ /* 0x000fe200078e000a */
[----:B------:R-:W-:-:S05]  /*b340*/  MOV R11, 0x400 ;  /* 0x00000400000b7802 */ /* 0x000fca0000000f00 */
[----:B------:R-:W-:-:S05]  /*b350*/  IMAD.HI.U32 R10, R19, R2, RZ ;  /* 0x00000002130a7227 */ /* 0x000fca00078e00ff */
[----:B------:R-:W-:-:S05]  /*b360*/  IADD3 R19, PT, PT, -R10, RZ, RZ ;  /* 0x000000ff0a137210 */ /* 0x000fca0007ffe1ff */
[----:B------:R-:W-:Y:S01]  /*b370*/  IMAD R19, R19, UR9, R2 ;  /* 0x0000000913137c24 */ /* 0x000fe2000f8e0202 */
[----:B--2---:R-:W-:-:S04]  /*b380*/  MOV R2, UR12 ;  /* 0x0000000c00027c02 */ /* 0x004fc80008000f00 */
[----:B------:R-:W-:Y:S02]  /*b390*/  ISETP.GE.U32.AND P0, PT, R19, UR9, PT ;  /* 0x0000000913007c0c */ /* 0x000fe4000bf06070 */
[----:B------:R-:W-:-:S04]  /*b3a0*/  LEA R11, R2, R11, 0x18 ;  /* 0x0000000b020b7211 */ /* 0x000fc800078ec0ff */
[----:B------:R-:W-:Y:S02]  /*b3b0*/  MOV R10, R11 ;  /* 0x0000000b000a7202 */ /* 0x000fe40000000f00 */
[----:B-1----:R-:W-:-:S05]  /*b3c0*/  MOV R11, R18 ;  /* 0x00000012000b7202 */ /* 0x002fca0000000f00 */
[----:B------:R-:W-:-:S05]  /*b3d0*/  @P0 VIADD R19, R19, -UR9 ;  /* 0x8000000913130c36 */ /* 0x000fca0008000000 */
[----:B------:R-:W-:-:S13]  /*b3e0*/  ISETP.GE.U32.AND P0, PT, R19, UR9, PT ;  /* 0x0000000913007c0c */ /* 0x000fda000bf06070 */
[----:B------:R-:W-:Y:S02]  /*b3f0*/  @P0 IADD3 R19, PT, PT, R19, -UR9, RZ ;  /* 0x8000000913130c10 */ /* 0x000fe4000fffe0ff */
[----:B------:R-:W-:-:S04]  /*b400*/  @!P1 LOP3.LUT R19, RZ, UR9, RZ, 0x33, !PT ;  /* 0x00000009ff139c12 */ /* 0x000fc8000f8e33ff */
[----:B------:R-:W-:Y:S02]  /*b410*/  PRMT R10, R19, 0x654, R10 ;  /* 0x00000654130a7816 */ /* 0x000fe4000000000a */
[----:B------:R-:W-:-:S07]  /*b420*/  MOV R11, R11 ;  /* 0x0000000b000b7202 */ /* 0x000fce0000000f00 */
.L_x_217:
[----:B------:R-:W-:Y:S05]  /*b430*/  BSYNC.RECONVERGENT B0 ;  /* 0x0000000000007941 */ /* 0x000fea0003800200 */
.L_x_216:
        /* <DEDUP_REMOVED lines=19> */
.L_x_221:
[----:B------:R-:W1:Y:S02]  /*b570*/  LDS R18, [R20] ;  /* 0x0000000014127984 */ /* 0x000e640000000800 */
[----:B-1----:R-:W-:-:S05]  /*b580*/  FADD R19, R5, R18 ;  /* 0x0000001205137221 */ /* 0x002fca0000000000 */
[----:B------:R-:W1:Y:S02]  /*b590*/  ATOMS.CAST.SPIN P1, [R20], R18, R19 ;  /* 0x000000121400758d */ /* 0x000e640001820013 */
[----:B-1----:R-:W-:Y:S05]  /*b5a0*/  @!P1 BRA `(.L_x_221) ;  /* 0xfffffffc00f09947 */ /* 0x002fea000383ffff */
[----:B------:R-:W-:Y:S05]  /*b5b0*/  BRA `(.L_x_219) ;  /* 0x00000000002c7947 */ /* 0x000fea0003800000 */
.L_x_220:
[----:B------:R-:W1:Y:S02]  /*b5c0*/  QSPC.E.D P1, RZ, [R10] ;  /* 0x000000000aff73aa */ /* 0x000e640000020700 */
[----:B-1----:R-:W-:Y:S05]  /*b5d0*/  @!P1 BRA `(.L_x_222) ;  /* 0x0000000000189947 */ /* 0x002fea0003800000 */
.L_x_223:
[----:B------:R-:W2:Y:S02]  /*b5e0*/  LD.E R18, [R10] ;  /* 0x000000000a127980 */ /* 0x000ea40000100900 */
[----:B--2---:R-:W-:-:S06]  /*b5f0*/  FADD R19, R5, R18 ;  /* 0x0000001205137221 */ /* 0x004fcc0000000000 */
[----:B------:R-:W2:Y:S02]  /*b600*/  ATOM.E.CAST.SPIN PT, R19, [R10], R18, R19 ;  /* 0x000000120a13738b */ /* 0x000ea400019e0113 */
[----:B--2---:R-:W-:-:S13]  /*b610*/  ISETP.EQ.U32.AND P1, PT, R19, 0x1, PT ;  /* 0x000000011300780c */ /* 0x004fda0003f22070 */
[----:B------:R-:W-:Y:S05]  /*b620*/  @!P1 BRA `(.L_x_223) ;  /* 0xfffffffc00ec9947 */ /* 0x000fea000383ffff */
[----:B------:R-:W-:Y:S05]  /*b630*/  BRA `(.L_x_219) ;  /* 0x00000000000c7947 */ /* 0x000fea0003800000 */
.L_x_222:
[----:B------:R-:W2:Y:S02]  /*b640*/  LD.E R18, desc[UR10][R10.64] ;  /* 0x0000000a0a127980 */ /* 0x000ea4000c101900 */
[----:B--2---:R-:W-:-:S05]  /*b650*/  FADD R19, R5, R18 ;  /* 0x0000001205137221 */ /* 0x004fca0000000000 */
[----:B------:R1:W-:Y:S02]  /*b660*/  ST.E desc[UR10][R10.64], R19 ;  /* 0x000000130a007985 */ /* 0x0003e4000c10190a */
.L_x_219:
[----:B------:R-:W-:Y:S05]  /*b670*/  BSYNC.RECONVERGENT B0 ;  /* 0x0000000000007941 */ /* 0x000fea0003800200 */
.L_x_218:
        /* <DEDUP_REMOVED lines=19> */
[----:B--2---:R-:W-:Y:S01]  /*b7b0*/  HFMA2 R10, -RZ, RZ, 0, 0 ;  /* 0x00000000ff0a7431 */ /* 0x004fe200000001ff */
[----:B----4-:R-:W-:-:S05]  /*b7c0*/  IADD3 R19, PT, PT, RZ, -R11, RZ ;  /* 0x8000000bff137210 */ /* 0x010fca0007ffe0ff */
[----:B------:R-:W-:-:S04]  /*b7d0*/  IMAD R19, R19, UR9, RZ ;  /* 0x0000000913137c24 */ /* 0x000fc8000f8e02ff */
[----:B------:R-:W-:Y:S01]  /*b7e0*/  IMAD.HI.U32 R2, R11, R19, R10 ;  /* 0x000000130b027227 */ /* 0x000fe200078e000a */
[----:B------:R-:W-:-:S05]  /*b7f0*/  MOV R11, 0x400 ;  /* 0x00000400000b7802 */ /* 0x000fca0000000f00 */
[----:B------:R-:W-:-:S05]  /*b800*/  IMAD.HI.U32 R2, R2, R17, RZ ;  /* 0x0000001102027227 */ /* 0x000fca00078e00ff */
[----:B------:R-:W-:-:S05]  /*b810*/  IADD3 R2, PT, PT, -R2, RZ, RZ ;  /* 0x000000ff02027210 */ /* 0x000fca0007ffe1ff */
[----:B------:R-:W-:Y:S01]  /*b820*/  IMAD R19, R2, UR9, R17 ;  /* 0x0000000902137c24 */ /* 0x000fe2000f8e0211 */
[----:B---3--:R-:W-:-:S04]  /*b830*/  MOV R2, UR12 ;  /* 0x0000000c00027c02 */ /* 0x008fc80008000f00 */
[----:B------:R-:W-:Y:S02]  /*b840*/  ISETP.GE.U32.AND P1, PT, R19, UR9, PT ;  /* 0x0000000913007c0c */ /* 0x000fe4000bf26070 */
[----:B------:R-:W-:-:S04]  /*b850*/  LEA R11, R2, R11, 0x18 ;  /* 0x0000000b020b7211 */ /* 0x000fc800078ec0ff */
[----:B------:R-:W-:Y:S02]  /*b860*/  MOV R10, R11 ;  /* 0x0000000b000a7202 */ /* 0x000fe40000000f00 */
[----:B-1----:R-:W-:-:S05]  /*b870*/  MOV R11, R18 ;  /* 0x00000012000b7202 */ /* 0x002fca0000000f00 */
[----:B------:R-:W-:-:S04]  /*b880*/  @P1 IADD3 R19, PT, PT, R19, -UR9, RZ ;  /* 0x8000000913131c10 */ /* 0x000fc8000fffe0ff */
[----:B------:R-:W-:-:S13]  /*b890*/  ISETP.GE.U32.AND P1, PT, R19, UR9, PT ;  /* 0x0000000913007c0c */ /* 0x000fda000bf26070 */
[----:B------:R-:W-:Y:S02]  /*b8a0*/  @P1 IADD3 R19, PT, PT, R19, -UR9, RZ ;  /* 0x8000000913131c10 */ /* 0x000fe4000fffe0ff */
[----:B------:R-:W-:-:S04]  /*b8b0*/  @!P2 LOP3.LUT R19, RZ, UR9, RZ, 0x33, !PT ;  /* 0x00000009ff13ac12 */ /* 0x000fc8000f8e33ff */
[----:B------:R-:W-:Y:S02]  /*b8c0*/  PRMT R10, R19, 0x654, R10 ;  /* 0x00000654130a7816 */ /* 0x000fe4000000000a */
[----:B------:R-:W-:-:S07]  /*b8d0*/  MOV R11, R11 ;  /* 0x0000000b000b7202 */ /* 0x000fce0000000f00 */
.L_x_225:
[----:B------:R-:W-:Y:S05]  /*b8e0*/  BSYNC.RECONVERGENT B0 ;  /* 0x0000000000007941 */ /* 0x000fea0003800200 */
.L_x_224:
        /* <DEDUP_REMOVED lines=17> */
[----:B------:R-:W-:-:S07]  /*ba00*/  MOV R20, R18 ;  /* 0x0000001200147202 */ /* 0x000fce0000000f00 */
.L_x_229:
[----:B------:R-:W1:Y:S02]  /*ba10*/  LDS R18, [R20] ;  /* 0x0000000014127984 */ /* 0x000e640000000800 */
[----:B-1----:R-:W-:-:S05]  /*ba20*/  FADD R19, R5, R18 ;  /* 0x0000001205137221 */ /* 0x002fca0000000000 */
[----:B------:R-:W1:Y:S02]  /*ba30*/  ATOMS.CAST.SPIN P1, [R20], R18, R19 ;  /* 0x000000121400758d */ /* 0x000e640001820013 */
[----:B-1----:R-:W-:Y:S05]  /*ba40*/  @!P1 BRA `(.L_x_229) ;  /* 0xfffffffc00f09947 */ /* 0x002fea000383ffff */
[----:B------:R-:W-:Y:S05]  /*ba50*/  BRA `(.L_x_227) ;  /* 0x00000000002c7947 */ /* 0x000fea0003800000 */
.L_x_228:
[----:B------:R-:W2:Y:S02]  /*ba60*/  QSPC.E.D P1, RZ, [R10] ;  /* 0x000000000aff73aa */ /* 0x000ea40000020700 */
[----:B--2---:R-:W-:Y:S05]  /*ba70*/  @!P1 BRA `(.L_x_230) ;  /* 0x0000000000189947 */ /* 0x004fea0003800000 */
.L_x_231:
[----:B------:R-:W1:Y:S02]  /*ba80*/  LD.E R18, [R10] ;  /* 0x000000000a127980 */ /* 0x000e640000100900 */
[----:B-1----:R-:W-:-:S06]  /*ba90*/  FADD R19, R5, R18 ;  /* 0x0000001205137221 */ /* 0x002fcc0000000000 */
[----:B------:R-:W2:Y:S02]  /*baa0*/  ATOM.E.CAST.SPIN PT, R19, [R10], R18, R19 ;  /* 0x000000120a13738b */ /* 0x000ea400019e0113 */
[----:B--2---:R-:W-:-:S13]  /*bab0*/  ISETP.EQ.U32.AND P1, PT, R19, 0x1, PT ;  /* 0x000000011300780c */ /* 0x004fda0003f22070 */
[----:B------:R-:W-:Y:S05]  /*bac0*/  @!P1 BRA `(.L_x_231) ;  /* 0xfffffffc00ec9947 */ /* 0x000fea000383ffff */
[----:B------:R-:W-:Y:S05]  /*bad0*/  BRA `(.L_x_227) ;  /* 0x00000000000c7947 */ /* 0x000fea0003800000 */
.L_x_230:
[----:B------:R-:W1:Y:S02]  /*bae0*/  LD.E R18, desc[UR10][R10.64] ;  /* 0x0000000a0a127980 */ /* 0x000e64000c101900 */
[----:B-1----:R-:W-:-:S05]  /*baf0*/  FADD R19, R5, R18 ;  /* 0x0000001205137221 */ /* 0x002fca0000000000 */
[----:B------:R2:W-:Y:S02]  /*bb00*/  ST.E desc[UR10][R10.64], R19 ;  /* 0x000000130a007985 */ /* 0x0005e4000c10190a */
.L_x_227:
[----:B------:R-:W-:Y:S05]  /*bb10*/  BSYNC.RECONVERGENT B0 ;  /* 0x0000000000007941 */ /* 0x000fea0003800200 */
.L_x_226:
        /* <DEDUP_REMOVED lines=14> */
[----:B------:R-:W-:Y:S01]  /*bc00*/  IADD3 R2, PT, PT, R17, 0x1, RZ ;  /* 0x0000000111027810 */ /* 0x000fe20007ffe0ff */
[----:B------:R-:W1:Y:S01]  /*bc10*/  S2UR UR12, SR_CgaCtaId ;  /* 0x00000000000c79c3 */ /* 0x000e620000008800 */
[----:B------:R-:W-:-:S04]  /*bc20*/  ISETP.NE.U32.AND P2, PT, RZ, UR9, PT ;  /* 0x00000009ff007c0c */ /* 0x000fc8000bf45070 */
[----:B---3--:R-:W2:Y:S02]  /*bc30*/  MUFU.RCP R18, R18 ;  /* 0x0000001200127308 */ /* 0x008ea40000001000 */
[----:B--2---:R-:W-:Y:S02]  /*bc40*/  IADD3 R11, PT, PT, R18, 0xffffffe, RZ ;  /* 0x0ffffffe120b7810 */ /* 0x004fe40007ffe0ff */
[----:B------:R-:W2:Y:S04]  /*bc50*/  S2R R18, SR_SWINHI ;  /* 0x0000000000127919 */ /* 0x000ea80000002f00 */
[----:B------:R-:W3:Y:S02]  /*bc60*/  F2I.FTZ.U32.TRUNC.NTZ R11, R11 ;  /* 0x0000000b000b7305 */ /* 0x000ee4000021f000 */
[----:B---3--:R-:W-:-:S04]  /*bc70*/  IMAD.MOV R19, RZ, RZ, -R11 ;  /* 0x000000ffff137224 */ /* 0x008fc800078e0a0b */
[----:B------:R-:W-:-:S04]  /*bc80*/  IMAD R19, R19, UR9, RZ ;  /* 0x0000000913137c24 */ /* 0x000fc8000f8e02ff */
[----:B------:R-:W-:Y:S01]  /*bc90*/  IMAD.HI.U32 R19, R11, R19, R10 ;  /* 0x000000130b137227 */ /* 0x000fe200078e000a */
[----:B------:R-:W-:-:S05]  /*bca0*/  MOV R11, 0x400 ;  /* 0x00000400000b7802 */ /* 0x000fca0000000f00 */
[----:B------:R-:W-:-:S05]  /*bcb0*/  IMAD.HI.U32 R10, R19, R2, RZ ;  /* 0x00000002130a7227 */ /* 0x000fca00078e00ff */
[----:B------:R-:W-:-:S05]  /*bcc0*/  IADD3 R19, PT, PT, -R10, RZ, RZ ;  /* 0x000000ff0a137210 */ /* 0x000fca0007ffe1ff */
[----:B------:R-:W-:Y:S01]  /*bcd0*/  IMAD R19, R19, UR9, R2 ;  /* 0x0000000913137c24 */ /* 0x000fe2000f8e0202 */
[----:B-1----:R-:W-:-:S04]  /*bce0*/  MOV R2, UR12 ;  /* 0x0000000c00027c02 */ /* 0x002fc80008000f00 */
        /* <DEDUP_REMOVED lines=10> */
.L_x_233:
[----:B------:R-:W-:Y:S05]  /*bd90*/  BSYNC.RECONVERGENT B0 ;  /* 0x0000000000007941 */ /* 0x000fea0003800200 */
.L_x_232:
        /* <DEDUP_REMOVED lines=17> */
[----:B------:R-:W-:-:S07]  /*beb0*/  MOV R20, R18 ;  /* 0x0000001200147202 */ /* 0x000fce0000000f00 */
.L_x_237:
[----:B------:R-:W1:Y:S02]  /*bec0*/  LDS R18, [R20] ;  /* 0x0000000014127984 */ /* 0x000e640000000800 */
[----:B-12---:R-:W-:-:S05]  /*bed0*/  FADD R19, R5, R18 ;  /* 0x0000001205137221 */ /* 0x006fca0000000000 */
[----:B------:R-:W1:Y:S02]  /*bee0*/  ATOMS.CAST.SPIN P1, [R20], R18, R19 ;  /* 0x000000121400758d */ /* 0x000e640001820013 */
[----:B-1----:R-:W-:Y:S05]  /*bef0*/  @!P1 BRA `(.L_x_237) ;  /* 0xfffffffc00f09947 */ /* 0x002fea000383ffff */
[----:B------:R-:W-:Y:S05]  /*bf00*/  BRA `(.L_x_235) ;  /* 0x00000000002c7947 */ /* 0x000fea0003800000 */
.L_x_236:
[----:B------:R-:W3:Y:S02]  /*bf10*/  QSPC.E.D P1, RZ, [R10] ;  /* 0x000000000aff73aa */ /* 0x000ee40000020700 */
[----:B---3--:R-:W-:Y:S05]  /*bf20*/  @!P1 BRA `(.L_x_238) ;  /* 0x0000000000189947 */ /* 0x008fea0003800000 */
.L_x_239:
[----:B------:R-:W1:Y:S02]  /*bf30*/  LD.E R18, [R10] ;  /* 0x000000000a127980 */ /* 0x000e640000100900 */
[----:B-12---:R-:W-:-:S06]  /*bf40*/  FADD R19, R5, R18 ;  /* 0x0000001205137221 */ /* 0x006fcc0000000000 */
[----:B------:R-:W2:Y:S02]  /*bf50*/  ATOM.E.CAST.SPIN PT, R19, [R10], R18, R19 ;  /* 0x000000120a13738b */ /* 0x000ea400019e0113 */
[----:B--2---:R-:W-:-:S13]  /*bf60*/  ISETP.EQ.U32.AND P1, PT, R19, 0x1, PT ;  /* 0x000000011300780c */ /* 0x004fda0003f22070 */
[----:B------:R-:W-:Y:S05]  /*bf70*/  @!P1 BRA `(.L_x_239) ;  /* 0xfffffffc00ec9947 */ /* 0x000fea000383ffff */
[----:B------:R-:W-:Y:S05]  /*bf80*/  BRA `(.L_x_235) ;  /* 0x00000000000c7947 */ /* 0x000fea0003800000 */
.L_x_238:
[----:B------:R-:W1:Y:S02]  /*bf90*/  LD.E R18, desc[UR10][R10.64] ;  /* 0x0000000a0a127980 */ /* 0x000e64000c101900 */
[----:B-12---:R-:W-:-:S05]  /*bfa0*/  FADD R19, R5, R18 ;  /* 0x0000001205137221 */ /* 0x006fca0000000000 */
[----:B------:R3:W-:Y:S02]  /*bfb0*/  ST.E desc[UR10][R10.64], R19 ;  /* 0x000000130a007985 */ /* 0x0007e4000c10190a */
.L_x_235:
[----:B------:R-:W-:Y:S05]  /*bfc0*/  BSYNC.RECONVERGENT B0 ;  /* 0x0000000000007941 */ /* 0x000fea0003800200 */
.L_x_234:
        /* <DEDUP_REMOVED lines=14> */
[----:B------:R-:W-:Y:S01]  /*c0b0*/  IADD3 R2, PT, PT, R17, 0x2, RZ ;  /* 0x0000000211027810 */ /* 0x000fe20007ffe0ff */
[----:B------:R-:W1:Y:S01]  /*c0c0*/  S2UR UR12, SR_CgaCtaId ;  /* 0x00000000000c79c3 */ /* 0x000e620000008800 */
[----:B------:R-:W-:-:S04]  /*c0d0*/  ISETP.NE.U32.AND P2, PT, RZ, UR9, PT ;  /* 0x00000009ff007c0c */ /* 0x000fc8000bf45070 */
[----:B----4-:R-:W2:Y:S02]  /*c0e0*/  MUFU.RCP R18, R18 ;  /* 0x0000001200127308 */ /* 0x010ea40000001000 */
[----:B--2---:R-:W-:Y:S02]  /*c0f0*/  IADD3 R11, PT, PT, R18, 0xffffffe, RZ ;  /* 0x0ffffffe120b7810 */ /* 0x004fe40007ffe0ff */
[----:B------:R-:W2:Y:S04]  /*c100*/  S2R R18, SR_SWINHI ;  /* 0x0000000000127919 */ /* 0x000ea80000002f00 */
        /* <DEDUP_REMOVED lines=13> */
[----:B------:R-:W-:-:S05]  /*c1e0*/  @P1 VIADD R19, R19, -UR9 ;  /* 0x8000000913131c36 */ /* 0x000fca0008000000 */
[----:B------:R-:W-:-:S13]  /*c1f0*/  ISETP.GE.U32.AND P1, PT, R19, UR9, PT ;  /* 0x0000000913007c0c */ /* 0x000fda000bf26070 */
[----:B------:R-:W-:Y:S02]  /*c200*/  @P1 IADD3 R19, PT, PT, R19, -UR9, RZ ;  /* 0x8000000913131c10 */ /* 0x000fe4000fffe0ff */
[----:B------:R-:W-:-:S04]  /*c210*/  @!P2 LOP3.LUT R19, RZ, UR9, RZ, 0x33, !PT ;  /* 0x00000009ff13ac12 */ /* 0x000fc8000f8e33ff */
[----:B------:R-:W-:Y:S02]  /*c220*/  PRMT R10, R19, 0x654, R10 ;  /* 0x00000654130a7816 */ /* 0x000fe4000000000a */
[----:B------:R-:W-:-:S07]  /*c230*/  MOV R11, R11 ;  /* 0x0000000b000b7202 */ /* 0x000fce0000000f00 */
.L_x_241:
[----:B------:R-:W-:Y:S05]  /*c240*/  BSYNC.RECONVERGENT B0 ;  /* 0x0000000000007941 */ /* 0x000fea0003800200 */
.L_x_240:
        /* <DEDUP_REMOVED lines=18> */
[----:B------:R-:W-:-:S07]  /*c370*/  MOV R20, R18 ;  /* 0x0000001200147202 */ /* 0x000fce0000000f00 */
.L_x_246:
[----:B------:R-:W1:Y:S02]  /*c380*/  LDS R18, [R20] ;  /* 0x0000000014127984 */ /* 0x000e640000000800 */
[----:B-123--:R-:W-:-:S05]  /*c390*/  FADD R19, R5, R18 ;  /* 0x0000001205137221 */ /* 0x00efca0000000000 */
[----:B------:R-:W1:Y:S02]  /*c3a0*/  ATOMS.CAST.SPIN P1, [R20], R18, R19 ;  /* 0x000000121400758d */ /* 0x000e640001820013 */
[----:B-1----:R-:W-:Y:S05]  /*c3b0*/  @!P1 BRA `(.L_x_246) ;  /* 0xfffffffc00f09947 */ /* 0x002fea000383ffff */
[----:B------:R-:W-:Y:S05]  /*c3c0*/  BSYNC.RECONVERGENT B1 ;  /* 0x0000000000017941 */ /* 0x000fea0003800200 */
.L_x_245:
[----:B------:R-:W-:Y:S05]  /*c3d0*/  BRA `(.L_x_243) ;  /* 0x0000000000347947 */ /* 0x000fea0003800000 */
.L_x_244:
[----:B------:R-:W4:Y:S02]  /*c3e0*/  QSPC.E.D P1, RZ, [R10] ;  /* 0x000000000aff73aa */ /* 0x000f240000020700 */
[----:B----4-:R-:W-:Y:S05]  /*c3f0*/  @!P1 BRA `(.L_x_247) ;  /* 0x0000000000209947 */ /* 0x010fea0003800000 */
[----:B------:R-:W-:Y:S01]  /*c400*/  BSSY.RECONVERGENT B1, `(.L_x_248) ;  /* 0x0000006000017945 */ /* 0x000fe20003800200 */
.L_x_249:
[----:B------:R-:W1:Y:S02]  /*c410*/  LD.E R18, [R10] ;  /* 0x000000000a127980 */ /* 0x000e640000100900 */
[----:B-123--:R-:W-:-:S06]  /*c420*/  FADD R19, R5, R18 ;  /* 0x0000001205137221 */ /* 0x00efcc0000000000 */
[----:B------:R-:W2:Y:S02]  /*c430*/  ATOM.E.CAST.SPIN PT, R19, [R10], R18, R19 ;  /* 0x000000120a13738b */ /* 0x000ea400019e0113 */
[----:B--2---:R-:W-:-:S13]  /*c440*/  ISETP.EQ.U32.AND P1, PT, R19, 0x1, PT ;  /* 0x000000011300780c */ /* 0x004fda0003f22070 */
[----:B------:R-:W-:Y:S05]  /*c450*/  @!P1 BRA `(.L_x_249) ;  /* 0xfffffffc00ec9947 */ /* 0x000fea000383ffff */
[----:B------:R-:W-:Y:S05]  /*c460*/  BSYNC.RECONVERGENT B1 ;  /* 0x0000000000017941 */ /* 0x000fea0003800200 */
.L_x_248:
[----:B------:R-:W-:Y:S05]  /*c470*/  BRA `(.L_x_243) ;  /* 0x00000000000c7947 */ /* 0x000fea0003800000 */
.L_x_247:
[----:B------:R-:W1:Y:S02]  /*c480*/  LD.E R18, desc[UR10][R10.64] ;  /* 0x0000000a0a127980 */ /* 0x000e64000c101900 */
[----:B-123--:R-:W-:-:S05]  /*c490*/  FADD R19, R5, R18 ;  /* 0x0000001205137221 */ /* 0x00efca0000000000 */
[----:B------:R4:W-:Y:S02]  /*c4a0*/  ST.E desc[UR10][R10.64], R19 ;  /* 0x000000130a007985 */ /* 0x0009e4000c10190a */
.L_x_243:
[----:B------:R-:W-:Y:S05]  /*c4b0*/  BSYNC.RECONVERGENT B0 ;  /* 0x0000000000007941 */ /* 0x000fea0003800200 */
.L_x_242:
        /* <DEDUP_REMOVED lines=13> */
.L_x_215:
[----:B------:R-:W-:-:S12]  /*c590*/  UIADD3 UR4, UPT, UPT, UR5, -0x1, URZ ;  /* 0xffffffff05047890 */ /* 0x000fd8000fffe0ff */
.L_x_180:
[----:B------:R-:W-:-:S09]  /*c5a0*/  UISETP.NE.AND UP0, UPT, UR8, URZ, UPT ;  /* 0x000000ff0800728c */ /* 0x000fd2000bf05270 */
[----:B------:R-:W-:Y:S05]  /*c5b0*/  BRA.U !UP0, `(.L_x_179) ;  /* 0x0000000908907547 */ /* 0x000fea000b800000 */
[----:B------:R-:W-:Y:S01]  /*c5c0*/  BSSY.RECONVERGENT B0, `(.L_x_251) ;  /* 0x000001c000007945 */ /* 0x000fe20003800200 */
[----:B------:R-:W-:-:S03]  /*c5d0*/  IADD3 R21, PT, PT, R2, UR4, RZ ;  /* 0x0000000402157c10 */ /* 0x000fc6000fffe0ff */
[----:B------:R-:W-:Y:S05]  /*c5e0*/  @P0 BRA `(.L_x_252) ;  /* 0x0000000000640947 */ /* 0x000fea0003800000 */
[----:B------:R-:W5:Y:S01]  /*c5f0*/  I2F.U32.RP R18, UR9 ;  /* 0x0000000900127d06 */ /* 0x000f620008209000 */
[----:B------:R-:W-:-:S07]  /*c600*/  ISETP.NE.U32.AND P2, PT, RZ, UR9, PT ;  /* 0x00000009ff007c0c */ /* 0x000fce000bf45070 */
[----:B-----5:R-:W1:Y:S02]  /*c610*/  MUFU.RCP R18, R18 ;  /* 0x0000001200127308 */ /* 0x020e640000001000 */
[----:B-1234-:R-:W-:Y:S02]  /*c620*/  IADD3 R10, PT, PT, R18, 0xffffffe, RZ ;  /* 0x0ffffffe120a7810 */ /* 0x01efe40007ffe0ff */
[----:B------:R-:W1:Y:S04]  /*c630*/  S2R R18, SR_SWINHI ;  /* 0x0000000000127919 */ /* 0x000e680000002f00 */
[----:B------:R2:W3:Y:S02]  /*c640*/  F2I.FTZ.U32.TRUNC.NTZ R11, R10 ;  /* 0x0000000a000b7305 */ /* 0x0004e4000021f000 */
[----:B--2---:R-:W-:Y:S01]  /*c650*/  HFMA2 R10, -RZ, RZ, 0, 0 ;  /* 0x00000000ff0a7431 */ /* 0x004fe200000001ff */
[----:B---3--:R-:W-:-:S05]  /*c660*/  IADD3 R17, PT, PT, RZ, -R11, RZ ;  /* 0x8000000bff117210 */ /* 0x008fca0007ffe0ff */
[----:B------:R-:W-:-:S04]  /*c670*/  IMAD R17, R17, UR9, RZ ;  /* 0x0000000911117c24 */ /* 0x000fc8000f8e02ff */
[----:B------:R-:W-:Y:S02]  /*c680*/  IMAD.HI.U32 R2, R11, R17, R10 ;  /* 0x000000110b027227 */ /* 0x000fe400078e000a */
[----:B------:R-:W2:Y:S04]  /*c690*/  S2R R11, SR_CgaCtaId ;  /* 0x00000000000b7919 */ /* 0x000ea80000008800 */
[----:B------:R-:W-:-:S05]  /*c6a0*/  IMAD.HI.U32 R2, R2, R21, RZ ;  /* 0x0000001502027227 */ /* 0x000fca00078e00ff */
[----:B------:R-:W-:-:S05]  /*c6b0*/  IADD3 R2, PT, PT, -R2, RZ, RZ ;  /* 0x000000ff02027210 */ /* 0x000fca0007ffe1ff */
[----:B------:R-:W-:Y:S01]  /*c6c0*/  IMAD R17, R2, UR9, R21 ;  /* 0x0000000902117c24 */ /* 0x000fe2000f8e0215 */
[----:B------:R-:W-:-:S04]  /*c6d0*/  MOV R2, 0x400 ;  /* 0x0000040000027802 */ /* 0x000fc80000000f00 */
[----:B------:R-:W-:-:S13]  /*c6e0*/  ISETP.GE.U32.AND P1, PT, R17, UR9, PT ;  /* 0x0000000911007c0c */ /* 0x000fda000bf26070 */
[----:B------:R-:W-:Y:S02]  /*c6f0*/  @P1 IADD3 R17, PT, PT, R17, -UR9, RZ ;  /* 0x8000000911111c10 */ /* 0x000fe4000fffe0ff */
[----:B--2---:R-:W-:Y:S02]  /*c700*/  LEA R11, R11, R2, 0x18 ;  /* 0x000000020b0b7211 */ /* 0x004fe400078ec0ff */
[----:B------:R-:W-:Y:S02]  /*c710*/  ISETP.GE.U32.AND P1, PT, R17, UR9, PT ;  /* 0x0000000911007c0c */ /* 0x000fe4000bf26070 */
[----:B------:R-:W-:Y:S02]  /*c720*/  MOV R10, R11 ;  /* 0x0000000b000a7202 */ /* 0x000fe40000000f00 */
[----:B-1----:R-:W-:-:S09]  /*c730*/  MOV R11, R18 ;  /* 0x00000012000b7202 */ /* 0x002fd20000000f00 */
[----:B------:R-:W-:Y:S02]  /*c740*/  @P1 IADD3 R17, PT, PT, R17, -UR9, RZ ;  /* 0x8000000911111c10 */ /* 0x000fe4000fffe0ff */
[----:B------:R-:W-:-:S04]  /*c750*/  @!P2 LOP3.LUT R17, RZ, UR9, RZ, 0x33, !PT ;  /* 0x00000009ff11ac12 */ /* 0x000fc8000f8e33ff */
[----:B------:R-:W-:Y:S02]  /*c760*/  PRMT R10, R17, 0x654, R10 ;  /* 0x00000654110a7816 */ /* 0x000fe4000000000a */
[----:B------:R-:W-:-:S07]  /*c770*/  MOV R11, R11 ;  /* 0x0000000b000b7202 */ /* 0x000fce0000000f00 */
.L_x_252:
[----:B------:R-:W-:Y:S05]  /*c780*/  BSYNC.RECONVERGENT B0 ;  /* 0x0000000000007941 */ /* 0x000fea0003800200 */
.L_x_251:
        /* <DEDUP_REMOVED lines=18> */
[----:B------:R-:W-:-:S07]  /*c8b0*/  MOV R2, R18 ;  /* 0x0000001200027202 */ /* 0x000fce0000000f00 */
.L_x_257:
[----:B------:R-:W1:Y:S02]  /*c8c0*/  LDS R18, [R2] ;  /* 0x0000000002127984 */ /* 0x000e640000000800 */
[----:B-1234-:R-:W-:-:S05]  /*c8d0*/  FADD R19, R5, R18 ;  /* 0x0000001205137221 */ /* 0x01efca0000000000 */
[----:B------:R-:W1:Y:S02]  /*c8e0*/  ATOMS.CAST.SPIN P1, [R2], R18, R19 ;  /* 0x000000120200758d */ /* 0x000e640001820013 */
[----:B-1----:R-:W-:Y:S05]  /*c8f0*/  @!P1 BRA `(.L_x_257) ;  /* 0xfffffffc00f09947 */ /* 0x002fea000383ffff */
[----:B------:R-:W-:Y:S05]  /*c900*/  BSYNC.RECONVERGENT B1 ;  /* 0x0000000000017941 */ /* 0x000fea0003800200 */
.L_x_256:
[----:B------:R-:W-:Y:S05]  /*c910*/  BRA `(.L_x_254) ;  /* 0x0000000000347947 */ /* 0x000fea0003800000 */
.L_x_255:
[----:B------:R-:W5:Y:S02]  /*c920*/  QSPC.E.D P1, RZ, [R10] ;  /* 0x000000000aff73aa */ /* 0x000f640000020700 */
[----:B-----5:R-:W-:Y:S05]  /*c930*/  @!P1 BRA `(.L_x_258) ;  /* 0x0000000000209947 */ /* 0x020fea0003800000 */
[----:B------:R-:W-:Y:S01]  /*c940*/  BSSY.RECONVERGENT B1, `(.L_x_259) ;  /* 0x0000006000017945 */ /* 0x000fe20003800200 */
.L_x_260:
[----:B------:R-:W1:Y:S02]  /*c950*/  LD.E R18, [R10] ;  /* 0x000000000a127980 */ /* 0x000e640000100900 */
[----:B-1234-:R-:W-:-:S06]  /*c960*/  FADD R19, R5, R18 ;  /* 0x0000001205137221 */ /* 0x01efcc0000000000 */
[----:B------:R-:W2:Y:S02]  /*c970*/  ATOM.E.CAST.SPIN PT, R19, [R10], R18, R19 ;  /* 0x000000120a13738b */ /* 0x000ea400019e0113 */
[----:B--2---:R-:W-:-:S13]  /*c980*/  ISETP.EQ.U32.AND P1, PT, R19, 0x1, PT ;  /* 0x000000011300780c */ /* 0x004fda0003f22070 */
[----:B------:R-:W-:Y:S05]  /*c990*/  @!P1 BRA `(.L_x_260) ;  /* 0xfffffffc00ec9947 */ /* 0x000fea000383ffff */
[----:B------:R-:W-:Y:S05]  /*c9a0*/  BSYNC.RECONVERGENT B1 ;  /* 0x0000000000017941 */ /* 0x000fea0003800200 */
.L_x_259:
[----:B------:R-:W-:Y:S05]  /*c9b0*/  BRA `(.L_x_254) ;  /* 0x00000000000c7947 */ /* 0x000fea0003800000 */
.L_x_258:
[----:B------:R-:W1:Y:S02]  /*c9c0*/  LD.E R2, desc[UR10][R10.64] ;  /* 0x0000000a0a027980 */ /* 0x000e64000c101900 */
[----:B-1234-:R-:W-:-:S05]  /*c9d0*/  FADD R17, R5, R2 ;  /* 0x0000000205117221 */ /* 0x01efca0000000000 */
[----:B------:R1:W-:Y:S02]  /*c9e0*/  ST.E desc[UR10][R10.64], R17 ;  /* 0x000000110a007985 */ /* 0x0003e4000c10190a */
.L_x_254:
[----:B------:R-:W-:Y:S05]  /*c9f0*/  BSYNC.RECONVERGENT B0 ;  /* 0x0000000000007941 */ /* 0x000fea0003800200 */
.L_x_253:
        /* <DEDUP_REMOVED lines=9> */
[----:B------:R-:W-:-:S05]  /*ca90*/  UISETP.NE.AND UP0, UPT, UR4, URZ, UPT ;  /* 0x000000ff0400728c */ /* 0x000fca000bf05270 */
[----:B------:R-:W-:Y:S01]  /*caa0*/  UCGABAR_WAIT ;  /* 0x0000000000007dc7 */ /* 0x000fe20008000000 */
[----:B------:R-:W-:Y:S03]  /*cab0*/  CCTL.IVALL ;  /* 0x00000000ff00798f */ /* 0x000fe60002000000 */
[----:B------:R-:W-:Y:S05]  /*cac0*/  BRA.U !UP0, `(.L_x_179) ;  /* 0x00000005084c7547 */ /* 0x000fea000b800000 */
[----:B------:R-:W-:-:S07]  /*cad0*/  VIADD R20, R21, 0x1 ;  /* 0x0000000115147836 */ /* 0x000fce0000000000 */
.L_x_271:
[----:B------:R-:W-:Y:S01]  /*cae0*/  UIADD3 UR4, UPT, UPT, UR4, 0x1, URZ ;  /* 0x0000000104047890 */ /* 0x000fe2000fffe0ff */
[----:B------:R-:W-:Y:S03]  /*caf0*/  BSSY.RECONVERGENT B0, `(.L_x_261) ;  /* 0x000001c000007945 */ /* 0x000fe60003800200 */
[----:B------:R-:W-:Y:S01]  /*cb00*/  UISETP.NE.AND UP0, UPT, UR4, URZ, UPT ;  /* 0x000000ff0400728c */ /* 0x000fe2000bf05270 */
[----:B------:R-:W-:Y:S10]  /*cb10*/  @P0 BRA `(.L_x_262) ;  /* 0x0000000000640947 */ /* 0x000ff40003800000 */
        /* <DEDUP_REMOVED lines=12> */
[----:B------:R-:W-:Y:S02]  /*cbe0*/  IADD3 R17, PT, PT, -R2, RZ, RZ ;  /* 0x000000ff02117210 */ /* 0x000fe40007ffe1ff */
[----:B------:R-:W-:-:S03]  /*cbf0*/  MOV R2, 0x400 ;  /* 0x0000040000027802 */ /* 0x000fc60000000f00 */
[----:B------:R-:W-:-:S05]  /*cc00*/  IMAD R17, R17, UR9, R20 ;  /* 0x0000000911117c24 */ /* 0x000fca000f8e0214 */
        /* <DEDUP_REMOVED lines=10> */
.L_x_262:
[----:B------:R-:W-:Y:S05]  /*ccb0*/  BSYNC.RECONVERGENT B0 ;  /* 0x0000000000007941 */ /* 0x000fea0003800200 */
.L_x_261:
        /* <DEDUP_REMOVED lines=20> */
.L_x_267:
[----:B------:R-:W1:Y:S02]  /*ce00*/  LDS R18, [R2] ;  /* 0x0000000002127984 */ /* 0x000e640000000800 */
[----:B-1234-:R-:W-:-:S05]  /*ce10*/  FADD R19, R5, R18 ;  /* 0x0000001205137221 */ /* 0x01efca0000000000 */
[----:B------:R-:W1:Y:S02]  /*ce20*/  ATOMS.CAST.SPIN P1, [R2], R18, R19 ;  /* 0x000000120200758d */ /* 0x000e640001820013 */
[----:B-1----:R-:W-:Y:S05]  /*ce30*/  @!P1 BRA `(.L_x_267) ;  /* 0xfffffffc00f09947 */ /* 0x002fea000383ffff */
[----:B------:R-:W-:Y:S05]  /*ce40*/  BSYNC.RECONVERGENT B1 ;  /* 0x0000000000017941 */ /* 0x000fea0003800200 */
.L_x_266:
[----:B------:R-:W-:Y:S05]  /*ce50*/  BRA `(.L_x_264) ;  /* 0x0000000000347947 */ /* 0x000fea0003800000 */
.L_x_265:
[----:B------:R-:W5:Y:S02]  /*ce60*/  QSPC.E.D P1, RZ, [R10] ;  /* 0x000000000aff73aa */ /* 0x000f640000020700 */
[----:B-----5:R-:W-:Y:S05]  /*ce70*/  @!P1 BRA `(.L_x_268) ;  /* 0x0000000000209947 */ /* 0x020fea0003800000 */
[----:B------:R-:W-:Y:S01]  /*ce80*/  BSSY.RECONVERGENT B1, `(.L_x_269) ;  /* 0x0000006000017945 */ /* 0x000fe20003800200 */
.L_x_270:
[----:B------:R-:W1:Y:S02]  /*ce90*/  LD.E R18, [R10] ;  /* 0x000000000a127980 */ /* 0x000e640000100900 */
[----:B-1234-:R-:W-:-:S06]  /*cea0*/  FADD R19, R5, R18 ;  /* 0x0000001205137221 */ /* 0x01efcc0000000000 */
[----:B------:R-:W2:Y:S02]  /*ceb0*/  ATOM.E.CAST.SPIN PT, R19, [R10], R18, R19 ;  /* 0x000000120a13738b */ /* 0x000ea400019e0113 */
[----:B--2---:R-:W-:-:S13]  /*cec0*/  ISETP.EQ.U32.AND P1, PT, R19, 0x1, PT ;  /* 0x000000011300780c */ /* 0x004fda0003f22070 */
[----:B------:R-:W-:Y:S05]  /*ced0*/  @!P1 BRA `(.L_x_270) ;  /* 0xfffffffc00ec9947 */ /* 0x000fea000383ffff */
[----:B------:R-:W-:Y:S05]  /*cee0*/  BSYNC.RECONVERGENT B1 ;  /* 0x0000000000017941 */ /* 0x000fea0003800200 */
.L_x_269:
[----:B------:R-:W-:Y:S05]  /*cef0*/  BRA `(.L_x_264) ;  /* 0x00000000000c7947 */ /* 0x000fea0003800000 */
.L_x_268:
[----:B------:R-:W1:Y:S02]  /*cf00*/  LD.E R2, desc[UR10][R10.64] ;  /* 0x0000000a0a027980 */ /* 0x000e64000c101900 */
[----:B-1234-:R-:W-:-:S05]  /*cf10*/  FADD R17, R5, R2 ;  /* 0x0000000205117221 */ /* 0x01efca0000000000 */
[----:B------:R1:W-:Y:S02]  /*cf20*/  ST.E desc[UR10][R10.64], R17 ;  /* 0x000000110a007985 */ /* 0x0003e4000c10190a */
.L_x_264:
[----:B------:R-:W-:Y:S05]  /*cf30*/  BSYNC.RECONVERGENT B0 ;  /* 0x0000000000007941 */ /* 0x000fea0003800200 */
.L_x_263:
        /* <DEDUP_REMOVED lines=12> */
.L_x_179:
[----:B------:R-:W-:Y:S01]  /*d000*/  ISETP.GT.U32.AND P0, PT, R0, 0xf, PT ;  /* 0x0000000f0000780c */ /* 0x000fe20003f04070 */
[----:B------:R-:W-:-:S12]  /*d010*/  BSSY.RECONVERGENT B0, `(.L_x_272) ;  /* 0x000001e000007945 */ /* 0x000fd80003800200 */
[----:B------:R-:W-:Y:S05]  /*d020*/  @P0 BRA `(.L_x_273) ;  /* 0x0000000000700947 */ /* 0x000fea0003800000 */
[----:B------:R-:W5:Y:S01]  /*d030*/  S2UR UR5, SR_CgaCtaId ;  /* 0x00000000000579c3 */ /* 0x000f620000008800 */
[----:B------:R-:W-:Y:S02]  /*d040*/  UMOV UR4, 0x400 ;  /* 0x0000040000047882 */ /* 0x000fe40000000000 */
[----:B-----5:R-:W-:-:S09]  /*d050*/  ULEA UR4, UR5, UR4, 0x18 ;  /* 0x0000000405047291 */ /* 0x020fd2000f8ec0ff */
[----:B------:R-:W5:Y:S02]  /*d060*/  LDS R2, [UR4] ;  /* 0x00000004ff027984 */ /* 0x000f640008000800 */
[----:B-----5:R-:W-:-:S04]  /*d070*/  IADD3 R5, PT, PT, R2, 0x1800000, RZ ;  /* 0x0180000002057810 */ /* 0x020fc80007ffe0ff */
[----:B------:R-:W-:-:S04]  /*d080*/  LOP3.LUT R5, R5, 0x7f800000, RZ, 0xc0, !PT ;  /* 0x7f80000005057812 */ /* 0x000fc800078ec0ff */
[----:B------:R-:W-:-:S13]  /*d090*/  ISETP.GT.U32.AND P0, PT, R5, 0x1ffffff, PT ;  /* 0x01ffffff0500780c */ /* 0x000fda0003f04070 */
[----:B------:R-:W-:Y:S05]  /*d0a0*/  @P0 BRA `(.L_x_274) ;  /* 0x00000000000c0947 */ /* 0x000fea0003800000 */
[----:B------:R-:W-:-:S07]  /*d0b0*/  MOV R21, 0xd0d0 ;  /* 0x0000d0d000157802 */ /* 0x000fce0000000f00 */
[----:B-1234-:R-:W-:Y:S05]  /*d0c0*/  CALL.REL.NOINC `($__internal_1_$__cuda_sm20_rcp_rn_f32_slowpath) ;  /* 0x0000000000a07944 */ /* 0x01efea0003c00000 */
[----:B------:R-:W-:Y:S05]  /*d0d0*/  BRA `(.L_x_275) ;  /* 0x0000000000107947 */ /* 0x000fea0003800000 */
.L_x_274:
[----:B------:R-:W1:Y:S02]  /*d0e0*/  MUFU.RCP R5, R2 ;  /* 0x0000000200057308 */ /* 0x000e640000001000 */
[----:B-1234-:R-:W-:-:S04]  /*d0f0*/  FFMA R10, R2, R5, -1 ;  /* 0xbf800000020a7423 */ /* 0x01efc80000000005 */
[----:B------:R-:W-:-:S04]  /*d100*/  FADD.FTZ R10, -R10, -RZ ;  /* 0x800000ff0a0a7221 */ /* 0x000fc80000010100 */
[----:B------:R-:W-:-:S07]  /*d110*/  FFMA R5, R5, R10, R5 ;  /* 0x0000000a05057223 */ /* 0x000fce0000000005 */
.L_x_275:
        /* <DEDUP_REMOVED lines=13> */
.L_x_273:
[----:B------:R-:W-:Y:S05]  /*d1f0*/  BSYNC.RECONVERGENT B0 ;  /* 0x0000000000007941 */ /* 0x000fea0003800200 */
.L_x_272:
[----:B------:R-:W2:Y:S01]  /*d200*/  LDC.64 R4, c[0x0][0x380] ;  /* 0x0000e000ff047b82 */ /* 0x000ea20000000a00 */
[----:B-1----:R-:W-:Y:S01]  /*d210*/  HFMA2 R7, -RZ, RZ, 0, 1.1920928955078125e-07 ;  /* 0x00000002ff077431 */ /* 0x002fe200000001ff */
[----:B------:R-:W-:-:S05]  /*d220*/  IADD3 R3, PT, PT, R0, R3, RZ ;  /* 0x0000000300037210 */ /* 0x000fca0007ffe0ff */
[----:B--2---:R-:W-:-:S04]  /*d230*/  IMAD.WIDE.U32 R2, R3, 0x2, R4 ;  /* 0x0000000203027825 */ /* 0x004fc800078e0004 */
[----:B------:R-:W-:Y:S01]  /*d240*/  IMAD.WIDE.U32 R4, R0, R7, UR6 ;  /* 0x0000000600047e25 */ /* 0x000fe2000f8e0007 */
[----:B------:R-:W-:Y:S01]  /*d250*/  LOP3.LUT R6, R2, 0xfffffffd, RZ, 0xc0, !PT ;  /* 0xfffffffd02067812 */ /* 0x000fe200078ec0ff */
[----:B------:R-:W-:Y:S01]  /*d260*/  BAR.SYNC.DEFER_BLOCKING 0x0 ;  /* 0x0000000000007b1d */ /* 0x000fe20000010000 */
[----:B------:R-:W-:-:S05]  /*d270*/  MOV R7, R3 ;  /* 0x0000000300077202 */ /* 0x000fca0000000f00 */
[----:B------:R1:W5:Y:S01]  /*d280*/  LD.E.U16 R4, desc[UR10][R4.64+0x8000] ;  /* 0x0080000a04047980 */ /* 0x000362000c101500 */
[----:B------:R-:W-:-:S03]  /*d290*/  LOP3.LUT R0, R2, 0x2, RZ, 0xc0, !PT ;  /* 0x0000000202007812 */ /* 0x000fc600078ec0ff */
[----:B------:R1:W5:Y:S01]  /*d2a0*/  LD.E R9, desc[UR10][R6.64] ;  /* 0x0000000a06097980 */ /* 0x000362000c101900 */
[----:B------:R-:W-:Y:S01]  /*d2b0*/  ISETP.EQ.U32.AND P0, PT, R0, RZ, PT ;  /* 0x000000ff0000720c */ /* 0x000fe20003f02070 */
[----:B------:R-:W-:-:S05]  /*d2c0*/  IMAD.MOV.U32 R0, RZ, RZ, 0x3254 ;  /* 0x00003254ff007424 */ /* 0x000fca00078e00ff */
[----:B------:R-:W-:-:S07]  /*d2d0*/  SEL R0, R0, 0x7610, P0 ;  /* 0x0000761000007807 */ /* 0x000fce0000000000 */
.L_x_276:
[----:B-1---5:R-:W-:-:S05]  /*d2e0*/  HADD2 R5, R9, R4.H0_H0 ;  /* 0x2000000409057230 */ /* 0x022fca0000000000 */
[----:B------:R-:W-:-:S05]  /*d2f0*/  PRMT R5, R9, R0, R5 ;  /* 0x0000000009057216 */ /* 0x000fca0000000005 */
[----:B------:R-:W2:Y:S02]  /*d300*/  ATOM.E.CAS.STRONG.GPU PT, R8, [R6], R9, R5 ;  /* 0x000000090608738b */ /* 0x000ea400001ee105 */
[----:B--2---:R-:W-:Y:S02]  /*d310*/  ISETP.NE.U32.AND P0, PT, R8, R9, PT ;  /* 0x000000090800720c */ /* 0x004fe40003f05070 */
[----:B------:R-:W-:-:S11]  /*d320*/  MOV R9, R8 ;  /* 0x0000000800097202 */ /* 0x000fd60000000f00 */
[----:B------:R-:W-:Y:S05]  /*d330*/  @P0 BRA `(.L_x_276) ;  /* 0xfffffffc00e80947 */ /* 0x000fea000383ffff */
[----:B------:R-:W-:Y:S05]  /*d340*/  EXIT ;  /* 0x000000000000794d */ /* 0x000fea0003800000 */
        .weak           $__internal_1_$__cuda_sm20_rcp_rn_f32_slowpath
        .type           $__internal_1_$__cuda_sm20_rcp_rn_f32_slowpath,@function
        .size           $__internal_1_$__cuda_sm20_rcp_rn_f32_slowpath,(.L_x_432 - $__internal_1_$__cuda_sm20_rcp_rn_f32_slowpath)
$__internal_1_$__cuda_sm20_rcp_rn_f32_slowpath:
        /* <DEDUP_REMOVED lines=9> */
[----:B----4-:R-:W3:Y:S02]  /*d3e0*/  MUFU.RCP R5, R10 ;  /* 0x0000000a00057308 */ /* 0x010ee40000001000 */
[----:B---3--:R-:W-:-:S04]  /*d3f0*/  FFMA R2, R10, R5, -1 ;  /* 0xbf8000000a027423 */ /* 0x008fc80000000005 */
[----:B------:R-:W-:-:S04]  /*d400*/  FADD.FTZ R2, -R2, -RZ ;  /* 0x800000ff02027221 */ /* 0x000fc80000010100 */
[----:B------:R-:W-:-:S04]  /*d410*/  FFMA R2, R5, R2, R5 ;  /* 0x0000000205027223 */ /* 0x000fc80000000005 */
[----:B------:R-:W-:Y:S01]  /*d420*/  FFMA R5, R2, 1.84467440737095516160e+19, RZ ;  /* 0x5f80000002057823 */ /* 0x000fe200000000ff */
[----:B------:R-:W-:Y:S06]  /*d430*/  BRA `(.L_x_278) ;  /* 0x0000000000887947 */ /* 0x000fec0003800000 */
.L_x_277:
[----:B------:R-:W-:-:S04]  /*d440*/  IADD3 R10, PT, PT, R5, -0xfd, RZ ;  /* 0xffffff03050a7810 */ /* 0x000fc80007ffe0ff */
[----:B------:R-:W-:-:S13]  /*d450*/  ISETP.GT.U32.AND P0, PT, R10, 0x1, PT ;  /* 0x000000010a00780c */ /* 0x000fda0003f04070 */
[----:B------:R-:W-:Y:S05]  /*d460*/  @P0 BRA `(.L_x_279) ;  /* 0x0000000000780947 */ /* 0x000fea0003800000 */
[----:B------:R-:W-:Y:S01]  /*d470*/  LOP3.LUT R11, R2, 0x7fffff, RZ, 0xc0, !PT ;  /* 0x007fffff020b7812 */ /* 0x000fe200078ec0ff */
[----:B------:R-:W-:-:S03]  /*d480*/  HFMA2 R23, -RZ, RZ, 0, 1.78813934326171875e-07 ;  /* 0x00000003ff177431 */ /* 0x000fc600000001ff */
[----:B------:R-:W-:-:S04]  /*d490*/  LOP3.LUT R11, R11, 0x3f800000, RZ, 0xfc, !PT ;  /* 0x3f8000000b0b7812 */ /* 0x000fc800078efcff */
[----:B------:R-:W1:Y:S01]  /*d4a0*/  MUFU.RCP R18, R11 ;  /* 0x0000000b00127308 */ /* 0x000e620000001000 */
[----:B------:R-:W-:Y:S01]  /*d4b0*/  SHF.L.U32 R20, R23, R10, RZ ;  /* 0x0000000a17147219 */ /* 0x000fe200000006ff */
        /* <DEDUP_REMOVED lines=25> */
.L_x_279:
[----:B------:R1:W2:Y:S02]  /*d650*/  MUFU.RCP R5, R2 ;  /* 0x0000000200057308 */ /* 0x0002a40000001000 */
.L_x_278:
[----:B------:R-:W-:Y:S02]  /*d660*/  MOV R10, R21 ;  /* 0x00000015000a7202 */ /* 0x000fe40000000f00 */
[----:B------:R-:W-:-:S04]  /*d670*/  MOV R11, 0x0 ;  /* 0x00000000000b7802 */ /* 0x000fc80000000f00 */
[----:B-1234-:R-:W-:Y:S05]  /*d680*/  RET.REL.NODEC R10 `(_Z22topk_attn_fused_kernelP6__halfPKS_S2_S2_S2_) ;  /* 0xffffff280a5c7950 */ /* 0x01efea0003c3ffff */
.L_x_280:
        /* <DEDUP_REMOVED lines=15> */
.L_x_432:


//--------------------- .text._Z20MHAFlashDecodeKernelP6__halfS0_S0_S0_Pi --------------------------
	.section	.text._Z20MHAFlashDecodeKernelP6__halfS0_S0_S0_Pi,"ax",@progbits
	.align	128
        .global         _Z20MHAFlashDecodeKernelP6__halfS0_S0_S0_Pi
        .type           _Z20MHAFlashDecodeKernelP6__halfS0_S0_S0_Pi,@function
        .size           _Z20MHAFlashDecodeKernelP6__halfS0_S0_S0_Pi,(.L_x_433 - _Z20MHAFlashDecodeKernelP6__halfS0_S0_S0_Pi)
        .other          _Z20MHAFlashDecodeKernelP6__halfS0_S0_S0_Pi,@"STO_CUDA_ENTRY STV_DEFAULT"
_Z20MHAFlashDecodeKernelP6__halfS0_S0_S0_Pi:
.text._Z20MHAFlashDecodeKernelP6__halfS0_S0_S0_Pi:
        /* <DEDUP_REMOVED lines=13> */
[----:B------:R-:W3:Y:S07]  /*00d0*/  S2R R4, SR_TID.X ;  /* 0x0000000000047919 */ /* 0x000eee0000002100 */
[----:B------:R-:W-:Y:S08]  /*00e0*/  BAR.SYNC.DEFER_BLOCKING 0x0 ;  /* 0x0000000000007b1d */ /* 0x000ff00000010000 */
[----:B------:R-:W3:Y:S01]  /*00f0*/  S2UR UR4, SR_CTAID.X ;  /* 0x00000000000479c3 */ /* 0x000ee20000002500 */
[----:B-1----:R-:W-:-:S02]  /*0100*/  I2FP.F32.U32 R0, UR5 ;  /* 0x0000000500007c45 */ /* 0x002fc40008201000 */
[----:B------:R-:W-:-:S05]  /*0110*/  CS2R.32 R44, SR_CgaSize ;  /* 0x00000000002c7805 */ /* 0x000fca0000008a00 */
[----:B------:R-:W-:-:S05]  /*0120*/  IMAD R44, R44, -0xa0, RZ ;  /* 0xffffff602c2c7824 */ /* 0x000fca00078e02ff */
[----:B------:R-:W-:-:S14]  /*0130*/  R2UR UR5, R44 ;  /* 0x000000002c0572ca */ /* 0x000fdc00000e0000 */
[----:B------:R-:W1:Y:S01]  /*0140*/  LDCU UR5, c[0x0][UR5+0x2b0] ;  /* 0x00005600050577ac */ /* 0x000e620008000800 */
[----:B------:R-:W1:Y:S01]  /*0150*/  S2UR UR9, SR_CgaCtaId ;  /* 0x00000000000979c3 */ /* 0x000e620000008800 */
        /* <DEDUP_REMOVED lines=8> */
[----:B------:R-:W4:Y:S02]  /*01e0*/  LDC.64 R24, c[0x0][0x388] ;  /* 0x0000e200ff187b82 */ /* 0x000f240000000a00 */
[----:B------:R-:W-:Y:S01]  /*01f0*/  FMUL R3, R0, UR8 ;  /* 0x0000000800037c20 */ /* 0x000fe20008400000 */
[----:B------:R-:W2:Y:S05]  /*0200*/  LDCU UR8, c[0x0][0x364] ;  /* 0x00006c80ff0877ac */ /* 0x000eaa0008000800 */
[----:B------:R-:W2:Y:S01]  /*0210*/  F2I.U32.TRUNC.NTZ R3, R3 ;  /* 0x0000000300037305 */ /* 0x000ea2000020f000 */
[----:B---3--:R-:W-:-:S02]  /*0220*/  I2FP.F32.U32 R0, UR4 ;  /* 0x0000000400007c45 */ /* 0x008fc40008201000 */
[----:B------:R-:W-:-:S05]  /*0230*/  CS2R.32 R44, SR_CgaSize ;  /* 0x00000000002c7805 */ /* 0x000fca0000008a00 */
[----:B------:R-:W-:-:S05]  /*0240*/  IMAD R44, R44, -0xa0, RZ ;  /* 0xffffff602c2c7824 */ /* 0x000fca00078e02ff */
[----:B------:R-:W-:-:S14]  /*0250*/  R2UR UR4, R44 ;  /* 0x000000002c0472ca */ /* 0x000fdc00000e0000 */
[----:B------:R-:W3:Y:S01]  /*0260*/  LDCU UR4, c[0x0][UR4+0x2c0] ;  /* 0x00005800040477ac */ /* 0x000ee20008000800 */
[----:B------:R-:W3:Y:S01]  /*0270*/  LDC.64 R16, c[0x0][0x3a0] ;  /* 0x0000e800ff107b82 */ /* 0x000ee20000000a00 */
[----:B-1----:R-:W-:Y:S01]  /*0280*/  FMUL R5, R0, UR5 ;  /* 0x0000000500057c20 */ /* 0x002fe20008400000 */
[----:B------:R-:W-:-:S05]  /*0290*/  MOV R0, UR9 ;  /* 0x0000000900007c02 */ /* 0x000fca0008000f00 */
[----:B------:R-:W3:Y:S01]  /*02a0*/  F2I.U32.TRUNC.NTZ R5, R5 ;  /* 0x0000000500057305 */ /* 0x000ee2000020f000 */
[----:B--2---:R-:W-:Y:S01]  /*02b0*/  IMAD R45, R6, UR8, R45 ;  /* 0x00000008062d7c24 */ /* 0x004fe2000f8e022d */
[----:B------:R-:W1:Y:S01]  /*02c0*/  LDCU.64 UR8, c[0x0][0x358] ;  /* 0x00006b00ff0877ac */ /* 0x000e620008000a00 */
[----:B------:R-:W-:Y:S01]  /*02d0*/  IMAD R2, R3, UR6, R2 ;  /* 0x0000000603027c24 */ /* 0x000fe2000f8e0202 */
[----:B------:R-:W2:Y:S01]  /*02e0*/  S2R R12, SR_SWINHI ;  /* 0x00000000000c7919 */ /* 0x000ea20000002f00 */
[----:B----4-:R-:W-:Y:S01]  /*02f0*/  IMAD R45, R45, UR7, R4 ;  /* 0x000000072d2d7c24 */ /* 0x010fe2000f8e0204 */
[----:B------:R-:W4:Y:S01]  /*0300*/  LDC.64 R6, c[0x0][0x390] ;  /* 0x0000e400ff067b82 */ /* 0x000f220000000a00 */
[----:B------:R-:W-:-:S03]  /*0310*/  IMAD R43, R0, 0xa00, RZ ;  /* 0x00000a00002b7824 */ /* 0x000fc600078e02ff */
[----:B------:R-:W-:Y:S02]  /*0320*/  SHF.R.U32.HI R3, RZ, 0x2, R45 ;  /* 0x00000002ff037819 */ /* 0x000fe4000001162d */
[----:B------:R-:W-:Y:S01]  /*0330*/  SHF.L.U32 R19, R45, 0x3, RZ ;  /* 0x000000032d137819 */ /* 0x000fe200000006ff */
[----:B---3--:R-:W-:Y:S01]  /*0340*/  IMAD R4, R2, UR4, R5 ;  /* 0x0000000402047c24 */ /* 0x008fe2000f8e0205 */
[----:B------:R-:W-:-:S04]  /*0350*/  LOP3.LUT R2, R3, 0x3ffffff8, RZ, 0xc0, !PT ;  /* 0x3ffffff803027812 */ /* 0x000fc800078ec0ff */
[C---:B------:R-:W-:Y:S02]  /*0360*/  SHF.L.U32 R44, R4.reuse, 0x7, RZ ;  /* 0x00000007042c7819 */ /* 0x040fe400000006ff */
[----:B------:R-:W-:Y:S02]  /*0370*/  LOP3.LUT R4, R4, 0x1f, RZ, 0xc0, !PT ;  /* 0x0000001f04047812 */ /* 0x000fe400078ec0ff */
[----:B------:R-:W-:Y:S02]  /*0380*/  LOP3.LUT R44, R44, 0xf80, RZ, 0xc0, !PT ;  /* 0x00000f802c2c7812 */ /* 0x000fe400078ec0ff */
[----:B------:R-:W-:Y:S01]  /*0390*/  LOP3.LUT R10, R2, 0x4, R3, 0xf8, !PT ;  /* 0x00000004020a7812 */ /* 0x000fe200078ef803 */
[----:B------:R-:W-:Y:S01]  /*03a0*/  IMAD R5, R4, 0x3200, R43 ;  /* 0x0000320004057824 */ /* 0x000fe200078e022b */
[----:B------:R-:W-:-:S04]  /*03b0*/  LOP3.LUT R8, R44, 0x78, R19, 0xf8, !PT ;  /* 0x000000782c087812 */ /* 0x000fc800078ef813 */
[----:B------:R-:W-:Y:S01]  /*03c0*/  IADD3 R34, PT, PT, R10, R5, RZ ;  /* 0x000000050a227210 */ /* 0x000fe20007ffe0ff */
[----:B------:R-:W-:-:S04]  /*03d0*/  IMAD.WIDE.U32 R24, R8, 0x2, R24 ;  /* 0x0000000208187825 */ /* 0x000fc800078e0018 */
[----:B------:R-:W-:Y:S02]  /*03e0*/  IMAD.WIDE.U32 R16, R34, 0x4, R16 ;  /* 0x0000000422107825 */ /* 0x000fe400078e0010 */
[----:B-1----:R-:W5:Y:S01]  /*03f0*/  LDG.E.128 R24, desc[UR8][R24.64] ;  /* 0x0000000818187981 */ /* 0x002f62000c1e1d00 */
[----:B------:R-:W-:Y:S06]  /*0400*/  BAR.SYNC.DEFER_BLOCKING 0x0 ;  /* 0x0000000000007b1d */ /* 0x000fec0000010000 */
[----:B------:R-:W3:Y:S04]  /*0410*/  LDG.E R21, desc[UR8][R16.64] ;  /* 0x0000000810157981 */ /* 0x000ee8000c1e1900 */
[----:B------:R-:W4:Y:S04]  /*0420*/  LDG.E R23, desc[UR8][R16.64+0x4] ;  /* 0x0000040810177981 */ /* 0x000f28000c1e1900 */
[----:B------:R-:W4:Y:S04]  /*0430*/  LDG.E R29, desc[UR8][R16.64+0x8] ;  /* 0x00000808101d7981 */ /* 0x000f28000c1e1900 */
[----:B------:R-:W4:Y:S04]  /*0440*/  LDG.E R31, desc[UR8][R16.64+0xc] ;  /* 0x00000c08101f7981 */ /* 0x000f28000c1e1900 */
[----:B------:R-:W4:Y:S04]  /*0450*/  LDG.E R33, desc[UR8][R16.64] ;  /* 0x0000000810217981 */ /* 0x000f28000c1e1900 */
[----:B------:R-:W4:Y:S04]  /*0460*/  LDG.E R11, desc[UR8][R16.64+0x4] ;  /* 0x00000408100b7981 */ /* 0x000f28000c1e1900 */
[----:B------:R-:W4:Y:S04]  /*0470*/  LDG.E R9, desc[UR8][R16.64+0x8] ;  /* 0x0000080810097981 */ /* 0x000f28000c1e1900 */
[----:B------:R4:W4:Y:S01]  /*0480*/  LDG.E R13, desc[UR8][R16.64+0xc] ;  /* 0x00000c08100d7981 */ /* 0x000922000c1e1900 */
[----:B------:R-:W-:Y:S01]  /*0490*/  MOV R4, 0x400 ;  /* 0x0000040000047802 */ /* 0x000fe20000000f00 */
[----:B------:R-:W-:Y:S01]  /*04a0*/  HFMA2 R42, -RZ, RZ, 0, 0 ;  /* 0x00000000ff2a7431 */ /* 0x000fe200000001ff */
[----:B------:R-:W-:-:S02]  /*04b0*/  SHF.L.U32 R10, R10, 0x7, RZ ;  /* 0x000000070a0a7819 */ /* 0x000fc400000006ff */
[----:B------:R-:W-:Y:S02]  /*04c0*/  CS2R R40, SRZ ;  /* 0x0000000000287805 */ /* 0x000fe4000001ff00 */
[----:B------:R-:W-:Y:S02]  /*04d0*/  IADD3 R35, PT, PT, R4, 0x10, RZ ;  /* 0x0000001004237810 */ /* 0x000fe40007ffe0ff */
[----:B------:R-:W-:Y:S02]  /*04e0*/  LOP3.LUT R10, R10, 0x78, R19, 0xf8, !PT ;  /* 0x000000780a0a7812 */ /* 0x000fe400078ef813 */
[----:B------:R-:W-:Y:S02]  /*04f0*/  LEA R35, R0, R35, 0x18 ;  /* 0x0000002300237211 */ /* 0x000fe400078ec0ff */
[----:B------:R-:W-:Y:S02]  /*0500*/  LOP3.LUT R3, R3, 0x4, RZ, 0xc0, !PT ;  /* 0x0000000403037812 */ /* 0x000fe400078ec0ff */
[----:B------:R-:W-:-:S02]  /*0510*/  MOV R4, R35 ;  /* 0x0000002300047202 */ /* 0x000fc40000000f00 */
[----:B--2---:R-:W-:Y:S02]  /*0520*/  MOV R5, R12 ;  /* 0x0000000c00057202 */ /* 0x004fe40000000f00 */
[----:B------:R-:W-:Y:S02]  /*0530*/  MOV R30, 0xff800000 ;  /* 0xff800000001e7802 */ /* 0x000fe40000000f00 */
[----:B------:R-:W-:-:S04]  /*0540*/  IADD3 R4, P0, PT, R4, 0x7f, RZ ;  /* 0x0000007f04047810 */ /* 0x000fc80007f1e0ff */
[----:B------:R-:W-:Y:S02]  /*0550*/  IADD3.X R15, PT, PT, RZ, R5, RZ, P0, !PT ;  /* 0x00000005ff0f7210 */ /* 0x000fe400007fe4ff */
[----:B------:R-:W-:Y:S02]  /*0560*/  LOP3.LUT R14, R4, 0xffffff80, RZ, 0xc0, !PT ;  /* 0xffffff80040e7812 */ /* 0x000fe400078ec0ff */
[----:B------:R-:W1:Y:S02]  /*0570*/  LDC.64 R4, c[0x0][0x398] ;  /* 0x0000e600ff047b82 */ /* 0x000e640000000a00 */
[----:B------:R-:W-:Y:S02]  /*0580*/  MOV R37, R14 ;  /* 0x0000000e00257202 */ /* 0x000fe40000000f00 */
[----:B---3--:R-:W-:Y:S02]  /*0590*/  LEA R15, R21, R8, 0xc ;  /* 0x00000008150f7211 */ /* 0x008fe400078e60ff */
[----:B------:R-:W-:-:S02]  /*05a0*/  LEA R21, R10, R37, 0x1 ;  /* 0x000000250a157211 */ /* 0x000fc400078e08ff */
[-C--:B----4-:R-:W-:Y:S01]  /*05b0*/  LEA R17, R23, R8.reuse, 0xc ;  /* 0x0000000817117211 */ /* 0x090fe200078e60ff */
[----:B------:R-:W-:Y:S01]  /*05c0*/  IMAD.WIDE.U32 R14, R15, 0x2, R6 ;  /* 0x000000020f0e7825 */ /* 0x000fe200078e0006 */
[----:B------:R-:W-:-:S03]  /*05d0*/  LEA R19, R29, R8, 0xc ;  /* 0x000000081d137211 */ /* 0x000fc600078e60ff */
[--C-:B------:R-:W-:Y:S01]  /*05e0*/  IMAD.WIDE.U32 R16, R17, 0x2, R6.reuse ;  /* 0x0000000211107825 */ /* 0x100fe200078e0006 */
[----:B------:R-:W-:Y:S01]  /*05f0*/  @!PT LDS RZ, [RZ] ;  /* 0x00000000fffff984 */ /* 0x000fe20000000800 */
[----:B------:R-:W-:Y:S01]  /*0600*/  @!PT LDS RZ, [RZ] ;  /* 0x00000000fffff984 */ /* 0x000fe20000000800 */
[----:B------:R-:W-:Y:S01]  /*0610*/  @!PT LDS RZ, [RZ] ;  /* 0x00000000fffff984 */ /* 0x000fe20000000800 */
[----:B------:R-:W-:Y:S01]  /*0620*/  LDGSTS.E.BYPASS.128 [R21], desc[UR8][R14.64] ;  /* 0x000000000e157fae */ /* 0x000fe2000b981808 */
[-C--:B------:R-:W-:Y:S02]  /*0630*/  LEA R31, R31, R8.reuse, 0xc ;  /* 0x000000081f1f7211 */ /* 0x080fe400078e60ff */
[--C-:B------:R-:W-:Y:S01]  /*0640*/  IMAD.WIDE.U32 R18, R19, 0x2, R6.reuse ;  /* 0x0000000213127825 */ /* 0x100fe200078e0006 */
[----:B------:R-:W-:Y:S01]  /*0650*/  LDGSTS.E.BYPASS.128 [R21+0x100], desc[UR8][R16.64] ;  /* 0x0010000010157fae */ /* 0x000fe2000b981808 */
[-C--:B------:R-:W-:Y:S02]  /*0660*/  LEA R33, R33, R8.reuse, 0xc ;  /* 0x0000000821217211 */ /* 0x080fe400078e60ff */
[----:B------:R-:W-:Y:S01]  /*0670*/  IMAD.WIDE.U32 R6, R31, 0x2, R6 ;  /* 0x000000021f067825 */ /* 0x000fe200078e0006 */
[----:B------:R-:W-:Y:S03]  /*0680*/  LDGSTS.E.BYPASS.128 [R21+0x200], desc[UR8][R18.64] ;  /* 0x0020000012157fae */ /* 0x000fe6000b981808 */
[----:B------:R-:W-:Y:S01]  /*0690*/  HFMA2 R31, -RZ, RZ, 0, 5.9604644775390625e-08 ;  /* 0x00000001ff1f7431 */ /* 0x000fe200000001ff */
[-C--:B------:R-:W-:Y:S01]  /*06a0*/  LEA R11, R11, R8.reuse, 0xc ;  /* 0x000000080b0b7211 */ /* 0x080fe200078e60ff */
[----:B------:R2:W-:Y:S01]  /*06b0*/  LDGSTS.E.BYPASS.128 [R21+0x300], desc[UR8][R6.64] ;  /* 0x0030000006157fae */ /* 0x0005e2000b981808 */
[----:B------:R-:W-:-:S03]  /*06c0*/  LEA R23, R9, R8, 0xc ;  /* 0x0000000809177211 */ /* 0x000fc600078e60ff */
[--C-:B-1----:R-:W-:Y:S01]  /*06d0*/  IMAD.WIDE.U32 R10, R11, 0x2, R4.reuse ;  /* 0x000000020b0a7825 */ /* 0x102fe200078e0004 */
[----:B------:R-:W0:Y:S01]  /*06e0*/  LDGDEPBAR ;  /* 0x00000000000079af */ /* 0x000e220000000000 */
[----:B------:R-:W-:Y:S02]  /*06f0*/  LEA R29, R13, R8, 0xc ;  /* 0x000000080d1d7211 */ /* 0x000fe400078e60ff */
[----:B------:R-:W-:Y:S01]  /*0700*/  IMAD.WIDE.U32 R8, R33, 0x2, R4 ;  /* 0x0000000221087825 */ /* 0x000fe200078e0004 */
[----:B------:R-:W-:Y:S02]  /*0710*/  IADD3 R33, PT, PT, R3, R43, R2 ;  /* 0x0000002b03217210 */ /* 0x000fe40007ffe002 */
[----:B------:R-:W-:Y:S01]  /*0720*/  CS2R R2, SRZ ;  /* 0x0000000000027805 */ /* 0x000fe2000001ff00 */
[----:B------:R-:W-:Y:S01]  /*0730*/  IMAD.WIDE.U32 R12, R23, 0x2, R4 ;  /* 0x00000002170c7825 */ /* 0x000fe200078e0004 */
[----:B------:R-:W-:Y:S01]  /*0740*/  LDGSTS.E.BYPASS.128 [R21+0x2000], desc[UR8][R8.64] ;  /* 0x0200000008157fae */ /* 0x000fe2000b981808 */
[----:B--2---:R-:W-:-:S02]  /*0750*/  CS2R R6, SRZ ;  /* 0x0000000000067805 */ /* 0x004fc4000001ff00 */
[----:B------:R-:W-:Y:S01]  /*0760*/  IADD3 R33, PT, PT, R33, 0x20, RZ ;  /* 0x0000002021217810 */ /* 0x000fe20007ffe0ff */
[----:B------:R-:W-:Y:S01]  /*0770*/  IMAD.WIDE.U32 R4, R29, 0x2, R4 ;  /* 0x000000021d047825 */ /* 0x000fe200078e0004 */
[----:B------:R-:W-:Y:S04]  /*0780*/  LDGSTS.E.BYPASS.128 [R21+0x2100], desc[UR8][R10.64] ;  /* 0x021000000a157fae */ /* 0x000fe8000b981808 */
[----:B------:R-:W-:Y:S04]  /*0790*/  LDGSTS.E.BYPASS.128 [R21+0x2200], desc[UR8][R12.64] ;  /* 0x022000000c157fae */ /* 0x000fe8000b981808 */
[----:B------:R1:W-:Y:S04]  /*07a0*/  LDGSTS.E.BYPASS.128 [R21+0x2300], desc[UR8][R4.64] ;  /* 0x0230000004157fae */ /* 0x0003e8000b981808 */
[----:B------:R-:W0:Y:S01]  /*07b0*/  LDGDEPBAR ;  /* 0x00000000000079af */ /* 0x000e220000000000 */
[----:B-1----:R-:W-:-:S07]  /*07c0*/  CS2R R4, SRZ ;  /* 0x0000000000047805 */ /* 0x002fce000001ff00 */
.L_x_281:
[----:B------:R-:W1:Y:S01]  /*07d0*/  LDC.64 R48, c[0x0][0x3a0] ;  /* 0x0000e800ff307b82 */ /* 0x000e620000000a00 */
[----:B------:R-:W-:Y:S01]  /*07e0*/  IADD3 R34, PT, PT, R34, 0x20, RZ ;  /* 0x0000002022227810 */ /* 0x000fe20007ffe0ff */
[----:B------:R-:W2:Y:S01]  /*07f0*/  S2R R12, SR_SWINHI ;  /* 0x00000000000c7919 */ /* 0x000ea20000002f00 */
[----:B------:R-:W-:-:S05]  /*0800*/  SHF.R.U32.HI R13, RZ, 0x2, R45 ;  /* 0x00000002ff0d7819 */ /* 0x000fca000001162d */
[----:B------:R-:W3:Y:S01]  /*0810*/  LDC.64 R10, c[0x0][0x390] ;  /* 0x0000e400ff0a7b82 */ /* 0x000ee20000000a00 */
[----:B-1----:R-:W-:-:S05]  /*0820*/  IMAD.WIDE.U32 R48, R34, 0x4, R48 ;  /* 0x0000000422307825 */ /* 0x002fca00078e0030 */
[----:B------:R-:W4:Y:S04]  /*0830*/  LDG.E R15, desc[UR8][R48.64] ;  /* 0x00000008300f7981 */ /* 0x000f28000c1e1900 */
[----:B------:R-:W3:Y:S04]  /*0840*/  LDG.E R17, desc[UR8][R48.64+0x4] ;  /* 0x0000040830117981 */ /* 0x000ee8000c1e1900 */
[----:B------:R-:W3:Y:S04]  /*0850*/  LDG.E R23, desc[UR8][R48.64+0x8] ;  /* 0x0000080830177981 */ /* 0x000ee8000c1e1900 */
[----:B------:R-:W3:Y:S01]  /*0860*/  LDG.E R29, desc[UR8][R48.64+0xc] ;  /* 0x00000c08301d7981 */ /* 0x000ee2000c1e1900 */
[----:B------:R-:W-:-:S02]  /*0870*/  MOV R8, R35 ;  /* 0x0000002300087202 */ /* 0x000fc40000000f00 */
[----:B--2---:R-:W-:Y:S02]  /*0880*/  MOV R9, R12 ;  /* 0x0000000c00097202 */ /* 0x004fe40000000f00 */
[----:B------:R-:W-:Y:S02]  /*0890*/  SHF.L.U32 R18, R31, 0xd, RZ ;  /* 0x0000000d1f127819 */ /* 0x000fe400000006ff */
[----:B------:R-:W-:Y:S02]  /*08a0*/  LOP3.LUT R12, R13, 0x3ffffff8, RZ, 0xc0, !PT ;  /* 0x3ffffff80d0c7812 */ /* 0x000fe400078ec0ff */
[----:B------:R-:W-:Y:S02]  /*08b0*/  SHF.L.U32 R19, R45, 0x3, RZ ;  /* 0x000000032d137819 */ /* 0x000fe400000006ff */
[----:B------:R-:W-:Y:S02]  /*08c0*/  IADD3 R8, P0, PT, R8, 0x7f, RZ ;  /* 0x0000007f08087810 */ /* 0x000fe40007f1e0ff */
[----:B------:R-:W-:-:S02]  /*08d0*/  LOP3.LUT R18, R18, 0x2000, RZ, 0xc0, !PT ;  /* 0x0000200012127812 */ /* 0x000fc400078ec0ff */
[----:B------:R-:W-:Y:S02]  /*08e0*/  LOP3.LUT R12, R12, 0x4, R13, 0xf8, !PT ;  /* 0x000000040c0c7812 */ /* 0x000fe400078ef80d */
[--C-:B------:R-:W-:Y:S02]  /*08f0*/  LOP3.LUT R50, R44, 0x78, R19.reuse, 0xf8, !PT ;  /* 0x000000782c327812 */ /* 0x100fe400078ef813 */
[----:B------:R-:W-:Y:S02]  /*0900*/  IADD3.X R9, PT, PT, RZ, R9, RZ, P0, !PT ;  /* 0x00000009ff097210 */ /* 0x000fe400007fe4ff */
[----:B------:R-:W-:Y:S02]  /*0910*/  LOP3.LUT R13, R18, 0x78, R19, 0xf8, !PT ;  /* 0x00000078120d7812 */ /* 0x000fe400078ef813 */
[----:B------:R-:W-:Y:S02]  /*0920*/  SHF.L.U32 R20, R12, 0x7, RZ ;  /* 0x000000070c147819 */ /* 0x000fe400000006ff */
[----:B------:R-:W-:-:S02]  /*0930*/  LOP3.LUT R8, R8, 0xffffff80, RZ, 0xc0, !PT ;  /* 0xffffff8008087812 */ /* 0x000fc400078ec0ff */
[----:B------:R-:W-:Y:S02]  /*0940*/  IADD3 R13, PT, PT, R20, R13, RZ ;  /* 0x0000000d140d7210 */ /* 0x000fe40007ffe0ff */
[----:B------:R-:W-:Y:S02]  /*0950*/  MOV R12, R8 ;  /* 0x00000008000c7202 */ /* 0x000fe40000000f00 */
[----:B------:R-:W-:Y:S02]  /*0960*/  LOP3.LUT R18, R18, 0x2000, RZ, 0x3c, !PT ;  /* 0x0000200012127812 */ /* 0x000fe400078e3cff */
[----:B------:R-:W-:Y:S02]  /*0970*/  LEA R37, R13, R12, 0x1 ;  /* 0x0000000c0d257211 */ /* 0x000fe400078e08ff */
[----:B------:R-:W-:-:S04]  /*0980*/  LOP3.LUT R53, R20, 0x78, R19, 0xf8, !PT ;  /* 0x0000007814357812 */ /* 0x000fc800078ef813 */
[----:B------:R-:W-:-:S05]  /*0990*/  IADD3 R53, PT, PT, R53, R18, RZ ;  /* 0x0000001235357210 */ /* 0x000fca0007ffe0ff */
[----:B------:R-:W-:Y:S01]  /*09a0*/  IMAD.WIDE.U32 R52, R53, 0x2, R8 ;  /* 0x0000000235347825 */ /* 0x000fe200078e0008 */
[-C--:B----4-:R-:W-:Y:S02]  /*09b0*/  LEA R15, R15, R50.reuse, 0xc ;  /* 0x000000320f0f7211 */ /* 0x090fe400078e60ff */
[----:B---3--:R-:W-:-:S03]  /*09c0*/  LEA R21, R17, R50, 0xc ;  /* 0x0000003211157211 */ /* 0x008fc600078e60ff */
[----:B------:R-:W-:Y:S01]  /*09d0*/  IMAD.WIDE.U32 R16, R15, 0x2, R10 ;  /* 0x000000020f107825 */ /* 0x000fe200078e000a */
[----:B------:R-:W-:-:S03]  /*09e0*/  LEA R23, R23, R50, 0xc ;  /* 0x0000003217177211 */ /* 0x000fc600078e60ff */
[----:B------:R-:W-:Y:S01]  /*09f0*/  IMAD.WIDE.U32 R14, R21, 0x2, R10 ;  /* 0x00000002150e7825 */ /* 0x000fe200078e000a */
[----:B------:R-:W-:Y:S01]  /*0a00*/  @!PT LDS RZ, [RZ] ;  /* 0x00000000fffff984 */ /* 0x000fe20000000800 */
[----:B------:R-:W-:Y:S01]  /*0a10*/  @!PT LDS RZ, [RZ] ;  /* 0x00000000fffff984 */ /* 0x000fe20000000800 */
[----:B------:R-:W-:Y:S01]  /*0a20*/  @!PT LDS RZ, [RZ] ;  /* 0x00000000fffff984 */ /* 0x000fe20000000800 */
[----:B------:R-:W-:Y:S01]  /*0a30*/  LDGSTS.E.BYPASS.128 [R37], desc[UR8][R16.64] ;  /* 0x0000000010257fae */ /* 0x000fe2000b981808 */
[----:B------:R-:W-:Y:S02]  /*0a40*/  LOP3.LUT R21, R18, 0x78, R19, 0xf8, !PT ;  /* 0x0000007812157812 */ /* 0x000fe400078ef813 */
[----:B------:R-:W-:Y:S01]  /*0a50*/  LEA R29, R29, R50, 0xc ;  /* 0x000000321d1d7211 */ /* 0x000fe200078e60ff */
[--C-:B------:R-:W-:Y:S01]  /*0a60*/  IMAD.WIDE.U32 R12, R23, 0x2, R10.reuse ;  /* 0x00000002170c7825 */ /* 0x100fe200078e000a */
[----:B------:R-:W-:Y:S01]  /*0a70*/  LDGSTS.E.BYPASS.128 [R37+0x100], desc[UR8][R14.64] ;  /* 0x001000000e257fae */ /* 0x000fe2000b981808 */
[----:B------:R-:W-:Y:S02]  /*0a80*/  IADD3 R21, PT, PT, R20, R21, RZ ;  /* 0x0000001514157210 */ /* 0x000fe40007ffe0ff */
[----:B------:R-:W-:Y:S01]  /*0a90*/  IMAD.WIDE.U32 R10, R29, 0x2, R10 ;  /* 0x000000021d0a7825 */ /* 0x000fe200078e000a */
[----:B------:R1:W-:Y:S03]  /*0aa0*/  LDGSTS.E.BYPASS.128 [R37+0x200], desc[UR8][R12.64] ;  /* 0x002000000c257fae */ /* 0x0003e6000b981808 */
[----:B------:R-:W-:Y:S01]  /*0ab0*/  IMAD.WIDE.U32 R38, R21, 0x2, R8 ;  /* 0x0000000215267825 */ /* 0x000fe200078e0008 */
[----:B------:R2:W-:Y:S04]  /*0ac0*/  LDGSTS.E.BYPASS.128 [R37+0x300], desc[UR8][R10.64] ;  /* 0x003000000a257fae */ /* 0x0005e8000b981808 */
[----:B------:R-:W0:Y:S01]  /*0ad0*/  LDGDEPBAR ;  /* 0x00000000000079af */ /* 0x000e220000000000 */
[----:B------:R-:W-:-:S04]  /*0ae0*/  DEPBAR.LE SB0, 0x2 ;  /* 0x000080800000791a */ /* 0x000fc80000000000 */
[----:B------:R-:W-:Y:S06]  /*0af0*/  BAR.SYNC.DEFER_BLOCKING 0x0 ;  /* 0x0000000000007b1d */ /* 0x000fec0000010000 */
[----:B------:R-:W3:Y:S04]  /*0b00*/  LD.E.128 R8, desc[UR8][R52.64] ;  /* 0x0000000834087980 */ /* 0x000ee8000c101d00 */
[----:B------:R-:W4:Y:S04]  /*0b10*/  LD.E.128 R12, desc[UR8][R38.64+0x100] ;  /* 0x00010008260c7980 */ /* 0x000f28000c101d00 */
[----:B------:R-:W2:Y:S04]  /*0b20*/  LD.E.128 R20, desc[UR8][R38.64+0x300] ;  /* 0x0003000826147980 */ /* 0x000ea8000c101d00 */
[----:B------:R-:W2:Y:S01]  /*0b30*/  LD.E.128 R16, desc[UR8][R38.64+0x200] ;  /* 0x0002000826107980 */ /* 0x000ea2000c101d00 */
[----:B-----5:R-:W-:-:S02]  /*0b40*/  HADD2.F32 R47, -RZ, R24.H0_H0 ;  /* 0x20000018ff2f7230 */ /* 0x020fc40000004100 */
[----:B------:R-:W-:Y:S02]  /*0b50*/  HADD2.F32 R29, -RZ, R24.H1_H1 ;  /* 0x30000018ff1d7230 */ /* 0x000fe40000004100 */
[--C-:B------:R-:W-:Y:S02]  /*0b60*/  HADD2.F32 R36, -RZ, R26.reuse.H0_H0 ;  /* 0x2000001aff247230 */ /* 0x100fe40000004100 */
[----:B------:R-:W-:Y:S02]  /*0b70*/  HADD2.F32 R46, -RZ, R26.H1_H1 ;  /* 0x3000001aff2e7230 */ /* 0x000fe40000004100 */
[--C-:B---3--:R-:W-:Y:S02]  /*0b80*/  HADD2.F32 R28, -RZ, R8.reuse.H0_H0 ;  /* 0x20000008ff1c7230 */ /* 0x108fe40000004100 */
[----:B------:R-:W-:Y:S02]  /*0b90*/  HADD2.F32 R32, -RZ, R8.H1_H1 ;  /* 0x30000008ff207230 */ /* 0x000fe40000004100 */
[----:B----4-:R-:W-:-:S02]  /*0ba0*/  HADD2.F32 R8, -RZ, R12.H0_H0 ;  /* 0x2000000cff087230 */ /* 0x010fc40000004100 */
[C---:B------:R-:W-:Y:S01]  /*0bb0*/  FFMA R28, R47.reuse, R28, RZ ;  /* 0x0000001c2f1c7223 */ /* 0x040fe200000000ff */
[----:B-1----:R-:W-:Y:S02]  /*0bc0*/  HADD2.F32 R12, -RZ, R12.H1_H1 ;  /* 0x3000000cff0c7230 */ /* 0x002fe40000004100 */
[----:B------:R-:W-:Y:S01]  /*0bd0*/  FFMA R8, R47, R8, RZ ;  /* 0x000000082f087223 */ /* 0x000fe200000000ff */
[C---:B------:R-:W-:Y:S01]  /*0be0*/  FFMA R51, R29.reuse, R32, R28 ;  /* 0x000000201d337223 */ /* 0x040fe2000000001c */
[----:B------:R-:W-:Y:S02]  /*0bf0*/  HADD2.F32 R28, -RZ, R25.H0_H0 ;  /* 0x20000019ff1c7230 */ /* 0x000fe40000004100 */
[----:B------:R-:W-:Y:S01]  /*0c00*/  FFMA R53, R29, R12, R8 ;  /* 0x0000000c1d357223 */ /* 0x000fe20000000008 */
[----:B------:R-:W-:Y:S02]  /*0c10*/  HADD2.F32 R8, -RZ, R9.H0_H0 ;  /* 0x20000009ff087230 */ /* 0x000fe40000004100 */
[----:B------:R-:W-:-:S02]  /*0c20*/  HADD2.F32 R12, -RZ, R13.H0_H0 ;  /* 0x2000000dff0c7230 */ /* 0x000fc40000004100 */
[----:B------:R-:W-:Y:S02]  /*0c30*/  HADD2.F32 R32, -RZ, R25.H1_H1 ;  /* 0x30000019ff207230 */ /* 0x000fe40000004100 */
[C---:B------:R-:W-:Y:S01]  /*0c40*/  FFMA R51, R28.reuse, R8, R51 ;  /* 0x000000081c337223 */ /* 0x040fe20000000033 */
[----:B------:R-:W-:Y:S02]  /*0c50*/  HADD2.F32 R8, -RZ, R13.H1_H1 ;  /* 0x3000000dff087230 */ /* 0x000fe40000004100 */
[----:B------:R-:W-:Y:S01]  /*0c60*/  FFMA R53, R28, R12, R53 ;  /* 0x0000000c1c357223 */ /* 0x000fe20000000035 */
[----:B------:R-:W-:Y:S01]  /*0c70*/  HADD2.F32 R12, -RZ, R14.H0_H0 ;  /* 0x2000000eff0c7230 */ /* 0x000fe20000004100 */
[----:B------:R-:W3:Y:S01]  /*0c80*/  LDG.E R13, desc[UR8][R48.64+0x8] ;  /* 0x00000808300d7981 */ /* 0x000ee2000c1e1900 */
[----:B------:R-:W-:Y:S02]  /*0c90*/  HADD2.F32 R9, -RZ, R9.H1_H1 ;  /* 0x30000009ff097230 */ /* 0x000fe40000004100 */
[----:B------:R-:W-:Y:S01]  /*0ca0*/  FFMA R53, R32, R8, R53 ;  /* 0x0000000820357223 */ /* 0x000fe20000000035 */
[----:B------:R-:W-:-:S02]  /*0cb0*/  HADD2.F32 R8, -RZ, R10.H0_H0 ;  /* 0x2000000aff087230 */ /* 0x000fc40000004100 */
[----:B------:R-:W-:Y:S01]  /*0cc0*/  FFMA R9, R32, R9, R51 ;  /* 0x0000000920097223 */ /* 0x000fe20000000033 */
[----:B--2---:R-:W-:Y:S02]  /*0cd0*/  HADD2.F32 R10, -RZ, R10.H1_H1 ;  /* 0x3000000aff0a7230 */ /* 0x004fe40000004100 */
[C---:B------:R-:W-:Y:S01]  /*0ce0*/  FFMA R53, R36.reuse, R12, R53 ;  /* 0x0000000c24357223 */ /* 0x040fe20000000035 */
[----:B------:R-:W2:Y:S01]  /*0cf0*/  LDG.E R51, desc[UR8][R48.64+0x4] ;  /* 0x0000040830337981 */ /* 0x000ea2000c1e1900 */
[----:B------:R-:W-:Y:S01]  /*0d00*/  FFMA R9, R36, R8, R9 ;  /* 0x0000000824097223 */ /* 0x000fe20000000009 */
[----:B------:R-:W-:Y:S02]  /*0d10*/  HADD2.F32 R8, -RZ, R14.H1_H1 ;  /* 0x3000000eff087230 */ /* 0x000fe40000004100 */
[----:B------:R-:W4:Y:S01]  /*0d20*/  LDG.E R12, desc[UR8][R48.64+0xc] ;  /* 0x00000c08300c7981 */ /* 0x000f22000c1e1900 */
[C---:B------:R-:W-:Y:S02]  /*0d30*/  FFMA R14, R46.reuse, R10, R9 ;  /* 0x0000000a2e0e7223 */ /* 0x040fe40000000009 */
[----:B------:R-:W-:-:S02]  /*0d40*/  FFMA R10, R46, R8, R53 ;  /* 0x000000082e0a7223 */ /* 0x000fc40000000035 */
[----:B------:R1:W2:Y:S01]  /*0d50*/  LDG.E R53, desc[UR8][R48.64] ;  /* 0x0000000830357981 */ /* 0x0002a2000c1e1900 */
[----:B------:R-:W-:Y:S02]  /*0d60*/  HADD2.F32 R8, -RZ, R20.H0_H0 ;  /* 0x20000014ff087230 */ /* 0x000fe40000004100 */
[----:B------:R-:W-:Y:S02]  /*0d70*/  HADD2.F32 R52, -RZ, R16.H0_H0 ;  /* 0x20000010ff347230 */ /* 0x000fe40000004100 */
[----:B------:R-:W-:Y:S02]  /*0d80*/  HADD2.F32 R9, -RZ, R20.H1_H1 ;  /* 0x30000014ff097230 */ /* 0x000fe40000004100 */
[C---:B------:R-:W-:Y:S01]  /*0d90*/  FFMA R8, R47.reuse, R8, RZ ;  /* 0x000000082f087223 */ /* 0x040fe200000000ff */
[----:B------:R-:W-:Y:S01]  /*0da0*/  FFMA R52, R47, R52, RZ ;  /* 0x000000342f347223 */ /* 0x000fe200000000ff */
[----:B------:R-:W-:Y:S02]  /*0db0*/  HADD2.F32 R47, -RZ, R27.H0_H0 ;  /* 0x2000001bff2f7230 */ /* 0x000fe40000004100 */
[----:B------:R-:W-:Y:S01]  /*0dc0*/  FFMA R8, R29, R9, R8 ;  /* 0x000000091d087223 */ /* 0x000fe20000000008 */
[----:B------:R-:W-:-:S02]  /*0dd0*/  HADD2.F32 R9, -RZ, R11.H0_H0 ;  /* 0x2000000bff097230 */ /* 0x000fc40000004100 */
[----:B------:R-:W-:-:S03]  /*0de0*/  HADD2.F32 R16, -RZ, R16.H1_H1 ;  /* 0x30000010ff107230 */ /* 0x000fc60000004100 */
[----:B------:R-:W-:Y:S01]  /*0df0*/  FFMA R9, R47, R9, R14 ;  /* 0x000000092f097223 */ /* 0x000fe2000000000e */
[----:B------:R-:W-:Y:S02]  /*0e00*/  HADD2.F32 R14, -RZ, R15.H0_H0 ;  /* 0x2000000fff0e7230 */ /* 0x000fe40000004100 */
[----:B------:R-:W-:-:S03]  /*0e10*/  FFMA R52, R29, R16, R52 ;  /* 0x000000101d347223 */ /* 0x000fc60000000034 */
[----:B------:R-:W-:Y:S01]  /*0e20*/  FFMA R10, R47, R14, R10 ;  /* 0x0000000e2f0a7223 */ /* 0x000fe2000000000a */
[----:B------:R-:W-:-:S05]  /*0e30*/  HADD2.F32 R14, -RZ, R17.H0_H0 ;  /* 0x20000011ff0e7230 */ /* 0x000fca0000004100 */
[----:B-1----:R-:W-:Y:S01]  /*0e40*/  FFMA R49, R28, R14, R52 ;  /* 0x0000000e1c317223 */ /* 0x002fe20000000034 */
[----:B------:R-:W-:Y:S02]  /*0e50*/  HADD2.F32 R14, -RZ, R21.H0_H0 ;  /* 0x20000015ff0e7230 */ /* 0x000fe40000004100 */
[----:B------:R-:W-:-:S03]  /*0e60*/  HADD2.F32 R48, -RZ, R27.H1_H1 ;  /* 0x3000001bff307230 */ /* 0x000fc60000004100 */
[----:B------:R-:W-:Y:S01]  /*0e70*/  FFMA R8, R28, R14, R8 ;  /* 0x0000000e1c087223 */ /* 0x000fe20000000008 */
[----:B------:R-:W-:Y:S02]  /*0e80*/  HADD2.F32 R14, -RZ, R15.H1_H1 ;  /* 0x3000000fff0e7230 */ /* 0x000fe40000004100 */
[----:B------:R-:W-:-:S03]  /*0e90*/  HADD2.F32 R17, -RZ, R17.H1_H1 ;  /* 0x30000011ff117230 */ /* 0x000fc60000004100 */
[----:B------:R-:W-:Y:S01]  /*0ea0*/  FFMA R14, R48, R14, R10 ;  /* 0x0000000e300e7223 */ /* 0x000fe2000000000a */
[----:B------:R-:W-:Y:S02]  /*0eb0*/  HADD2.F32 R10, -RZ, R18.H0_H0 ;  /* 0x20000012ff0a7230 */ /* 0x000fe40000004100 */
[----:B------:R-:W-:Y:S01]  /*0ec0*/  FFMA R17, R32, R17, R49 ;  /* 0x0000001120117223 */ /* 0x000fe20000000031 */
[----:B------:R-:W-:-:S03]  /*0ed0*/  HADD2.F32 R21, -RZ, R21.H1_H1 ;  /* 0x30000015ff157230 */ /* 0x000fc60000004100 */
[----:B------:R-:W-:Y:S01]  /*0ee0*/  FFMA R17, R36, R10, R17 ;  /* 0x0000000a24117223 */ /* 0x000fe20000000011 */
[----:B------:R-:W-:Y:S02]  /*0ef0*/  HADD2.F32 R10, -RZ, R22.H0_H0 ;  /* 0x20000016ff0a7230 */ /* 0x000fe40000004100 */
[----:B------:R-:W-:Y:S01]  /*0f00*/  FFMA R21, R32, R21, R8 ;  /* 0x0000001520157223 */ /* 0x000fe20000000008 */
[----:B------:R-:W-:Y:S02]  /*0f10*/  HADD2.F32 R18, -RZ, R18.H1_H1 ;  /* 0x30000012ff127230 */ /* 0x000fe40000004100 */
[----:B------:R-:W-:Y:S02]  /*0f20*/  HADD2.F32 R11, -RZ, R11.H1_H1 ;  /* 0x3000000bff0b7230 */ /* 0x000fe40000004100 */
[----:B------:R-:W-:Y:S01]  /*0f30*/  FFMA R21, R36, R10, R21 ;  /* 0x0000000a24157223 */ /* 0x000fe20000000015 */
[----:B------:R-:W-:Y:S02]  /*0f40*/  HADD2.F32 R22, -RZ, R22.H1_H1 ;  /* 0x30000016ff167230 */ /* 0x000fe40000004100 */
[----:B------:R-:W-:Y:S01]  /*0f50*/  FFMA R18, R46, R18, R17 ;  /* 0x000000122e127223 */ /* 0x000fe20000000011 */
[----:B------:R-:W-:-:S02]  /*0f60*/  HADD2.F32 R10, -RZ, R19.H0_H0 ;  /* 0x20000013ff0a7230 */ /* 0x000fc40000004100 */
[----:B------:R-:W-:Y:S01]  /*0f70*/  FFMA R15, R48, R11, R9 ;  /* 0x0000000b300f7223 */ /* 0x000fe20000000009 */
[----:B------:R-:W-:Y:S02]  /*0f80*/  HADD2.F32 R11, -RZ, R23.H0_H0 ;  /* 0x20000017ff0b7230 */ /* 0x000fe40000004100 */
[----:B------:R-:W-:Y:S01]  /*0f90*/  FFMA R22, R46, R22, R21 ;  /* 0x000000162e167223 */ /* 0x000fe20000000015 */
[----:B------:R-:W-:Y:S02]  /*0fa0*/  HADD2.F32 R19, -RZ, R19.H1_H1 ;  /* 0x30000013ff137230 */ /* 0x000fe40000004100 */
[C---:B------:R-:W-:Y:S01]  /*0fb0*/  FFMA R17, R47.reuse, R10, R18 ;  /* 0x0000000a2f117223 */ /* 0x040fe20000000012 */
[----:B------:R-:W-:Y:S01]  /*0fc0*/  HADD2.F32 R16, -RZ, R23.H1_H1 ;  /* 0x30000017ff107230 */ /* 0x000fe20000004100 */
[----:B------:R-:W1:Y:S01]  /*0fd0*/  SHFL.BFLY PT, R18, R15, 0x8, 0x1f ;  /* 0x0d001f000f127f89 */ /* 0x000e6200000e0000 */
[----:B------:R-:W-:Y:S01]  /*0fe0*/  FFMA R21, R47, R11, R22 ;  /* 0x0000000b2f157223 */ /* 0x000fe20000000016 */
[C---:B------:R-:W-:Y:S01]  /*0ff0*/  FFMA R17, R48.reuse, R19, R17 ;  /* 0x0000001330117223 */ /* 0x040fe20000000011 */
[----:B------:R-:W2:Y:S01]  /*1000*/  LDC.64 R8, c[0x0][0x398] ;  /* 0x0000e600ff087b82 */ /* 0x000ea20000000a00 */
[----:B------:R-:W1:Y:S01]  /*1010*/  SHFL.BFLY PT, R19, R14, 0x8, 0x1f ;  /* 0x0d001f000e137f89 */ /* 0x000e6200000e0000 */
[----:B------:R-:W-:-:S03]  /*1020*/  FFMA R16, R48, R16, R21 ;  /* 0x0000001030107223 */ /* 0x000fc60000000015 */
[----:B------:R-:W1:Y:S04]  /*1030*/  SHFL.BFLY PT, R20, R17, 0x8, 0x1f ;  /* 0x0d001f0011147f89 */ /* 0x000e6800000e0000 */
[----:B------:R-:W1:Y:S02]  /*1040*/  SHFL.BFLY PT, R21, R16, 0x8, 0x1f ;  /* 0x0d001f0010157f89 */ /* 0x000e6400000e0000 */
[----:B-1----:R-:W-:Y:S01]  /*1050*/  FADD R18, R15, R18 ;  /* 0x000000120f127221 */ /* 0x002fe20000000000 */
[----:B------:R-:W-:-:S04]  /*1060*/  FADD R19, R14, R19 ;  /* 0x000000130e137221 */ /* 0x000fc80000000000 */
[----:B------:R-:W-:Y:S01]  /*1070*/  SHFL.BFLY PT, R15, R18, 0x4, 0x1f ;  /* 0x0c801f00120f7f89 */ /* 0x000fe200000e0000 */
[----:B------:R-:W-:-:S03]  /*1080*/  FADD R20, R17, R20 ;  /* 0x0000001411147221 */ /* 0x000fc60000000000 */
[----:B------:R-:W1:Y:S01]  /*1090*/  SHFL.BFLY PT, R14, R19, 0x4, 0x1f ;  /* 0x0c801f00130e7f89 */ /* 0x000e6200000e0000 */
[----:B------:R-:W-:-:S03]  /*10a0*/  FADD R22, R16, R21 ;  /* 0x0000001510167221 */ /* 0x000fc60000000000 */
[----:B------:R-:W1:Y:S02]  /*10b0*/  SHFL.BFLY PT, R21, R20, 0x4, 0x1f ;  /* 0x0c801f0014157f89 */ /* 0x000e6400000e0000 */
[----:B-1----:R-:W-:Y:S01]  /*10c0*/  FADD R17, R19, R14 ;  /* 0x0000000e13117221 */ /* 0x002fe20000000000 */
[----:B------:R-:W-:-:S05]  /*10d0*/  FADD R21, R20, R21 ;  /* 0x0000001514157221 */ /* 0x000fca0000000000 */
[----:B------:R-:W-:Y:S01]  /*10e0*/  SHFL.BFLY PT, R20, R21, 0x2, 0x1f ;  /* 0x0c401f0015147f89 */ /* 0x000fe200000e0000 */
[----:B------:R-:W-:Y:S02]  /*10f0*/  MOV R19, 0x3fb504f3 ;  /* 0x3fb504f300137802 */ /* 0x000fe40000000f00 */
[----:B------:R-:W-:-:S03]  /*1100*/  MOV R14, 0x3f000000 ;  /* 0x3f000000000e7802 */ /* 0x000fc60000000f00 */
[----:B------:R-:W-:Y:S01]  /*1110*/  FFMA R19, R19, R19, -1.9999998807907104492 ;  /* 0xbfffffff13137423 */ /* 0x000fe20000000013 */
[-C--:B---3--:R-:W-:Y:S02]  /*1120*/  LEA R23, R13, R50.reuse, 0xc ;  /* 0x000000320d177211 */ /* 0x088fe400078e60ff */
[----:B--2---:R-:W-:-:S05]  /*1130*/  LEA R53, R53, R50, 0xc ;  /* 0x0000003235357211 */ /* 0x004fca00078e60ff */
[----:B------:R-:W-:Y:S01]  /*1140*/  IMAD.WIDE.U32 R10, R53, 0x2, R8 ;  /* 0x00000002350a7825 */ /* 0x000fe200078e0008 */
[----:B------:R-:W-:-:S04]  /*1150*/  LEA R51, R51, R50, 0xc ;  /* 0x0000003233337211 */ /* 0x000fc800078e60ff */
[----:B------:R1:W-:Y:S01]  /*1160*/  LDGSTS.E.BYPASS.128 [R37+0x2000], desc[UR8][R10.64] ;  /* 0x020000000a257fae */ /* 0x0003e2000b981808 */
[----:B----4-:R-:W-:Y:S01]  /*1170*/  LEA R49, R12, R50, 0xc ;  /* 0x000000320c317211 */ /* 0x010fe200078e60ff */
[----:B------:R-:W-:-:S05]  /*1180*/  IMAD.WIDE.U32 R12, R51, 0x2, R8 ;  /* 0x00000002330c7825 */ /* 0x000fca00078e0008 */
[----:B------:R2:W-:Y:S01]  /*1190*/  LDGSTS.E.BYPASS.128 [R37+0x2100], desc[UR8][R12.64] ;  /* 0x021000000c257fae */ /* 0x0005e2000b981808 */
[----:B-1----:R-:W-:-:S03]  /*11a0*/  IMAD.WIDE.U32 R10, R23, 0x2, R8 ;  /* 0x00000002170a7825 */ /* 0x002fc600078e0008 */
[----:B------:R-:W1:Y:S01]  /*11b0*/  SHFL.BFLY PT, R23, R22, 0x4, 0x1f ;  /* 0x0c801f0016177f89 */ /* 0x000e6200000e0000 */
[----:B--2---:R-:W-:Y:S01]  /*11c0*/  FADD R12, R18, R15 ;  /* 0x0000000f120c7221 */ /* 0x004fe20000000000 */
[----:B------:R-:W-:Y:S02]  /*11d0*/  IMAD.WIDE.U32 R8, R49, 0x2, R8 ;  /* 0x0000000231087825 */ /* 0x000fe400078e0008 */
[----:B------:R-:W-:Y:S04]  /*11e0*/  LDGSTS.E.BYPASS.128 [R37+0x2200], desc[UR8][R10.64] ;  /* 0x022000000a257fae */ /* 0x000fe8000b981808 */
[----:B------:R-:W2:Y:S04]  /*11f0*/  SHFL.BFLY PT, R13, R12, 0x2, 0x1f ;  /* 0x0c401f000c0d7f89 */ /* 0x000ea800000e0000 */
[----:B------:R3:W-:Y:S04]  /*1200*/  LDGSTS.E.BYPASS.128 [R37+0x2300], desc[UR8][R8.64] ;  /* 0x0230000008257fae */ /* 0x0007e8000b981808 */
[----:B------:R-:W4:Y:S04]  /*1210*/  SHFL.BFLY PT, R18, R17, 0x2, 0x1f ;  /* 0x0c401f0011127f89 */ /* 0x000f2800000e0000 */
[----:B------:R-:W0:Y:S01]  /*1220*/  LDGDEPBAR ;  /* 0x00000000000079af */ /* 0x000e220000000000 */
[----:B-1----:R-:W-:-:S05]  /*1230*/  FADD R16, R22, R23 ;  /* 0x0000001716107221 */ /* 0x002fca0000000000 */
[----:B------:R-:W1:Y:S01]  /*1240*/  SHFL.BFLY PT, R15, R16, 0x2, 0x1f ;  /* 0x0c401f00100f7f89 */ /* 0x000e6200000e0000 */
[----:B------:R-:W-:Y:S01]  /*1250*/  MOV R23, 0x3fffffff ;  /* 0x3fffffff00177802 */ /* 0x000fe20000000f00 */
[----:B--2---:R-:W-:-:S04]  /*1260*/  FADD R13, R12, R13 ;  /* 0x0000000d0c0d7221 */ /* 0x004fc80000000000 */
[----:B------:R-:W-:Y:S01]  /*1270*/  FFMA R22, -R14, R23, 1 ;  /* 0x3f8000000e167423 */ /* 0x000fe20000000117 */
[----:B------:R-:W2:Y:S01]  /*1280*/  SHFL.BFLY PT, R12, R13, 0x1, 0x1f ;  /* 0x0c201f000d0c7f89 */ /* 0x000ea200000e0000 */
[----:B----4-:R-:W-:Y:S01]  /*1290*/  FADD R18, R17, R18 ;  /* 0x0000001211127221 */ /* 0x010fe20000000000 */
[----:B------:R-:W-:Y:S01]  /*12a0*/  FADD R17, R21, R20 ;  /* 0x0000001415117221 */ /* 0x000fe20000000000 */
[----:B------:R-:W-:-:S04]  /*12b0*/  DEPBAR.LE SB0, 0x2 ;  /* 0x000080800000791a */ /* 0x000fc80000000000 */
[----:B------:R-:W-:Y:S06]  /*12c0*/  BAR.SYNC.DEFER_BLOCKING 0x0 ;  /* 0x0000000000007b1d */ /* 0x000fec0000010000 */
[----:B------:R-:W4:Y:S01]  /*12d0*/  LD.E.128 R8, desc[UR8][R38.64+0x2000] ;  /* 0x0020000826087980 */ /* 0x000f22000c101d00 */
[----:B------:R-:W-:-:S03]  /*12e0*/  FFMA R19, R19, -0.5, R22 ;  /* 0xbf00000013137823 */ /* 0x000fc60000000016 */
[----:B------:R-:W3:Y:S01]  /*12f0*/  SHFL.BFLY PT, R21, R18, 0x1, 0x1f ;  /* 0x0c201f0012157f89 */ /* 0x000ee200000e0000 */
[----:B-1----:R-:W-:Y:S01]  /*1300*/  FADD R16, R16, R15 ;  /* 0x0000000f10107221 */ /* 0x002fe20000000000 */
[C---:B------:R-:W-:Y:S02]  /*1310*/  FFMA R14, R19.reuse, 0.375, R14 ;  /* 0x3ec00000130e7823 */ /* 0x040fe4000000000e */
[----:B------:R-:W1:Y:S01]  /*1320*/  SHFL.BFLY PT, R20, R17, 0x1, 0x1f ;  /* 0x0c201f0011147f89 */ /* 0x000e6200000e0000 */
[----:B------:R-:W-:-:S03]  /*1330*/  FMUL R15, R19, 1.4142135381698608398 ;  /* 0x3fb504f3130f7820 */ /* 0x000fc60000400000 */
[----:B------:R-:W1:Y:S01]  /*1340*/  SHFL.BFLY PT, R19, R16, 0x1, 0x1f ;  /* 0x0c201f0010137f89 */ /* 0x000e6200000e0000 */
[----:B------:R-:W-:-:S05]  /*1350*/  FFMA R14, R14, R15, 1.4142135381698608398 ;  /* 0x3fb504f30e0e7423 */ /* 0x000fca000000000f */
[----:B------:R-:W-:Y:S01]  /*1360*/  IADD3 R50, PT, PT, R14, -0x2000000, RZ ;  /* 0xfe0000000e327810 */ /* 0x000fe20007ffe0ff */
[----:B--2---:R-:W-:Y:S02]  /*1370*/  FADD R51, R13, R12 ;  /* 0x0000000c0d337221 */ /* 0x004fe40000000000 */
[----:B------:R-:W2:Y:S02]  /*1380*/  LD.E.128 R12, desc[UR8][R38.64+0x2100] ;  /* 0x00210008260c7980 */ /* 0x000ea4000c101d00 */
[----:B------:R-:W-:-:S04]  /*1390*/  FMUL R50, R50, 1.4426950216293334961 ;  /* 0x3fb8aa3b32327820 */ /* 0x000fc80000400000 */
[----:B------:R-:W-:Y:S01]  /*13a0*/  FMUL R51, R50, R51 ;  /* 0x0000003332337220 */ /* 0x000fe20000400000 */
[----:B---3--:R-:W-:Y:S01]  /*13b0*/  FADD R21, R18, R21 ;  /* 0x0000001512157221 */ /* 0x008fe20000000000 */
[----:B-1----:R-:W-:-:S03]  /*13c0*/  FADD R17, R17, R20 ;  /* 0x0000001411117221 */ /* 0x002fc60000000000 */
[----:B------:R-:W-:Y:S01]  /*13d0*/  FMUL R37, R50, R21 ;  /* 0x0000001532257220 */ /* 0x000fe20000400000 */
[----:B------:R-:W-:Y:S02]  /*13e0*/  FMNMX R18, R51, R30, !PT ;  /* 0x0000001e33127209 */ /* 0x000fe40007800000 */
[----:B------:R-:W-:Y:S01]  /*13f0*/  IADD3 R20, PT, PT, R33, -0x20, RZ ;  /* 0xffffffe021147810 */ /* 0x000fe20007ffe0ff */
[----:B------:R-:W-:Y:S01]  /*1400*/  FADD R19, R16, R19 ;  /* 0x0000001310137221 */ /* 0x000fe20000000000 */
[----:B------:R-:W-:Y:S01]  /*1410*/  FMUL R52, R50, R17 ;  /* 0x0000001132347220 */ /* 0x000fe20000400000 */
[----:B------:R-:W-:Y:S02]  /*1420*/  FMNMX R17, R18, R37, !PT ;  /* 0x0000002512117209 */ /* 0x000fe40007800000 */
[----:B------:R-:W-:Y:S01]  /*1430*/  ISETP.GT.U32.AND P1, PT, R20, 0x31ff, PT ;  /* 0x000031ff1400780c */ /* 0x000fe20003f24070 */
[----:B------:R-:W-:Y:S01]  /*1440*/  FMUL R50, R50, R19 ;  /* 0x0000001332327220 */ /* 0x000fe20000400000 */
[----:B------:R-:W-:-:S02]  /*1450*/  FMNMX R49, R17, R52, !PT ;  /* 0x0000003411317209 */ /* 0x000fc40007800000 */
[C---:B------:R-:W-:Y:S01]  /*1460*/  ISETP.GT.U32.AND P2, PT, R20.reuse, 0x31fe, PT ;  /* 0x000031fe1400780c */ /* 0x040fe20003f44070 */
[----:B------:R-:W3:Y:S01]  /*1470*/  LD.E.128 R16, desc[UR8][R38.64+0x2200] ;  /* 0x0022000826107980 */ /* 0x000ee2000c101d00 */
[----:B------:R-:W-:Y:S02]  /*1480*/  FMNMX R49, R49, R50, !PT ;  /* 0x0000003231317209 */ /* 0x000fe40007800000 */
[C---:B------:R-:W-:Y:S02]  /*1490*/  ISETP.GT.U32.AND P3, PT, R20.reuse, 0x31fd, PT ;  /* 0x000031fd1400780c */ /* 0x040fe40003f64070 */
[----:B------:R-:W-:-:S03]  /*14a0*/  ISETP.GT.U32.AND P0, PT, R20, 0x31fc, PT ;  /* 0x000031fc1400780c */ /* 0x000fc60003f04070 */
[----:B------:R-:W-:-:S04]  /*14b0*/  @!P1 FADD R20, R51, -R49 ;  /* 0x8000003133149221 */ /* 0x000fc80000000000 */
[----:B------:R1:W-:Y:S02]  /*14c0*/  @!P1 MUFU.EX2 R51, R20 ;  /* 0x0000001400339308 */ /* 0x0003e40000000800 */
[----:B-1----:R1:W3:Y:S01]  /*14d0*/  LD.E.128 R20, desc[UR8][R38.64+0x2300] ;  /* 0x0023000826147980 */ /* 0x0022e2000c101d00 */
[----:B------:R-:W-:-:S06]  /*14e0*/  FADD R53, -R49, R30 ;  /* 0x0000001e31357221 */ /* 0x000fcc0000000100 */
[----:B------:R-:W1:Y:S01]  /*14f0*/  MUFU.EX2 R53, R53 ;  /* 0x0000003500357308 */ /* 0x000e620000000800 */
[----:B------:R-:W-:Y:S01]  /*1500*/  IADD3 R31, PT, PT, R31, 0x1, RZ ;  /* 0x000000011f1f7810 */ /* 0x000fe20007ffe0ff */
[----:B-1----:R-:W-:-:S04]  /*1510*/  FMUL R5, R53, R5 ;  /* 0x0000000535057220 */ /* 0x002fc80000400000 */
[----:B------:R-:W-:Y:S01]  /*1520*/  @!P1 FADD R5, R5, R51 ;  /* 0x0000003305059221 */ /* 0x000fe20000000000 */
[----:B------:R-:W-:Y:S02]  /*1530*/  ISETP.NE.AND P1, PT, R31, 0x50, PT ;  /* 0x000000501f00780c */ /* 0x000fe40003f25270 */
[----:B------:R-:W-:Y:S01]  /*1540*/  IADD3 R33, PT, PT, R33, 0x20, RZ ;  /* 0x0000002021217810 */ /* 0x000fe20007ffe0ff */
[--C-:B----4-:R-:W-:Y:S02]  /*1550*/  HADD2.F32 R30, -RZ, R8.reuse.H0_H0 ;  /* 0x20000008ff1e7230 */ /* 0x110fe40000004100 */
[----:B------:R-:W-:-:S03]  /*1560*/  HADD2.F32 R8, -RZ, R8.H1_H1 ;  /* 0x30000008ff087230 */ /* 0x000fc60000004100 */
[----:B------:R-:W-:-:S04]  /*1570*/  FMUL R30, R30, R51 ;  /* 0x000000331e1e7220 */ /* 0x000fc80000400000 */
[----:B------:R-:W-:Y:S01]  /*1580*/  FFMA R30, R53, R3, R30 ;  /* 0x00000003351e7223 */ /* 0x000fe2000000001e */
[----:B------:R-:W-:-:S04]  /*1590*/  FMUL R3, R8, R51 ;  /* 0x0000003308037220 */ /* 0x000fc80000400000 */
[----:B------:R-:W-:Y:S01]  /*15a0*/  FFMA R4, R53, R4, R3 ;  /* 0x0000000435047223 */ /* 0x000fe20000000003 */
[----:B------:R-:W-:Y:S02]  /*15b0*/  HADD2.F32 R3, -RZ, R10.H0_H0 ;  /* 0x2000000aff037230 */ /* 0x000fe40000004100 */
[----:B------:R-:W-:-:S03]  /*15c0*/  HADD2.F32 R8, -RZ, R9.H0_H0 ;  /* 0x20000009ff087230 */ /* 0x000fc60000004100 */
[----:B------:R-:W-:Y:S01]  /*15d0*/  FMUL R3, R3, R51 ;  /* 0x0000003303037220 */ /* 0x000fe20000400000 */
[----:B------:R-:W-:-:S03]  /*15e0*/  HADD2.F32 R9, -RZ, R9.H1_H1 ;  /* 0x30000009ff097230 */ /* 0x000fc60000004100 */
[----:B------:R-:W-:Y:S01]  /*15f0*/  FFMA R6, R53, R6, R3 ;  /* 0x0000000635067223 */ /* 0x000fe20000000003 */
[--C-:B------:R-:W-:Y:S01]  /*1600*/  @!P2 FADD R3, R37, -R49.reuse ;  /* 0x800000312503a221 */ /* 0x100fe20000000000 */
[-C--:B------:R-:W-:Y:S01]  /*1610*/  FMUL R8, R8, R51.reuse ;  /* 0x0000003308087220 */ /* 0x080fe20000400000 */
[----:B------:R-:W-:Y:S01]  /*1620*/  FMUL R38, R9, R51 ;  /* 0x0000003309267220 */ /* 0x000fe20000400000 */
[----:B------:R-:W-:Y:S01]  /*1630*/  HADD2.F32 R10, -RZ, R10.H1_H1 ;  /* 0x3000000aff0a7230 */ /* 0x000fe20000004100 */
[----:B------:R-:W1:Y:S01]  /*1640*/  @!P2 MUFU.EX2 R37, R3 ;  /* 0x000000030025a308 */ /* 0x000e620000000800 */
[C---:B------:R-:W-:Y:S01]  /*1650*/  FFMA R8, R53.reuse, R7, R8 ;  /* 0x0000000735087223 */ /* 0x040fe20000000008 */
[----:B------:R-:W-:Y:S01]  /*1660*/  FFMA R2, R53, R2, R38 ;  /* 0x0000000235027223 */ /* 0x000fe20000000026 */
[--C-:B------:R-:W-:Y:S02]  /*1670*/  HADD2.F32 R38, -RZ, R11.reuse.H1_H1 ;  /* 0x3000000bff267230 */ /* 0x100fe40000004100 */
[----:B------:R-:W-:Y:S01]  /*1680*/  FMUL R7, R10, R51 ;  /* 0x000000330a077220 */ /* 0x000fe20000400000 */
[----:B------:R-:W-:Y:S01]  /*1690*/  @!P3 FADD R9, R52, -R49 ;  /* 0x800000313409b221 */ /* 0x000fe20000000000 */
[----:B------:R-:W-:-:S02]  /*16a0*/  HADD2.F32 R10, -RZ, R11.H0_H0 ;  /* 0x2000000bff0a7230 */ /* 0x000fc40000004100 */
[----:B------:R-:W-:Y:S01]  /*16b0*/  FFMA R40, R53, R40, R7 ;  /* 0x0000002835287223 */ /* 0x000fe20000000007 */
[----:B------:R4:W3:Y:S01]  /*16c0*/  @!P3 MUFU.EX2 R52, R9 ;  /* 0x000000090034b308 */ /* 0x0008e20000000800 */
[-C--:B------:R-:W-:Y:S01]  /*16d0*/  FMUL R7, R38, R51.reuse ;  /* 0x0000003326077220 */ /* 0x080fe20000400000 */
[----:B------:R-:W-:Y:S01]  /*16e0*/  @!P0 FADD R11, -R49, R50 ;  /* 0x00000032310b8221 */ /* 0x000fe20000000100 */
[----:B------:R-:W-:Y:S01]  /*16f0*/  FMUL R10, R10, R51 ;  /* 0x000000330a0a7220 */ /* 0x000fe20000400000 */
[----:B--2---:R-:W-:Y:S02]  /*1700*/  HADD2.F32 R39, -RZ, R14.H0_H0 ;  /* 0x2000000eff277230 */ /* 0x004fe40000004100 */
[----:B------:R-:W-:Y:S01]  /*1710*/  FFMA R42, R53, R42, R7 ;  /* 0x0000002a352a7223 */ /* 0x000fe20000000007 */
[----:B------:R-:W-:Y:S02]  /*1720*/  HADD2.F32 R7, -RZ, R12.H1_H1 ;  /* 0x3000000cff077230 */ /* 0x000fe40000004100 */
[--C-:B----4-:R-:W-:Y:S01]  /*1730*/  HADD2.F32 R9, -RZ, R13.reuse.H0_H0 ;  /* 0x2000000dff097230 */ /* 0x110fe20000004100 */
[----:B------:R2:W4:Y:S01]  /*1740*/  @!P0 MUFU.EX2 R50, R11 ;  /* 0x0000000b00328308 */ /* 0x0005220000000800 */
[----:B------:R-:W-:-:S02]  /*1750*/  HADD2.F32 R13, -RZ, R13.H1_H1 ;  /* 0x3000000dff0d7230 */ /* 0x000fc40000004100 */
[----:B------:R-:W-:Y:S01]  /*1760*/  FFMA R10, R53, R41, R10 ;  /* 0x00000029350a7223 */ /* 0x000fe2000000000a */
[--C-:B------:R-:W-:Y:S02]  /*1770*/  HADD2.F32 R51, -RZ, R15.reuse.H0_H0 ;  /* 0x2000000fff337230 */ /* 0x100fe40000004100 */
[----:B------:R-:W-:Y:S02]  /*1780*/  HADD2.F32 R3, -RZ, R12.H0_H0 ;  /* 0x2000000cff037230 */ /* 0x000fe40000004100 */
[----:B------:R-:W-:Y:S02]  /*1790*/  HADD2.F32 R41, -RZ, R14.H1_H1 ;  /* 0x3000000eff297230 */ /* 0x000fe40000004100 */
[-C--:B-1----:R-:W-:Y:S01]  /*17a0*/  FFMA R7, R7, R37.reuse, R4 ;  /* 0x0000002507077223 */ /* 0x082fe20000000004 */
[----:B------:R-:W-:Y:S02]  /*17b0*/  HADD2.F32 R53, -RZ, R15.H1_H1 ;  /* 0x3000000fff357230 */ /* 0x000fe40000004100 */
[-C--:B--2---:R-:W-:Y:S01]  /*17c0*/  FFMA R11, R13, R37.reuse, R2 ;  /* 0x000000250d0b7223 */ /* 0x084fe20000000002 */
[-C--:B------:R-:W-:Y:S01]  /*17d0*/  FFMA R13, R39, R37.reuse, R6 ;  /* 0x00000025270d7223 */ /* 0x080fe20000000006 */
[----:B------:R-:W-:Y:S01]  /*17e0*/  FFMA R39, R51, R37, R10 ;  /* 0x0000002533277223 */ /* 0x000fe2000000000a */
[----:B---3--:R-:W-:-:S02]  /*17f0*/  HADD2.F32 R4, -RZ, R17.H0_H0 ;  /* 0x20000011ff047230 */ /* 0x008fc40000004100 */
[-C--:B------:R-:W-:Y:S01]  /*1800*/  FFMA R9, R9, R37.reuse, R8 ;  /* 0x0000002509097223 */ /* 0x080fe20000000008 */
[--C-:B------:R-:W-:Y:S02]  /*1810*/  HADD2.F32 R2, -RZ, R16.reuse.H0_H0 ;  /* 0x20000010ff027230 */ /* 0x100fe40000004100 */
[-C--:B------:R-:W-:Y:S01]  /*1820*/  FFMA R3, R3, R37.reuse, R30 ;  /* 0x0000002503037223 */ /* 0x080fe2000000001e */
[----:B------:R-:W-:Y:S02]  /*1830*/  HADD2.F32 R6, -RZ, R17.H1_H1 ;  /* 0x30000011ff067230 */ /* 0x000fe40000004100 */
[----:B------:R-:W-:Y:S01]  /*1840*/  FFMA R15, R41, R37, R40 ;  /* 0x00000025290f7223 */ /* 0x000fe20000000028 */
[----:B------:R-:W-:Y:S02]  /*1850*/  HADD2.F32 R10, -RZ, R19.H0_H0 ;  /* 0x20000013ff0a7230 */ /* 0x000fe40000004100 */
[----:B------:R-:W-:Y:S01]  /*1860*/  @!P2 FADD R5, R5, R37 ;  /* 0x000000250505a221 */ /* 0x000fe20000000000 */
[----:B------:R-:W-:-:S02]  /*1870*/  HADD2.F32 R16, -RZ, R16.H1_H1 ;  /* 0x30000010ff107230 */ /* 0x000fc40000004100 */
[----:B------:R-:W-:Y:S01]  /*1880*/  FFMA R37, R53, R37, R42 ;  /* 0x0000002535257223 */ /* 0x000fe2000000002a */
[--C-:B------:R-:W-:Y:S02]  /*1890*/  HADD2.F32 R8, -RZ, R18.reuse.H0_H0 ;  /* 0x20000012ff087230 */ /* 0x100fe40000004100 */
[----:B------:R-:W-:Y:S02]  /*18a0*/  HADD2.F32 R12, -RZ, R19.H1_H1 ;  /* 0x30000013ff0c7230 */ /* 0x000fe40000004100 */
[-C--:B------:R-:W-:Y:S01]  /*18b0*/  FFMA R9, R4, R52.reuse, R9 ;  /* 0x0000003404097223 */ /* 0x080fe20000000009 */
[----:B------:R-:W-:Y:S02]  /*18c0*/  HADD2.F32 R18, -RZ, R18.H1_H1 ;  /* 0x30000012ff127230 */ /* 0x000fe40000004100 */
[-C--:B------:R-:W-:Y:S01]  /*18d0*/  FFMA R3, R2, R52.reuse, R3 ;  /* 0x0000003402037223 */ /* 0x080fe20000000003 */
[-C--:B------:R-:W-:Y:S01]  /*18e0*/  FFMA R11, R6, R52.reuse, R11 ;  /* 0x00000034060b7223 */ /* 0x080fe2000000000b */
[----:B------:R-:W-:Y:S01]  /*18f0*/  FFMA R39, R10, R52, R39 ;  /* 0x000000340a277223 */ /* 0x000fe20000000027 */
[----:B------:R-:W-:-:S02]  /*1900*/  HADD2.F32 R4, -RZ, R20.H1_H1 ;  /* 0x30000014ff047230 */ /* 0x000fc40000004100 */
[-C--:B------:R-:W-:Y:S01]  /*1910*/  FFMA R7, R16, R52.reuse, R7 ;  /* 0x0000003410077223 */ /* 0x080fe20000000007 */
[-C--:B------:R-:W-:Y:S01]  /*1920*/  FFMA R13, R8, R52.reuse, R13 ;  /* 0x00000034080d7223 */ /* 0x080fe2000000000d */
[-C--:B------:R-:W-:Y:S01]  /*1930*/  FFMA R37, R12, R52.reuse, R37 ;  /* 0x000000340c257223 */ /* 0x080fe20000000025 */
[----:B------:R-:W-:Y:S02]  /*1940*/  HADD2.F32 R2, -RZ, R20.H0_H0 ;  /* 0x20000014ff027230 */ /* 0x000fe40000004100 */
[--C-:B------:R-:W-:Y:S02]  /*1950*/  HADD2.F32 R6, -RZ, R21.reuse.H0_H0 ;  /* 0x20000015ff067230 */ /* 0x100fe40000004100 */
[----:B------:R-:W-:Y:S02]  /*1960*/  HADD2.F32 R10, -RZ, R22.H0_H0 ;  /* 0x20000016ff0a7230 */ /* 0x000fe40000004100 */
[----:B------:R-:W-:Y:S01]  /*1970*/  FFMA R15, R18, R52, R15 ;  /* 0x00000034120f7223 */ /* 0x000fe2000000000f */
[----:B------:R-:W-:-:S02]  /*1980*/  HADD2.F32 R8, -RZ, R21.H1_H1 ;  /* 0x30000015ff087230 */ /* 0x000fc40000004100 */
[----:B------:R-:W-:Y:S01]  /*1990*/  @!P3 FADD R5, R5, R52 ;  /* 0x000000340505b221 */ /* 0x000fe20000000000 */
[----:B------:R-:W-:Y:S02]  /*19a0*/  HADD2.F32 R22, -RZ, R22.H1_H1 ;  /* 0x30000016ff167230 */ /* 0x000fe40000004100 */
[--C-:B------:R-:W-:Y:S02]  /*19b0*/  HADD2.F32 R12, -RZ, R23.reuse.H0_H0 ;  /* 0x20000017ff0c7230 */ /* 0x100fe40000004100 */
[----:B------:R-:W-:Y:S02]  /*19c0*/  HADD2.F32 R42, -RZ, R23.H1_H1 ;  /* 0x30000017ff2a7230 */ /* 0x000fe40000004100 */
[-C--:B----4-:R-:W-:Y:S01]  /*19d0*/  FFMA R4, R4, R50.reuse, R7 ;  /* 0x0000003204047223 */ /* 0x090fe20000000007 */
[-C--:B------:R-:W-:Y:S01]  /*19e0*/  FFMA R3, R2, R50.reuse, R3 ;  /* 0x0000003202037223 */ /* 0x080fe20000000003 */
[-C--:B------:R-:W-:Y:S01]  /*19f0*/  FFMA R7, R6, R50.reuse, R9 ;  /* 0x0000003206077223 */ /* 0x080fe20000000009 */
[-C--:B------:R-:W-:Y:S01]  /*1a00*/  FFMA R2, R8, R50.reuse, R11 ;  /* 0x0000003208027223 */ /* 0x080fe2000000000b */
[-C--:B------:R-:W-:Y:S01]  /*1a10*/  FFMA R6, R10, R50.reuse, R13 ;  /* 0x000000320a067223 */ /* 0x080fe2000000000d */
[-C--:B------:R-:W-:Y:S01]  /*1a20*/  FFMA R40, R22, R50.reuse, R15 ;  /* 0x0000003216287223 */ /* 0x080fe2000000000f */
[-C--:B------:R-:W-:Y:S01]  /*1a30*/  FFMA R41, R12, R50.reuse, R39 ;  /* 0x000000320c297223 */ /* 0x080fe20000000027 */
[----:B------:R-:W-:Y:S01]  /*1a40*/  @!P0 FADD R5, R5, R50 ;  /* 0x0000003205058221 */ /* 0x000fe20000000000 */
[----:B------:R-:W-:Y:S01]  /*1a50*/  FFMA R42, R42, R50, R37 ;  /* 0x000000322a2a7223 */ /* 0x000fe20000000025 */
[----:B------:R-:W-:Y:S01]  /*1a60*/  MOV R30, R49 ;  /* 0x00000031001e7202 */ /* 0x000fe20000000f00 */
[----:B------:R-:W-:Y:S06]  /*1a70*/  @P1 BRA `(.L_x_281) ;  /* 0xffffffec00541947 */ /* 0x000fec000383ffff */
[----:B------:R-:W1:Y:S01]  /*1a80*/  S2R R10, SR_SWINHI ;  /* 0x00000000000a7919 */ /* 0x000e620000002f00 */
[----:B------:R-:W-:Y:S01]  /*1a90*/  SHF.R.U32.HI R51, RZ, 0x2, R45 ;  /* 0x00000002ff337819 */ /* 0x000fe2000001162d */
[----:B------:R-:W-:-:S04]  /*1aa0*/  DEPBAR.LE SB0, 0x1 ;  /* 0x000080400000791a */ /* 0x000fc80000000000 */
[----:B------:R-:W-:Y:S02]  /*1ab0*/  LOP3.LUT R8, R51, 0x3ffffff8, RZ, 0xc0, !PT ;  /* 0x3ffffff833087812 */ /* 0x000fe400078ec0ff */
[----:B------:R-:W-:Y:S02]  /*1ac0*/  SHF.L.U32 R50, R45, 0x3, RZ ;  /* 0x000000032d327819 */ /* 0x000fe400000006ff */
[----:B------:R-:W-:-:S04]  /*1ad0*/  LOP3.LUT R51, R8, 0x4, R51, 0xf8, !PT ;  /* 0x0000000408337812 */ /* 0x000fc800078ef833 */
[----:B------:R-:W-:-:S04]  /*1ae0*/  SHF.L.U32 R9, R51, 0x7, RZ ;  /* 0x0000000733097819 */ /* 0x000fc800000006ff */
[----:B------:R-:W-:Y:S02]  /*1af0*/  LOP3.LUT R9, R9, 0x78, R50, 0xf8, !PT ;  /* 0x0000007809097812 */ /* 0x000fe400078ef832 */
[----:B------:R-:W-:Y:S02]  /*1b00*/  MOV R52, R35 ;  /* 0x0000002300347202 */ /* 0x000fe40000000f00 */
[----:B-1----:R-:W-:Y:S01]  /*1b10*/  MOV R53, R10 ;  /* 0x0000000a00357202 */ /* 0x002fe20000000f00 */
[----:B------:R-:W-:Y:S01]  /*1b20*/  BAR.SYNC.DEFER_BLOCKING 0x0 ;  /* 0x0000000000007b1d */ /* 0x000fe20000010000 */
[----:B------:R-:W-:-:S04]  /*1b30*/  IADD3 R8, P0, PT, R52, 0x7f, RZ ;  /* 0x0000007f34087810 */ /* 0x000fc80007f1e0ff */
[----:B------:R-:W-:Y:S02]  /*1b40*/  IADD3.X R53, PT, PT, RZ, R53, RZ, P0, !PT ;  /* 0x00000035ff357210 */ /* 0x000fe400007fe4ff */
[----:B------:R-:W-:-:S05]  /*1b50*/  LOP3.LUT R52, R8, 0xffffff80, RZ, 0xc0, !PT ;  /* 0xffffff8008347812 */ /* 0x000fca00078ec0ff */
[----:B------:R-:W-:-:S05]  /*1b60*/  IMAD.WIDE.U32 R38, R9, 0x2, R52 ;  /* 0x0000000209267825 */ /* 0x000fca00078e0034 */
[----:B------:R-:W2:Y:S04]  /*1b70*/  LD.E.128 R8, desc[UR8][R38.64+0x4000] ;  /* 0x0040000826087980 */ /* 0x000ea8000c101d00 */
[----:B------:R-:W3:Y:S04]  /*1b80*/  LD.E.128 R12, desc[UR8][R38.64+0x4100] ;  /* 0x00410008260c7980 */ /* 0x000ee8000c101d00 */
[----:B------:R-:W4:Y:S04]  /*1b90*/  LD.E.128 R16, desc[UR8][R38.64+0x4200] ;  /* 0x0042000826107980 */ /* 0x000f28000c101d00 */
[----:B------:R-:W5:Y:S01]  /*1ba0*/  LD.E.128 R20, desc[UR8][R38.64+0x4300] ;  /* 0x0043000826147980 */ /* 0x000f62000c101d00 */
[----:B------:R-:W-:Y:S01]  /*1bb0*/  HADD2.F32 R30, -RZ, R24.H0_H0 ;  /* 0x20000018ff1e7230 */ /* 0x000fe20000004100 */
[----:B------:R-:W-:-:S04]  /*1bc0*/  DEPBAR.LE SB0, 0x0 ;  /* 0x000080000000791a */ /* 0x000fc80000000000 */
[----:B------:R-:W-:Y:S01]  /*1bd0*/  BAR.SYNC.DEFER_BLOCKING 0x0 ;  /* 0x0000000000007b1d */ /* 0x000fe20000010000 */
[--C-:B--2---:R-:W-:Y:S02]  /*1be0*/  HADD2.F32 R25, -RZ, R8.reuse.H0_H0 ;  /* 0x20000008ff197230 */ /* 0x104fe40000004100 */
[----:B------:R-:W-:Y:S02]  /*1bf0*/  HADD2.F32 R24, -RZ, R8.H1_H1 ;  /* 0x30000008ff187230 */ /* 0x000fe40000004100 */
[--C-:B---3--:R-:W-:Y:S02]  /*1c00*/  HADD2.F32 R35, -RZ, R12.reuse.H1_H1 ;  /* 0x3000000cff237230 */ /* 0x108fe40000004100 */
[----:B------:R-:W-:Y:S01]  /*1c10*/  FFMA R8, R30, R25, RZ ;  /* 0x000000191e087223 */ /* 0x000fe200000000ff */
[----:B------:R-:W-:-:S03]  /*1c20*/  HADD2.F32 R25, -RZ, R12.H0_H0 ;  /* 0x2000000cff197230 */ /* 0x000fc60000004100 */
[C---:B------:R-:W-:Y:S01]  /*1c30*/  FFMA R33, R29.reuse, R24, R8 ;  /* 0x000000181d217223 */ /* 0x040fe20000000008 */
[--C-:B------:R-:W-:Y:S02]  /*1c40*/  HADD2.F32 R8, -RZ, R9.reuse.H0_H0 ;  /* 0x20000009ff087230 */ /* 0x100fe40000004100 */
[----:B------:R-:W-:Y:S01]  /*1c50*/  FFMA R12, R30, R25, RZ ;  /* 0x000000191e0c7223 */ /* 0x000fe200000000ff */
[----:B----4-:R-:W-:Y:S02]  /*1c60*/  HADD2.F32 R25, -RZ, R16.H0_H0 ;  /* 0x20000010ff197230 */ /* 0x010fe40000004100 */
[--C-:B-----5:R-:W-:Y:S02]  /*1c70*/  HADD2.F32 R31, -RZ, R20.reuse.H0_H0 ;  /* 0x20000014ff1f7230 */ /* 0x120fe40000004100 */
[----:B------:R-:W-:Y:S01]  /*1c80*/  FFMA R33, R28, R8, R33 ;  /* 0x000000081c217223 */ /* 0x000fe20000000021 */
[----:B------:R-:W-:Y:S02]  /*1c90*/  HADD2.F32 R37, -RZ, R20.H1_H1 ;  /* 0x30000014ff257230 */ /* 0x000fe40000004100 */
[C---:B------:R-:W-:Y:S01]  /*1ca0*/  FFMA R8, R30.reuse, R25, RZ ;  /* 0x000000191e087223 */ /* 0x040fe200000000ff */
[----:B------:R-:W-:Y:S01]  /*1cb0*/  FFMA R35, R29, R35, R12 ;  /* 0x000000231d237223 */ /* 0x000fe2000000000c */
[----:B------:R-:W-:Y:S01]  /*1cc0*/  FFMA R30, R30, R31, RZ ;  /* 0x0000001f1e1e7223 */ /* 0x000fe200000000ff */
[----:B------:R-:W-:Y:S01]  /*1cd0*/  HADD2.F32 R31, -RZ, R16.H1_H1 ;  /* 0x30000010ff1f7230 */ /* 0x000fe20000004100 */
[----:B------:R-:W2:Y:S01]  /*1ce0*/  LD.E.128 R24, desc[UR8][R38.64+0x6000] ;  /* 0x0060000826187980 */ /* 0x000ea2000c101d00 */
[----:B------:R-:W-:-:S02]  /*1cf0*/  HADD2.F32 R9, -RZ, R9.H1_H1 ;  /* 0x30000009ff097230 */ /* 0x000fc40000004100 */
[C---:B------:R-:W-:Y:S01]  /*1d00*/  FFMA R37, R29.reuse, R37, R30 ;  /* 0x000000251d257223 */ /* 0x040fe2000000001e */
[----:B------:R-:W-:Y:S02]  /*1d10*/  HADD2.F32 R12, -RZ, R17.H0_H0 ;  /* 0x20000011ff0c7230 */ /* 0x000fe40000004100 */
[----:B------:R-:W-:Y:S01]  /*1d20*/  FFMA R31, R29, R31, R8 ;  /* 0x0000001f1d1f7223 */ /* 0x000fe20000000008 */
[----:B------:R-:W-:Y:S02]  /*1d30*/  HADD2.F32 R8, -RZ, R13.H0_H0 ;  /* 0x2000000dff087230 */ /* 0x000fe40000004100 */
[----:B------:R-:W-:Y:S01]  /*1d40*/  FFMA R9, R32, R9, R33 ;  /* 0x0000000920097223 */ /* 0x000fe20000000021 */
[--C-:B------:R-:W-:Y:S02]  /*1d50*/  HADD2.F32 R16, -RZ, R21.reuse.H0_H0 ;  /* 0x20000015ff107230 */ /* 0x100fe40000004100 */
[----:B------:R-:W-:Y:S01]  /*1d60*/  FFMA R33, R28, R12, R31 ;  /* 0x0000000c1c217223 */ /* 0x000fe2000000001f */
[----:B------:R-:W-:-:S02]  /*1d70*/  HADD2.F32 R12, -RZ, R21.H1_H1 ;  /* 0x30000015ff0c7230 */ /* 0x000fc40000004100 */
[C---:B------:R-:W-:Y:S01]  /*1d80*/  FFMA R35, R28.reuse, R8, R35 ;  /* 0x000000081c237223 */ /* 0x040fe20000000023 */
[----:B------:R-:W-:Y:S02]  /*1d90*/  HADD2.F32 R8, -RZ, R17.H1_H1 ;  /* 0x30000011ff087230 */ /* 0x000fe40000004100 */
[----:B------:R-:W-:Y:S01]  /*1da0*/  FFMA R37, R28, R16, R37 ;  /* 0x000000101c257223 */ /* 0x000fe20000000025 */
[----:B------:R-:W-:Y:S01]  /*1db0*/  HADD2.F32 R13, -RZ, R13.H1_H1 ;  /* 0x3000000dff0d7230 */ /* 0x000fe20000004100 */
[----:B------:R-:W3:Y:S01]  /*1dc0*/  LD.E.128 R28, desc[UR8][R38.64+0x6100] ;  /* 0x00610008261c7980 */ /* 0x000ee2000c101d00 */
[C---:B------:R-:W-:Y:S01]  /*1dd0*/  FFMA R17, R32.reuse, R8, R33 ;  /* 0x0000000820117223 */ /* 0x040fe20000000021 */
[C---:B------:R-:W-:Y:S01]  /*1de0*/  FFMA R21, R32.reuse, R12, R37 ;  /* 0x0000000c20157223 */ /* 0x040fe20000000025 */
[----:B------:R-:W-:Y:S02]  /*1df0*/  HADD2.F32 R8, -RZ, R10.H0_H0 ;  /* 0x2000000aff087230 */ /* 0x000fe40000004100 */
[----:B------:R-:W-:Y:S01]  /*1e00*/  FFMA R13, R32, R13, R35 ;  /* 0x0000000d200d7223 */ /* 0x000fe20000000023 */
[----:B------:R-:W-:Y:S01]  /*1e10*/  HADD2.F32 R12, -RZ, R14.H0_H0 ;  /* 0x2000000eff0c7230 */ /* 0x000fe20000004100 */
[----:B------:R-:W4:Y:S01]  /*1e20*/  LD.E.128 R32, desc[UR8][R38.64+0x6200] ;  /* 0x0062000826207980 */ /* 0x000f22000c101d00 */
[----:B------:R-:W-:Y:S01]  /*1e30*/  FFMA R9, R36, R8, R9 ;  /* 0x0000000824097223 */ /* 0x000fe20000000009 */
[----:B------:R-:W-:-:S02]  /*1e40*/  HADD2.F32 R8, -RZ, R18.H0_H0 ;  /* 0x20000012ff087230 */ /* 0x000fc40000004100 */
[C---:B------:R-:W-:Y:S01]  /*1e50*/  FFMA R13, R36.reuse, R12, R13 ;  /* 0x0000000c240d7223 */ /* 0x040fe2000000000d */
[----:B------:R-:W-:Y:S02]  /*1e60*/  HADD2.F32 R12, -RZ, R22.H0_H0 ;  /* 0x20000016ff0c7230 */ /* 0x000fe40000004100 */
[----:B------:R-:W-:-:S03]  /*1e70*/  FFMA R17, R36, R8, R17 ;  /* 0x0000000824117223 */ /* 0x000fc60000000011 */
[----:B------:R-:W-:Y:S02]  /*1e80*/  FFMA R21, R36, R12, R21 ;  /* 0x0000000c24157223 */ /* 0x000fe40000000015 */
[----:B------:R-:W5:Y:S01]  /*1e90*/  LD.E.128 R36, desc[UR8][R38.64+0x6300] ;  /* 0x0063000826247980 */ /* 0x000f62000c101d00 */
[----:B------:R-:W-:Y:S01]  /*1ea0*/  HADD2.F32 R10, -RZ, R10.H1_H1 ;  /* 0x3000000aff0a7230 */ /* 0x000fe20000004100 */
[----:B------:R-:W-:Y:S01]  /*1eb0*/  MOV R20, 0x3fffffff ;  /* 0x3fffffff00147802 */ /* 0x000fe20000000f00 */
[----:B------:R-:W-:Y:S01]  /*1ec0*/  HADD2.F32 R8, -RZ, R11.H0_H0 ;  /* 0x2000000bff087230 */ /* 0x000fe20000004100 */
[----:B------:R-:W-:Y:S01]  /*1ed0*/  IADD3 R43, PT, PT, R51, 0x9e0, R43 ;  /* 0x000009e0332b7810 */ /* 0x000fe20007ffe02b */
[----:B------:R-:W-:Y:S02]  /*1ee0*/  HADD2.F32 R14, -RZ, R14.H1_H1 ;  /* 0x3000000eff0e7230 */ /* 0x000fe40000004100 */
[----:B------:R-:W-:Y:S01]  /*1ef0*/  FFMA R10, R46, R10, R9 ;  /* 0x0000000a2e0a7223 */ /* 0x000fe20000000009 */
[----:B------:R-:W-:Y:S01]  /*1f00*/  HADD2.F32 R18, -RZ, R18.H1_H1 ;  /* 0x30000012ff127230 */ /* 0x000fe20000004100 */
[----:B------:R-:W-:Y:S01]  /*1f10*/  ISETP.GT.U32.AND P3, PT, R43, 0x31ff, PT ;  /* 0x000031ff2b00780c */ /* 0x000fe20003f64070 */
[----:B------:R-:W-:-:S02]  /*1f20*/  HADD2.F32 R22, -RZ, R22.H1_H1 ;  /* 0x30000016ff167230 */ /* 0x000fc40000004100 */
[----:B------:R-:W-:Y:S01]  /*1f30*/  FFMA R9, R47, R8, R10 ;  /* 0x000000082f097223 */ /* 0x000fe2000000000a */
[----:B------:R-:W-:Y:S02]  /*1f40*/  HADD2.F32 R8, -RZ, R11.H1_H1 ;  /* 0x3000000bff087230 */ /* 0x000fe40000004100 */
[C---:B------:R-:W-:Y:S01]  /*1f50*/  FFMA R14, R46.reuse, R14, R13 ;  /* 0x0000000e2e0e7223 */ /* 0x040fe2000000000d */
[--C-:B------:R-:W-:Y:S02]  /*1f60*/  HADD2.F32 R10, -RZ, R19.reuse.H0_H0 ;  /* 0x20000013ff0a7230 */ /* 0x100fe40000004100 */
[----:B------:R-:W-:Y:S01]  /*1f70*/  FFMA R18, R46, R18, R17 ;  /* 0x000000122e127223 */ /* 0x000fe20000000011 */
[----:B------:R-:W-:Y:S02]  /*1f80*/  HADD2.F32 R19, -RZ, R19.H1_H1 ;  /* 0x30000013ff137230 */ /* 0x000fe40000004100 */
[----:B------:R-:W-:Y:S01]  /*1f90*/  FFMA R8, R48, R8, R9 ;  /* 0x0000000830087223 */ /* 0x000fe20000000009 */
[----:B------:R-:W-:-:S02]  /*1fa0*/  HADD2.F32 R9, -RZ, R15.H0_H0 ;  /* 0x2000000fff097230 */ /* 0x000fc40000004100 */
[C---:B------:R-:W-:Y:S01]  /*1fb0*/  FFMA R13, R47.reuse, R10, R18 ;  /* 0x0000000a2f0d7223 */ /* 0x040fe20000000012 */
[----:B------:R-:W-:Y:S02]  /*1fc0*/  HADD2.F32 R15, -RZ, R15.H1_H1 ;  /* 0x3000000fff0f7230 */ /* 0x000fe40000004100 */
[----:B------:R-:W-:Y:S01]  /*1fd0*/  FFMA R22, R46, R22, R21 ;  /* 0x000000162e167223 */ /* 0x000fe20000000015 */
[--C-:B------:R-:W-:Y:S02]  /*1fe0*/  HADD2.F32 R10, -RZ, R23.reuse.H0_H0 ;  /* 0x20000017ff0a7230 */ /* 0x100fe40000004100 */
[C---:B------:R-:W-:Y:S01]  /*1ff0*/  FFMA R9, R47.reuse, R9, R14 ;  /* 0x000000092f097223 */ /* 0x040fe2000000000e */
[----:B------:R-:W1:Y:S01]  /*2000*/  SHFL.BFLY PT, R11, R8, 0x8, 0x1f ;  /* 0x0d001f00080b7f89 */ /* 0x000e6200000e0000 */
[----:B------:R-:W-:Y:S02]  /*2010*/  HADD2.F32 R23, -RZ, R23.H1_H1 ;  /* 0x30000017ff177230 */ /* 0x000fe40000004100 */
[C---:B------:R-:W-:Y:S01]  /*2020*/  FFMA R19, R48.reuse, R19, R13 ;  /* 0x0000001330137223 */ /* 0x040fe2000000000d */
[----:B------:R-:W-:Y:S01]  /*2030*/  FFMA R9, R48, R15, R9 ;  /* 0x0000000f30097223 */ /* 0x000fe20000000009 */
[----:B------:R-:W-:Y:S01]  /*2040*/  FFMA R47, R47, R10, R22 ;  /* 0x0000000a2f2f7223 */ /* 0x000fe20000000016 */
[C---:B------:R-:W-:Y:S01]  /*2050*/  ISETP.GT.U32.AND P0, PT, R43.reuse, 0x31fe, PT ;  /* 0x000031fe2b00780c */ /* 0x040fe20003f04070 */
[----:B------:R-:W-:Y:S01]  /*2060*/  IMAD.WIDE.U32 R50, R50, 0x2, R52 ;  /* 0x0000000232327825 */ /* 0x000fe200078e0034 */
[----:B------:R-:W1:Y:S03]  /*2070*/  SHFL.BFLY PT, R14, R19, 0x8, 0x1f ;  /* 0x0d001f00130e7f89 */ /* 0x000e6600000e0000 */
[----:B------:R-:W-:Y:S01]  /*2080*/  FFMA R23, R48, R23, R47 ;  /* 0x0000001730177223 */ /* 0x000fe2000000002f */
[C---:B------:R-:W-:Y:S01]  /*2090*/  ISETP.GT.U32.AND P1, PT, R43.reuse, 0x31fd, PT ;  /* 0x000031fd2b00780c */ /* 0x040fe20003f24070 */
[----:B------:R-:W1:Y:S01]  /*20a0*/  SHFL.BFLY PT, R10, R9, 0x8, 0x1f ;  /* 0x0d001f00090a7f89 */ /* 0x000e6200000e0000 */
[----:B------:R-:W-:Y:S01]  /*20b0*/  BAR.SYNC.DEFER_BLOCKING 0x0 ;  /* 0x0000000000007b1d */ /* 0x000fe20000010000 */
[----:B------:R-:W-:-:S05]  /*20c0*/  ISETP.GT.U32.AND P2, PT, R43, 0x31fc, PT ;  /* 0x000031fc2b00780c */ /* 0x000fca0003f44070 */
[----:B------:R-:W1:Y:S02]  /*20d0*/  SHFL.BFLY PT, R16, R23, 0x8, 0x1f ;  /* 0x0d001f0017107f89 */ /* 0x000e6400000e0000 */
[----:B-1----:R-:W-:Y:S01]  /*20e0*/  FADD R11, R8, R11 ;  /* 0x0000000b080b7221 */ /* 0x002fe20000000000 */
[----:B------:R-:W-:Y:S01]  /*20f0*/  FADD R15, R19, R14 ;  /* 0x0000000e130f7221 */ /* 0x000fe20000000000 */
[----:B------:R-:W-:-:S04]  /*2100*/  FADD R12, R9, R10 ;  /* 0x0000000a090c7221 */ /* 0x000fc80000000000 */
[----:B------:R-:W1:Y:S04]  /*2110*/  SHFL.BFLY PT, R8, R15, 0x4, 0x1f ;  /* 0x0c801f000f087f89 */ /* 0x000e6800000e0000 */
[----:B------:R-:W1:Y:S04]  /*2120*/  SHFL.BFLY PT, R10, R11, 0x4, 0x1f ;  /* 0x0c801f000b0a7f89 */ /* 0x000e6800000e0000 */
[----:B------:R-:W1:Y:S01]  /*2130*/  SHFL.BFLY PT, R13, R12, 0x4, 0x1f ;  /* 0x0c801f000c0d7f89 */ /* 0x000e6200000e0000 */
[----:B------:R-:W-:-:S05]  /*2140*/  FADD R17, R23, R16 ;  /* 0x0000001017117221 */ /* 0x000fca0000000000 */
[----:B------:R-:W1:Y:S02]  /*2150*/  SHFL.BFLY PT, R18, R17, 0x4, 0x1f ;  /* 0x0c801f0011127f89 */ /* 0x000e6400000e0000 */
[----:B-1----:R-:W-:Y:S01]  /*2160*/  FADD R16, R15, R8 ;  /* 0x000000080f107221 */ /* 0x002fe20000000000 */
[----:B------:R-:W-:-:S04]  /*2170*/  FADD R10, R11, R10 ;  /* 0x0000000a0b0a7221 */ /* 0x000fc80000000000 */
[----:B------:R-:W-:Y:S01]  /*2180*/  SHFL.BFLY PT, R11, R16, 0x2, 0x1f ;  /* 0x0c401f00100b7f89 */ /* 0x000fe200000e0000 */
[----:B------:R-:W-:Y:S01]  /*2190*/  FADD R14, R12, R13 ;  /* 0x0000000d0c0e7221 */ /* 0x000fe20000000000 */
[----:B------:R-:W-:Y:S02]  /*21a0*/  MOV R12, 0x3fb504f3 ;  /* 0x3fb504f3000c7802 */ /* 0x000fe40000000f00 */
[----:B------:R-:W1:Y:S04]  /*21b0*/  SHFL.BFLY PT, R9, R10, 0x2, 0x1f ;  /* 0x0c401f000a097f89 */ /* 0x000e6800000e0000 */
[----:B------:R-:W1:Y:S01]  /*21c0*/  SHFL.BFLY PT, R13, R14, 0x2, 0x1f ;  /* 0x0c401f000e0d7f89 */ /* 0x000e6200000e0000 */
[----:B------:R-:W-:Y:S01]  /*21d0*/  FFMA R12, R12, R12, -1.9999998807907104492 ;  /* 0xbfffffff0c0c7423 */ /* 0x000fe2000000000c */
[----:B------:R-:W-:Y:S01]  /*21e0*/  FADD R18, R17, R18 ;  /* 0x0000001211127221 */ /* 0x000fe20000000000 */
[----:B------:R-:W-:-:S04]  /*21f0*/  HFMA2 R17, -RZ, RZ, 1.75, 0 ;  /* 0x3f000000ff117431 */ /* 0x000fc800000001ff */
[----:B------:R-:W1:Y:S01]  /*2200*/  SHFL.BFLY PT, R19, R18, 0x2, 0x1f ;  /* 0x0c401f0012137f89 */ /* 0x000e6200000e0000 */
[----:B------:R-:W-:-:S04]  /*2210*/  FFMA R15, -R17, R20, 1 ;  /* 0x3f800000110f7423 */ /* 0x000fc80000000114 */
[----:B------:R-:W-:Y:S01]  /*2220*/  FFMA R12, R12, -0.5, R15 ;  /* 0xbf0000000c0c7823 */ /* 0x000fe2000000000f */
[----:B-1----:R-:W-:Y:S01]  /*2230*/  FADD R8, R10, R9 ;  /* 0x000000090a087221 */ /* 0x002fe20000000000 */
[----:B------:R-:W-:Y:S02]  /*2240*/  FADD R10, R16, R11 ;  /* 0x0000000b100a7221 */ /* 0x000fe40000000000 */
[C---:B------:R-:W-:Y:S01]  /*2250*/  FFMA R17, R12.reuse, 0.375, R17 ;  /* 0x3ec000000c117823 */ /* 0x040fe20000000011 */
[----:B------:R-:W-:Y:S01]  /*2260*/  FMUL R16, R12, 1.4142135381698608398 ;  /* 0x3fb504f30c107820 */ /* 0x000fe20000400000 */
[----:B------:R-:W-:Y:S02]  /*2270*/  FADD R9, R14, R13 ;  /* 0x0000000d0e097221 */ /* 0x000fe40000000000 */
[----:B------:R-:W1:Y:S01]  /*2280*/  SHFL.BFLY PT, R13, R8, 0x1, 0x1f ;  /* 0x0c201f00080d7f89 */ /* 0x000e6200000e0000 */
[----:B------:R-:W-:-:S03]  /*2290*/  FFMA R16, R17, R16, 1.4142135381698608398 ;  /* 0x3fb504f311107423 */ /* 0x000fc60000000010 */
[----:B------:R-:W1:Y:S01]  /*22a0*/  SHFL.BFLY PT, R14, R9, 0x1, 0x1f ;  /* 0x0c201f00090e7f89 */ /* 0x000e6200000e0000 */
[----:B------:R-:W-:Y:S01]  /*22b0*/  FADD R11, R18, R19 ;  /* 0x00000013120b7221 */ /* 0x000fe20000000000 */
[----:B------:R-:W-:Y:S02]  /*22c0*/  IADD3 R16, PT, PT, R16, -0x2000000, RZ ;  /* 0xfe00000010107810 */ /* 0x000fe40007ffe0ff */
[----:B------:R-:W1:Y:S03]  /*22d0*/  SHFL.BFLY PT, R15, R10, 0x1, 0x1f ;  /* 0x0c201f000a0f7f89 */ /* 0x000e6600000e0000 */
[----:B------:R-:W-:Y:S01]  /*22e0*/  FMUL R16, R16, 1.4426950216293334961 ;  /* 0x3fb8aa3b10107820 */ /* 0x000fe20000400000 */
[----:B------:R-:W1:Y:S02]  /*22f0*/  SHFL.BFLY PT, R12, R11, 0x1, 0x1f ;  /* 0x0c201f000b0c7f89 */ /* 0x000e6400000e0000 */
[----:B-1----:R-:W-:Y:S01]  /*2300*/  FADD R8, R8, R13 ;  /* 0x0000000d08087221 */ /* 0x002fe20000000000 */
[----:B------:R-:W-:-:S03]  /*2310*/  FADD R9, R9, R14 ;  /* 0x0000000e09097221 */ /* 0x000fc60000000000 */
[----:B------:R-:W-:Y:S01]  /*2320*/  FMUL R8, R16, R8 ;  /* 0x0000000810087220 */ /* 0x000fe20000400000 */
[----:B------:R-:W-:Y:S01]  /*2330*/  FADD R10, R10, R15 ;  /* 0x0000000f0a0a7221 */ /* 0x000fe20000000000 */
[----:B------:R-:W-:-:S03]  /*2340*/  FMUL R9, R16, R9 ;  /* 0x0000000910097220 */ /* 0x000fc60000400000 */
[----:B------:R-:W-:Y:S01]  /*2350*/  FMNMX R14, R49, R8, !PT ;  /* 0x00000008310e7209 */ /* 0x000fe20007800000 */
[----:B------:R-:W-:Y:S01]  /*2360*/  FADD R11, R11, R12 ;  /* 0x0000000c0b0b7221 */ /* 0x000fe20000000000 */
[----:B------:R-:W-:Y:S02]  /*2370*/  FMUL R10, R16, R10 ;  /* 0x0000000a100a7220 */ /* 0x000fe40000400000 */
[----:B------:R-:W-:Y:S01]  /*2380*/  FMNMX R13, R14, R9, !PT ;  /* 0x000000090e0d7209 */ /* 0x000fe20007800000 */
[----:B------:R-:W-:-:S03]  /*2390*/  FMUL R11, R16, R11 ;  /* 0x0000000b100b7220 */ /* 0x000fc60000400000 */
[----:B------:R-:W-:-:S04]  /*23a0*/  FMNMX R46, R13, R10, !PT ;  /* 0x0000000a0d2e7209 */ /* 0x000fc80007800000 */
[----:B------:R-:W-:-:S05]  /*23b0*/  FMNMX R46, R46, R11, !PT ;  /* 0x0000000b2e2e7209 */ /* 0x000fca0007800000 */
[--C-:B------:R-:W-:Y:S01]  /*23c0*/  @!P3 FADD R12, R8, -R46.reuse ;  /* 0x8000002e080cb221 */ /* 0x100fe20000000000 */
[--C-:B------:R-:W-:Y:S01]  /*23d0*/  FADD R47, R49, -R46.reuse ;  /* 0x8000002e312f7221 */ /* 0x100fe20000000000 */
[--C-:B------:R-:W-:Y:S01]  /*23e0*/  @!P0 FADD R13, R9, -R46.reuse ;  /* 0x8000002e090d8221 */ /* 0x100fe20000000000 */
[----:B------:R-:W-:Y:S01]  /*23f0*/  @!P1 FADD R14, R10, -R46 ;  /* 0x8000002e0a0e9221 */ /* 0x000fe20000000000 */
[----:B------:R-:W1:Y:S01]  /*2400*/  @!P3 MUFU.EX2 R8, R12 ;  /* 0x0000000c0008b308 */ /* 0x000e620000000800 */
[----:B------:R-:W-:-:S07]  /*2410*/  @!P2 FADD R15, -R46, R11 ;  /* 0x0000000b2e0fa221 */ /* 0x000fce0000000100 */
[----:B------:R-:W1:Y:S08]  /*2420*/  MUFU.EX2 R47, R47 ;  /* 0x0000002f002f7308 */ /* 0x000e700000000800 */
[----:B------:R2:W3:Y:S08]  /*2430*/  @!P0 MUFU.EX2 R9, R13 ;  /* 0x0000000d00098308 */ /* 0x0004f00000000800 */
[----:B------:R1:W4:Y:S08]  /*2440*/  @!P1 MUFU.EX2 R10, R14 ;  /* 0x0000000e000a9308 */ /* 0x0003300000000800 */
[----:B------:R3:W5:Y:S01]  /*2450*/  @!P2 MUFU.EX2 R11, R15 ;  /* 0x0000000f000ba308 */ /* 0x0007620000000800 */
[----:B--2---:R-:W-:-:S02]  /*2460*/  HADD2.F32 R13, -RZ, R26.H0_H0 ;  /* 0x2000001aff0d7230 */ /* 0x004fc40000004100 */
[--C-:B------:R-:W-:Y:S02]  /*2470*/  HADD2.F32 R17, -RZ, R24.reuse.H0_H0 ;  /* 0x20000018ff117230 */ /* 0x100fe40000004100 */
[----:B------:R-:W-:Y:S02]  /*2480*/  HADD2.F32 R21, -RZ, R25.H0_H0 ;  /* 0x20000019ff157230 */ /* 0x000fe40000004100 */
[-C--:B-1----:R-:W-:Y:S01]  /*2490*/  FMUL R13, R13, R8.reuse ;  /* 0x000000080d0d7220 */ /* 0x082fe20000400000 */
[----:B------:R-:W-:Y:S02]  /*24a0*/  HADD2.F32 R43, -RZ, R27.H0_H0 ;  /* 0x2000001bff2b7230 */ /* 0x000fe40000004100 */
[-C--:B------:R-:W-:Y:S01]  /*24b0*/  FMUL R12, R17, R8.reuse ;  /* 0x00000008110c7220 */ /* 0x080fe20000400000 */
[----:B------:R-:W-:Y:S02]  /*24c0*/  HADD2.F32 R19, -RZ, R24.H1_H1 ;  /* 0x30000018ff137230 */ /* 0x000fe40000004100 */
[----:B------:R-:W-:Y:S01]  /*24d0*/  FMUL R14, R21, R8 ;  /* 0x00000008150e7220 */ /* 0x000fe20000400000 */
[----:B------:R-:W-:-:S02]  /*24e0*/  HADD2.F32 R25, -RZ, R25.H1_H1 ;  /* 0x30000019ff197230 */ /* 0x000fc40000004100 */
[-C--:B------:R-:W-:Y:S01]  /*24f0*/  FMUL R16, R43, R8.reuse ;  /* 0x000000082b107220 */ /* 0x080fe20000400000 */
[----:B------:R-:W-:Y:S02]  /*2500*/  HADD2.F32 R23, -RZ, R26.H1_H1 ;  /* 0x3000001aff177230 */ /* 0x000fe40000004100 */
[-C--:B------:R-:W-:Y:S01]  /*2510*/  FMUL R19, R19, R8.reuse ;  /* 0x0000000813137220 */ /* 0x080fe20000400000 */
[----:B------:R-:W-:Y:S02]  /*2520*/  HADD2.F32 R27, -RZ, R27.H1_H1 ;  /* 0x3000001bff1b7230 */ /* 0x000fe40000004100 */
[-C--:B------:R-:W-:Y:S01]  /*2530*/  FMUL R25, R25, R8.reuse ;  /* 0x0000000819197220 */ /* 0x080fe20000400000 */
[-C--:B------:R-:W-:Y:S01]  /*2540*/  FFMA R6, R6, R47.reuse, R13 ;  /* 0x0000002f06067223 */ /* 0x080fe2000000000d */
[-C--:B------:R-:W-:Y:S01]  /*2550*/  FMUL R23, R23, R8.reuse ;  /* 0x0000000817177220 */ /* 0x080fe20000400000 */
[----:B------:R-:W-:Y:S01]  /*2560*/  FFMA R12, R3, R47, R12 ;  /* 0x0000002f030c7223 */ /* 0x000fe2000000000c */
[----:B------:R-:W-:Y:S01]  /*2570*/  FMUL R27, R27, R8 ;  /* 0x000000081b1b7220 */ /* 0x000fe20000400000 */
[----:B---3--:R-:W-:-:S02]  /*2580*/  HADD2.F32 R13, -RZ, R29.H0_H0 ;  /* 0x2000001dff0d7230 */ /* 0x008fc40000004100 */
[-C--:B------:R-:W-:Y:S01]  /*2590*/  FFMA R4, R4, R47.reuse, R19 ;  /* 0x0000002f04047223 */ /* 0x080fe20000000013 */
[--C-:B------:R-:W-:Y:S02]  /*25a0*/  HADD2.F32 R3, -RZ, R28.reuse.H0_H0 ;  /* 0x2000001cff037230 */ /* 0x100fe40000004100 */
[-C--:B------:R-:W-:Y:S01]  /*25b0*/  FFMA R14, R7, R47.reuse, R14 ;  /* 0x0000002f070e7223 */ /* 0x080fe2000000000e */
[----:B------:R-:W-:Y:S02]  /*25c0*/  HADD2.F32 R29, -RZ, R29.H1_H1 ;  /* 0x3000001dff1d7230 */ /* 0x000fe40000004100 */
[-C--:B------:R-:W-:Y:S01]  /*25d0*/  FFMA R2, R2, R47.reuse, R25 ;  /* 0x0000002f02027223 */ /* 0x080fe20000000019 */
[-C--:B------:R-:W-:Y:S01]  /*25e0*/  FFMA R40, R40, R47.reuse, R23 ;  /* 0x0000002f28287223 */ /* 0x080fe20000000017 */
[-C--:B------:R-:W-:Y:S01]  /*25f0*/  FFMA R16, R41, R47.reuse, R16 ;  /* 0x0000002f29107223 */ /* 0x080fe20000000010 */
[----:B------:R-:W-:Y:S01]  /*2600*/  FFMA R42, R42, R47, R27 ;  /* 0x0000002f2a2a7223 */ /* 0x000fe2000000001b */
[----:B------:R-:W-:-:S02]  /*2610*/  HADD2.F32 R7, -RZ, R28.H1_H1 ;  /* 0x3000001cff077230 */ /* 0x000fc40000004100 */
[----:B------:R-:W-:Y:S01]  /*2620*/  FMUL R47, R5, R47 ;  /* 0x0000002f052f7220 */ /* 0x000fe20000400000 */
[--C-:B------:R-:W-:Y:S02]  /*2630*/  HADD2.F32 R17, -RZ, R30.reuse.H1_H1 ;  /* 0x3000001eff117230 */ /* 0x100fe40000004100 */
[-C--:B------:R-:W-:Y:S01]  /*2640*/  FFMA R3, R3, R9.reuse, R12 ;  /* 0x0000000903037223 */ /* 0x080fe2000000000c */
[----:B------:R-:W-:Y:S02]  /*2650*/  HADD2.F32 R15, -RZ, R30.H0_H0 ;  /* 0x2000001eff0f7230 */ /* 0x000fe40000004100 */
[----:B------:R-:W-:Y:S01]  /*2660*/  FFMA R29, R29, R9, R2 ;  /* 0x000000091d1d7223 */ /* 0x000fe20000000002 */
[--C-:B------:R-:W-:Y:S02]  /*2670*/  HADD2.F32 R19, -RZ, R31.reuse.H0_H0 ;  /* 0x2000001fff137230 */ /* 0x100fe40000004100 */
[----:B------:R-:W-:Y:S01]  /*2680*/  @!P3 FADD R47, R47, R8 ;  /* 0x000000082f2fb221 */ /* 0x000fe20000000000 */
[----:B------:R-:W-:-:S02]  /*2690*/  HADD2.F32 R31, -RZ, R31.H1_H1 ;  /* 0x3000001fff1f7230 */ /* 0x000fc40000004100 */
[-C--:B------:R-:W-:Y:S01]  /*26a0*/  FFMA R7, R7, R9.reuse, R4 ;  /* 0x0000000907077223 */ /* 0x080fe20000000004 */
[----:B----4-:R-:W-:Y:S01]  /*26b0*/  HADD2.F32 R2, -RZ, R32.H0_H0 ;  /* 0x20000020ff027230 */ /* 0x010fe20000004100 */
[----:B------:R-:W-:Y:S01]  /*26c0*/  LOP3.LUT P3, R18, R45, 0xf, RZ, 0xc0, !PT ;  /* 0x0000000f2d127812 */ /* 0x000fe2000786c0ff */
[----:B------:R-:W-:Y:S02]  /*26d0*/  HADD2.F32 R12, -RZ, R34.H0_H0 ;  /* 0x20000022ff0c7230 */ /* 0x000fe40000004100 */
[-C--:B------:R-:W-:Y:S01]  /*26e0*/  FFMA R17, R17, R9.reuse, R40 ;  /* 0x0000000911117223 */ /* 0x080fe20000000028 */
[----:B------:R-:W-:Y:S02]  /*26f0*/  HADD2.F32 R32, -RZ, R32.H1_H1 ;  /* 0x30000020ff207230 */ /* 0x000fe40000004100 */
[-C--:B------:R-:W-:Y:S01]  /*2700*/  FFMA R13, R13, R9.reuse, R14 ;  /* 0x000000090d0d7223 */ /* 0x080fe2000000000e */
[----:B------:R-:W-:Y:S02]  /*2710*/  HADD2.F32 R34, -RZ, R34.H1_H1 ;  /* 0x30000022ff227230 */ /* 0x000fe40000004100 */
[----:B------:R-:W-:Y:S01]  /*2720*/  FFMA R15, R15, R9, R6 ;  /* 0x000000090f0f7223 */ /* 0x000fe20000000006 */
[----:B------:R-:W-:-:S02]  /*2730*/  HADD2.F32 R4, -RZ, R33.H0_H0 ;  /* 0x20000021ff047230 */ /* 0x000fc40000004100 */
[-C--:B------:R-:W-:Y:S01]  /*2740*/  FFMA R19, R19, R9.reuse, R16 ;  /* 0x0000000913137223 */ /* 0x080fe20000000010 */
[----:B------:R-:W-:Y:S02]  /*2750*/  HADD2.F32 R6, -RZ, R33.H1_H1 ;  /* 0x30000021ff067230 */ /* 0x000fe40000004100 */
[----:B------:R-:W-:Y:S01]  /*2760*/  FFMA R31, R31, R9, R42 ;  /* 0x000000091f1f7223 */ /* 0x000fe2000000002a */
[--C-:B------:R-:W-:Y:S02]  /*2770*/  HADD2.F32 R14, -RZ, R35.reuse.H0_H0 ;  /* 0x20000023ff0e7230 */ /* 0x100fe40000004100 */
[-C--:B------:R-:W-:Y:S01]  /*2780*/  FFMA R32, R32, R10.reuse, R7 ;  /* 0x0000000a20207223 */ /* 0x080fe20000000007 */
[----:B------:R-:W-:Y:S02]  /*2790*/  HADD2.F32 R16, -RZ, R35.H1_H1 ;  /* 0x30000023ff107230 */ /* 0x000fe40000004100 */
[-C--:B------:R-:W-:Y:S01]  /*27a0*/  FFMA R34, R34, R10.reuse, R17 ;  /* 0x0000000a22227223 */ /* 0x080fe20000000011 */
[-C--:B------:R-:W-:Y:S01]  /*27b0*/  FFMA R2, R2, R10.reuse, R3 ;  /* 0x0000000a02027223 */ /* 0x080fe20000000003 */
[-C--:B------:R-:W-:Y:S01]  /*27c0*/  FFMA R4, R4, R10.reuse, R13 ;  /* 0x0000000a04047223 */ /* 0x080fe2000000000d */
[----:B------:R-:W-:Y:S01]  /*27d0*/  FFMA R12, R12, R10, R15 ;  /* 0x0000000a0c0c7223 */ /* 0x000fe2000000000f */
[----:B-----5:R-:W-:-:S02]  /*27e0*/  HADD2.F32 R7, -RZ, R37.H0_H0 ;  /* 0x20000025ff077230 */ /* 0x020fc40000004100 */
[-C--:B------:R-:W-:Y:S01]  /*27f0*/  FFMA R6, R6, R10.reuse, R29 ;  /* 0x0000000a06067223 */ /* 0x080fe2000000001d */
[----:B------:R-:W-:Y:S02]  /*2800*/  HADD2.F32 R17, -RZ, R39.H0_H0 ;  /* 0x20000027ff117230 */ /* 0x000fe40000004100 */
[-C--:B------:R-:W-:Y:S01]  /*2810*/  FFMA R14, R14, R10.reuse, R19 ;  /* 0x0000000a0e0e7223 */ /* 0x080fe20000000013 */
[--C-:B------:R-:W-:Y:S02]  /*2820*/  HADD2.F32 R3, -RZ, R36.reuse.H0_H0 ;  /* 0x20000024ff037230 */ /* 0x100fe40000004100 */
[----:B------:R-:W-:Y:S01]  /*2830*/  FFMA R16, R16, R10, R31 ;  /* 0x0000000a10107223 */ /* 0x000fe2000000001f */
[----:B------:R-:W-:Y:S02]  /*2840*/  HADD2.F32 R5, -RZ, R36.H1_H1 ;  /* 0x30000024ff057230 */ /* 0x000fe40000004100 */
[----:B------:R-:W-:Y:S01]  /*2850*/  @!P0 FADD R47, R47, R9 ;  /* 0x000000092f2f8221 */ /* 0x000fe20000000000 */
[----:B------:R-:W-:-:S02]  /*2860*/  HADD2.F32 R37, -RZ, R37.H1_H1 ;  /* 0x30000025ff257230 */ /* 0x000fc40000004100 */
[-C--:B------:R-:W-:Y:S01]  /*2870*/  FFMA R2, R3, R11.reuse, R2 ;  /* 0x0000000b03027223 */ /* 0x080fe20000000002 */
[--C-:B------:R-:W-:Y:S02]  /*2880*/  HADD2.F32 R13, -RZ, R38.reuse.H0_H0 ;  /* 0x20000026ff0d7230 */ /* 0x100fe40000004100 */
[-C--:B------:R-:W-:Y:S01]  /*2890*/  FFMA R5, R5, R11.reuse, R32 ;  /* 0x0000000b05057223 */ /* 0x080fe20000000020 */
[----:B------:R-:W-:Y:S02]  /*28a0*/  HADD2.F32 R15, -RZ, R38.H1_H1 ;  /* 0x30000026ff0f7230 */ /* 0x000fe40000004100 */
[-C--:B------:R-:W-:Y:S01]  /*28b0*/  FFMA R4, R7, R11.reuse, R4 ;  /* 0x0000000b07047223 */ /* 0x080fe20000000004 */
[----:B------:R-:W-:Y:S02]  /*28c0*/  HADD2.F32 R39, -RZ, R39.H1_H1 ;  /* 0x30000027ff277230 */ /* 0x000fe40000004100 */
[-C--:B------:R-:W-:Y:S01]  /*28d0*/  FFMA R14, R17, R11.reuse, R14 ;  /* 0x0000000b110e7223 */ /* 0x080fe2000000000e */
[-C--:B------:R-:W-:Y:S01]  /*28e0*/  FFMA R12, R13, R11.reuse, R12 ;  /* 0x0000000b0d0c7223 */ /* 0x080fe2000000000c */
[-C--:B------:R-:W-:Y:S01]  /*28f0*/  FFMA R15, R15, R11.reuse, R34 ;  /* 0x0000000b0f0f7223 */ /* 0x080fe20000000022 */
[-C--:B------:R-:W-:Y:S01]  /*2900*/  FFMA R29, R37, R11.reuse, R6 ;  /* 0x0000000b251d7223 */ /* 0x080fe20000000006 */
[----:B------:R-:W-:Y:S01]  /*2910*/  FFMA R31, R39, R11, R16 ;  /* 0x0000000b271f7223 */ /* 0x000fe20000000010 */
[----:B------:R-:W-:Y:S01]  /*2920*/  @!P3 SHF.R.U32.HI R3, RZ, 0x3, R45 ;  /* 0x00000003ff03b819 */ /* 0x000fe2000001162d */
[----:B------:R-:W-:Y:S01]  /*2930*/  @!P1 FADD R47, R47, R10 ;  /* 0x0000000a2f2f9221 */ /* 0x000fe20000000000 */
[----:B------:R-:W-:-:S02]  /*2940*/  F2FP.F16.F32.PACK_AB R30, R15, R12 ;  /* 0x0000000c0f1e723e */ /* 0x000fc400000000ff */
[----:B------:R-:W-:Y:S01]  /*2950*/  F2FP.F16.F32.PACK_AB R31, R31, R14 ;  /* 0x0000000e1f1f723e */ /* 0x000fe200000000ff */
[----:B------:R-:W-:Y:S01]  /*2960*/  @!P2 FADD R47, R47, R11 ;  /* 0x0000000b2f2fa221 */ /* 0x000fe20000000000 */
[----:B------:R-:W-:Y:S02]  /*2970*/  F2FP.F16.F32.PACK_AB R29, R29, R4 ;  /* 0x000000041d1d723e */ /* 0x000fe400000000ff */
[----:B------:R-:W-:Y:S01]  /*2980*/  F2FP.F16.F32.PACK_AB R28, R5, R2 ;  /* 0x00000002051c723e */ /* 0x000fe200000000ff */
[----:B------:R-:W-:-:S04]  /*2990*/  @!P3 IMAD.WIDE.U32 R2, R3, 0x4, R52 ;  /* 0x000000040302b825 */ /* 0x000fc800078e0034 */
[----:B------:R1:W-:Y:S04]  /*29a0*/  ST.E.128 desc[UR8][R50.64], R28 ;  /* 0x0000001c32007985 */ /* 0x0003e8000c101d08 */
[----:B------:R2:W-:Y:S01]  /*29b0*/  @!P3 ST.E.64 desc[UR8][R2.64+0x8100], R46 ;  /* 0x0081002e0200b985 */ /* 0x0005e2000c101b08 */
[----:B------:R-:W-:Y:S06]  /*29c0*/  BAR.SYNC.DEFER_BLOCKING 0x0 ;  /* 0x0000000000007b1d */ /* 0x000fec0000010000 */
[----:B------:R-:W1:Y:S01]  /*29d0*/  LD.E.128 R8, desc[UR8][R52.64+0x8100] ;  /* 0x0081000834087980 */ /* 0x000e62000c101d00 */
[----:B------:R-:W-:-:S03]  /*29e0*/  SHF.L.U32 R33, R18, 0x3, RZ ;  /* 0x0000000312217819 */ /* 0x000fc600000006ff */
[----:B------:R-:W3:Y:S02]  /*29f0*/  LD.E.128 R4, desc[UR8][R52.64+0x8110] ;  /* 0x0081100834047980 */ /* 0x000ee4000c101d00 */
[----:B------:R-:W-:-:S05]  /*2a00*/  IMAD.WIDE.U32 R32, R33, 0x2, R52 ;  /* 0x0000000221207825 */ /* 0x000fca00078e0034 */
[----:B------:R-:W4:Y:S04]  /*2a10*/  LD.E.128 R20, desc[UR8][R32.64] ;  /* 0x0000000820147980 */ /* 0x000f28000c101d00 */
[----:B------:R-:W5:Y:S04]  /*2a20*/  LD.E.128 R16, desc[UR8][R32.64+0x100] ;  /* 0x0001000820107980 */ /* 0x000f68000c101d00 */
[----:B------:R-:W5:Y:S04]  /*2a30*/  LD.E.128 R24, desc[UR8][R32.64+0x200] ;  /* 0x0002000820187980 */ /* 0x000f68000c101d00 */
[----:B------:R-:W5:Y:S01]  /*2a40*/  LD.E.128 R12, desc[UR8][R32.64+0x300] ;  /* 0x00030008200c7980 */ /* 0x000f62000c101d00 */
[----:B-1----:R-:W-:-:S05]  /*2a50*/  FMNMX R29, RZ, R8, !PT ;  /* 0x00000008ff1d7209 */ /* 0x002fca0007800000 */
[--C-:B------:R-:W-:Y:S01]  /*2a60*/  FADD R35, RZ, -R29.reuse ;  /* 0x8000001dff237221 */ /* 0x100fe20000000000 */
[----:B--2---:R-:W-:Y:S01]  /*2a70*/  FMNMX R3, R29, R10, !PT ;  /* 0x0000000a1d037209 */ /* 0x004fe20007800000 */
[----:B------:R-:W-:-:S04]  /*2a80*/  FADD R28, R8, -R29 ;  /* 0x8000001d081c7221 */ /* 0x000fc80000000000 */
[----:B------:R-:W1:Y:S01]  /*2a90*/  MUFU.EX2 R35, R35 ;  /* 0x0000002300237308 */ /* 0x000e620000000800 */
[----:B------:R-:W-:Y:S01]  /*2aa0*/  FADD R31, R29, -R3 ;  /* 0x800000031d1f7221 */ /* 0x000fe20000000000 */
[----:B------:R-:W-:-:S06]  /*2ab0*/  FADD R40, -R3, R10 ;  /* 0x0000000a03287221 */ /* 0x000fcc0000000100 */
[----:B------:R-:W2:Y:S08]  /*2ac0*/  MUFU.EX2 R28, R28 ;  /* 0x0000001c001c7308 */ /* 0x000eb00000000800 */
[----:B------:R-:W3:Y:S01]  /*2ad0*/  MUFU.EX2 R31, R31 ;  /* 0x0000001f001f7308 */ /* 0x000ee20000000800 */
[----:B-1----:R-:W-:-:S07]  /*2ae0*/  FMUL R2, RZ, R35 ;  /* 0x00000023ff027220 */ /* 0x002fce0000400000 */
[----:B------:R-:W1:Y:S01]  /*2af0*/  MUFU.EX2 R40, R40 ;  /* 0x0000002800287308 */ /* 0x000e620000000800 */
[----:B--2---:R-:W-:-:S04]  /*2b00*/  FFMA R2, R9, R28, R2 ;  /* 0x0000001c09027223 */ /* 0x004fc80000000002 */
[----:B---3--:R-:W-:-:S04]  /*2b10*/  FMUL R29, R2, R31 ;  /* 0x0000001f021d7220 */ /* 0x008fc80000400000 */
[----:B-1----:R-:W-:Y:S02]  /*2b20*/  FFMA R29, R40, R11, R29 ;  /* 0x0000000b281d7223 */ /* 0x002fe4000000001d */
[----:B------:R-:W2:Y:S01]  /*2b30*/  LD.E.128 R8, desc[UR8][R52.64+0x8120] ;  /* 0x0081200834087980 */ /* 0x000ea2000c101d00 */
[--C-:B----4-:R-:W-:Y:S02]  /*2b40*/  HADD2.F32 R41, -RZ, R21.reuse.H0_H0 ;  /* 0x20000015ff297230 */ /* 0x110fe40000004100 */
[--C-:B------:R-:W-:Y:S02]  /*2b50*/  HADD2.F32 R37, -RZ, R20.reuse.H0_H0 ;  /* 0x20000014ff257230 */ /* 0x100fe40000004100 */
[----:B------:R-:W-:Y:S02]  /*2b60*/  HADD2.F32 R39, -RZ, R20.H1_H1 ;  /* 0x30000014ff277230 */ /* 0x000fe40000004100 */
[----:B------:R-:W-:Y:S02]  /*2b70*/  HADD2.F32 R21, -RZ, R21.H1_H1 ;  /* 0x30000015ff157230 */ /* 0x000fe40000004100 */
[----:B------:R-:W-:-:S02]  /*2b80*/  HADD2.F32 R43, -RZ, R22.H0_H0 ;  /* 0x20000016ff2b7230 */ /* 0x000fc40000004100 */
[----:B------:R-:W-:Y:S02]  /*2b90*/  HADD2.F32 R47, -RZ, R22.H1_H1 ;  /* 0x30000016ff2f7230 */ /* 0x000fe40000004100 */
        /* <DEDUP_REMOVED lines=10> */
[----:B------:R-:W-:Y:S01]  /*2c40*/  FMNMX R37, R3, R4, !PT ;  /* 0x0000000403257209 */ /* 0x000fe20007800000 */
[----:B------:R-:W-:-:S02]  /*2c50*/  FFMA R46, RZ, R35, R2 ;  /* 0x00000023ff2e7223 */ /* 0x000fc40000000002 */
[-C--:B------:R-:W-:Y:S02]  /*2c60*/  FFMA R2, RZ, R35.reuse, R28 ;  /* 0x00000023ff027223 */ /* 0x080fe4000000001c */
[----:B------:R-:W-:Y:S01]  /*2c70*/  FADD R28, R3, -R37 ;  /* 0x80000025031c7221 */ /* 0x000fe20000000000 */
[-C--:B------:R-:W-:Y:S01]  /*2c80*/  FFMA R42, RZ, R35.reuse, R42 ;  /* 0x00000023ff2a7223 */ /* 0x080fe2000000002a */
[-C--:B------:R-:W-:Y:S01]  /*2c90*/  FFMA R38, RZ, R35.reuse, R38 ;  /* 0x00000023ff267223 */ /* 0x080fe20000000026 */
[-C--:B------:R-:W-:Y:S01]  /*2ca0*/  FFMA R36, RZ, R35.reuse, R36 ;  /* 0x00000023ff247223 */ /* 0x080fe20000000024 */
[-C--:B------:R-:W-:Y:S01]  /*2cb0*/  FFMA R22, RZ, R35.reuse, R22 ;  /* 0x00000023ff167223 */ /* 0x080fe20000000016 */
[-C--:B------:R-:W-:Y:S01]  /*2cc0*/  FFMA R20, RZ, R35.reuse, R20 ;  /* 0x00000023ff147223 */ /* 0x080fe20000000014 */
[----:B------:R-:W-:Y:S01]  /*2cd0*/  FFMA R34, RZ, R35, R34 ;  /* 0x00000023ff227223 */ /* 0x000fe20000000022 */
[--C-:B-----5:R-:W-:Y:S01]  /*2ce0*/  HADD2.F32 R41, -RZ, R18.reuse.H0_H0 ;  /* 0x20000012ff297230 */ /* 0x120fe20000004100 */
[----:B------:R-:W1:Y:S01]  /*2cf0*/  MUFU.EX2 R28, R28 ;  /* 0x0000001c001c7308 */ /* 0x000e620000000800 */
[----:B------:R-:W-:-:S02]  /*2d00*/  HADD2.F32 R35, -RZ, R18.H1_H1 ;  /* 0x30000012ff237230 */ /* 0x000fc40000004100 */
[----:B------:R-:W-:Y:S01]  /*2d10*/  FADD R30, R4, -R37 ;  /* 0x80000025041e7221 */ /* 0x000fe20000000000 */
[--C-:B------:R-:W-:Y:S02]  /*2d20*/  HADD2.F32 R49, -RZ, R19.reuse.H0_H0 ;  /* 0x20000013ff317230 */ /* 0x100fe40000004100 */
[----:B------:R-:W-:Y:S02]  /*2d30*/  HADD2.F32 R19, -RZ, R19.H1_H1 ;  /* 0x30000013ff137230 */ /* 0x000fe40000004100 */
[C---:B------:R-:W-:Y:S01]  /*2d40*/  FMUL R41, R40.reuse, R41 ;  /* 0x0000002928297220 */ /* 0x040fe20000400000 */
[--C-:B------:R-:W-:Y:S02]  /*2d50*/  HADD2.F32 R21, -RZ, R16.reuse.H0_H0 ;  /* 0x20000010ff157230 */ /* 0x100fe40000004100 */
[C---:B------:R-:W-:Y:S01]  /*2d60*/  FMUL R35, R40.reuse, R35 ;  /* 0x0000002328237220 */ /* 0x040fe20000400000 */
[----:B------:R-:W-:Y:S02]  /*2d70*/  HADD2.F32 R47, -RZ, R16.H1_H1 ;  /* 0x30000010ff2f7230 */ /* 0x000fe40000004100 */
[----:B------:R-:W-:Y:S01]  /*2d80*/  FMUL R4, R40, R19 ;  /* 0x0000001328047220 */ /* 0x000fe20000400000 */
[--C-:B------:R-:W-:Y:S01]  /*2d90*/  HADD2.F32 R39, -RZ, R17.reuse.H0_H0 ;  /* 0x20000011ff277230 */ /* 0x100fe20000004100 */
[----:B------:R-:W3:Y:S01]  /*2da0*/  MUFU.EX2 R30, R30 ;  /* 0x0000001e001e7308 */ /* 0x000ee20000000800 */
[----:B------:R-:W-:-:S02]  /*2db0*/  HADD2.F32 R43, -RZ, R17.H1_H1 ;  /* 0x30000011ff2b7230 */ /* 0x000fc40000004100 */
[----:B------:R-:W4:Y:S01]  /*2dc0*/  LD.E.128 R16, desc[UR8][R32.64+0x400] ;  /* 0x0004000820107980 */ /* 0x000f22000c101d00 */
[----:B------:R-:W-:Y:S01]  /*2dd0*/  FMUL R3, R40, R21 ;  /* 0x0000001528037220 */ /* 0x000fe20000400000 */
[-C--:B------:R-:W-:Y:S01]  /*2de0*/  FFMA R41, R22, R31.reuse, R41 ;  /* 0x0000001f16297223 */ /* 0x080fe20000000029 */
[----:B------:R-:W-:Y:S02]  /*2df0*/  FFMA R35, R20, R31, R35 ;  /* 0x0000001f14237223 */ /* 0x000fe40000000023 */
[----:B------:R-:W5:Y:S01]  /*2e00*/  LD.E.128 R20, desc[UR8][R52.64+0x8130] ;  /* 0x0081300834147980 */ /* 0x000f62000c101d00 */
[C---:B------:R-:W-:Y:S01]  /*2e10*/  FMUL R43, R40.reuse, R43 ;  /* 0x0000002b282b7220 */ /* 0x040fe20000400000 */
[C---:B------:R-:W-:Y:S01]  /*2e20*/  FMUL R49, R40.reuse, R49 ;  /* 0x0000003128317220 */ /* 0x040fe20000400000 */
[----:B------:R-:W-:Y:S02]  /*2e30*/  FMUL R47, R40, R47 ;  /* 0x0000002f282f7220 */ /* 0x000fe40000400000 */
[----:B------:R-:W-:Y:S01]  /*2e40*/  FFMA R43, R36, R31, R43 ;  /* 0x0000001f242b7223 */ /* 0x000fe2000000002b */
[----:B-1----:R-:W-:Y:S01]  /*2e50*/  FMUL R36, R29, R28 ;  /* 0x0000001c1d247220 */ /* 0x002fe20000400000 */
[----:B------:R-:W-:Y:S01]  /*2e60*/  FMUL R39, R40, R39 ;  /* 0x0000002728277220 */ /* 0x000fe20000400000 */
[----:B------:R-:W-:Y:S01]  /*2e70*/  FFMA R29, R34, R31, R49 ;  /* 0x0000001f221d7223 */ /* 0x000fe20000000031 */
[----:B------:R-:W-:-:S02]  /*2e80*/  HADD2.F32 R49, -RZ, R24.H0_H0 ;  /* 0x20000018ff317230 */ /* 0x000fc40000004100 */
[-C--:B------:R-:W-:Y:S01]  /*2e90*/  FFMA R3, R46, R31.reuse, R3 ;  /* 0x0000001f2e037223 */ /* 0x080fe20000000003 */
[-C--:B------:R-:W-:Y:S01]  /*2ea0*/  FFMA R47, R42, R31.reuse, R47 ;  /* 0x0000001f2a2f7223 */ /* 0x080fe2000000002f */
[-C--:B------:R-:W-:Y:S01]  /*2eb0*/  FFMA R39, R38, R31.reuse, R39 ;  /* 0x0000001f26277223 */ /* 0x080fe20000000027 */
[----:B------:R-:W-:Y:S01]  /*2ec0*/  FFMA R31, R2, R31, R4 ;  /* 0x0000001f021f7223 */ /* 0x000fe20000000004 */
[----:B---3--:R-:W-:Y:S01]  /*2ed0*/  FMUL R2, R30, R49 ;  /* 0x000000311e027220 */ /* 0x008fe20000400000 */
[----:B------:R-:W-:Y:S01]  /*2ee0*/  FFMA R5, R5, R30, R36 ;  /* 0x0000001e05057223 */ /* 0x000fe20000000024 */
[--C-:B------:R-:W-:Y:S02]  /*2ef0*/  HADD2.F32 R42, -RZ, R25.reuse.H0_H0 ;  /* 0x20000019ff2a7230 */ /* 0x100fe40000004100 */
[----:B------:R-:W-:Y:S01]  /*2f00*/  FFMA R2, R3, R28, R2 ;  /* 0x0000001c03027223 */ /* 0x000fe20000000002 */
[----:B------:R-:W-:Y:S01]  /*2f10*/  FMNMX R3, R37, R6, !PT ;  /* 0x0000000625037209 */ /* 0x000fe20007800000 */
[----:B------:R-:W-:-:S02]  /*2f20*/  HADD2.F32 R40, -RZ, R25.H1_H1 ;  /* 0x30000019ff287230 */ /* 0x000fc40000004100 */
[----:B------:R-:W-:Y:S02]  /*2f30*/  HADD2.F32 R46, -RZ, R24.H1_H1 ;  /* 0x30000018ff2e7230 */ /* 0x000fe40000004100 */
[--C-:B------:R-:W-:Y:S02]  /*2f40*/  HADD2.F32 R38, -RZ, R26.reuse.H0_H0 ;  /* 0x2000001aff267230 */ /* 0x100fe40000004100 */
[----:B------:R-:W-:Y:S02]  /*2f50*/  HADD2.F32 R36, -RZ, R26.H1_H1 ;  /* 0x3000001aff247230 */ /* 0x000fe40000004100 */
[--C-:B------:R-:W-:Y:S02]  /*2f60*/  HADD2.F32 R25, -RZ, R27.reuse.H0_H0 ;  /* 0x2000001bff197230 */ /* 0x100fe40000004100 */
[----:B------:R-:W-:Y:S02]  /*2f70*/  HADD2.F32 R27, -RZ, R27.H1_H1 ;  /* 0x3000001bff1b7230 */ /* 0x000fe40000004100 */
[----:B------:R-:W-:Y:S01]  /*2f80*/  FADD R6, -R3, R6 ;  /* 0x0000000603067221 */ /* 0x000fe20000000100 */
[C---:B------:R-:W-:Y:S01]  /*2f90*/  FMUL R46, R30.reuse, R46 ;  /* 0x0000002e1e2e7220 */ /* 0x040fe20000400000 */
[C---:B------:R-:W-:Y:S01]  /*2fa0*/  FMUL R42, R30.reuse, R42 ;  /* 0x0000002a1e2a7220 */ /* 0x040fe20000400000 */
[C---:B------:R-:W-:Y:S01]  /*2fb0*/  FMUL R40, R30.reuse, R40 ;  /* 0x000000281e287220 */ /* 0x040fe20000400000 */
[C---:B------:R-:W-:Y:S01]  /*2fc0*/  FMUL R38, R30.reuse, R38 ;  /* 0x000000261e267220 */ /* 0x040fe20000400000 */
[C---:B------:R-:W-:Y:S01]  /*2fd0*/  FMUL R36, R30.reuse, R36 ;  /* 0x000000241e247220 */ /* 0x040fe20000400000 */
[C---:B------:R-:W-:Y:S01]  /*2fe0*/  FMUL R34, R30.reuse, R25 ;  /* 0x000000191e227220 */ /* 0x040fe20000400000 */
[----:B------:R-:W-:-:S02]  /*2ff0*/  FMUL R30, R30, R27 ;  /* 0x0000001b1e1e7220 */ /* 0x000fc40000400000 */
[----:B------:R-:W3:Y:S01]  /*3000*/  LD.E.128 R24, desc[UR8][R32.64+0x500] ;  /* 0x0005000820187980 */ /* 0x000ee2000c101d00 */
[----:B------:R-:W-:Y:S01]  /*3010*/  FADD R4, R37, -R3 ;  /* 0x8000000325047221 */ /* 0x000fe20000000000 */
[----:B------:R-:W1:Y:S01]  /*3020*/  MUFU.EX2 R6, R6 ;  /* 0x0000000600067308 */ /* 0x000e620000000800 */
[-C--:B------:R-:W-:Y:S01]  /*3030*/  FFMA R37, R47, R28.reuse, R46 ;  /* 0x0000001c2f257223 */ /* 0x080fe2000000002e */
[-C--:B------:R-:W-:Y:S01]  /*3040*/  FFMA R47, R35, R28.reuse, R36 ;  /* 0x0000001c232f7223 */ /* 0x080fe20000000024 */
[-C--:B------:R-:W-:Y:S01]  /*3050*/  FFMA R39, R39, R28.reuse, R42 ;  /* 0x0000001c27277223 */ /* 0x080fe2000000002a */
[-C--:B------:R-:W-:Y:S01]  /*3060*/  FFMA R43, R43, R28.reuse, R40 ;  /* 0x0000001c2b2b7223 */ /* 0x080fe20000000028 */
[-C--:B------:R-:W-:Y:S01]  /*3070*/  FFMA R41, R41, R28.reuse, R38 ;  /* 0x0000001c29297223 */ /* 0x080fe20000000026 */
[-C--:B------:R-:W-:Y:S01]  /*3080*/  FFMA R49, R29, R28.reuse, R34 ;  /* 0x0000001c1d317223 */ /* 0x080fe20000000022 */
[----:B------:R-:W-:Y:S02]  /*3090*/  FFMA R36, R31, R28, R30 ;  /* 0x0000001c1f247223 */ /* 0x000fe4000000001e */
[----:B------:R-:W3:Y:S01]  /*30a0*/  LD.E.128 R28, desc[UR8][R32.64+0x600] ;  /* 0x00060008201c7980 */ /* 0x000ee2000c101d00 */
[----:B------:R-:W-:-:S02]  /*30b0*/  HADD2.F32 R34, -RZ, R12.H0_H0 ;  /* 0x2000000cff227230 */ /* 0x000fc40000004100 */
[--C-:B------:R-:W-:Y:S02]  /*30c0*/  HADD2.F32 R35, -RZ, R14.reuse.H0_H0 ;  /* 0x2000000eff237230 */ /* 0x100fe40000004100 */
[--C-:B------:R-:W-:Y:S02]  /*30d0*/  HADD2.F32 R46, -RZ, R13.reuse.H0_H0 ;  /* 0x2000000dff2e7230 */ /* 0x100fe40000004100 */
[----:B------:R-:W-:Y:S02]  /*30e0*/  HADD2.F32 R38, -RZ, R13.H1_H1 ;  /* 0x3000000dff267230 */ /* 0x000fe40000004100 */
[C---:B-1----:R-:W-:Y:S01]  /*30f0*/  FMUL R13, R6.reuse, R34 ;  /* 0x00000022060d7220 */ /* 0x042fe20000400000 */
[----:B------:R-:W-:Y:S02]  /*3100*/  HADD2.F32 R40, -RZ, R14.H1_H1 ;  /* 0x3000000eff287230 */ /* 0x000fe40000004100 */
[----:B------:R-:W-:Y:S02]  /*3110*/  FMUL R14, R6, R35 ;  /* 0x00000023060e7220 */ /* 0x000fe40000400000 */
[----:B------:R-:W3:Y:S01]  /*3120*/  LD.E.128 R32, desc[UR8][R32.64+0x700] ;  /* 0x0007000820207980 */ /* 0x000ee2000c101d00 */
[----:B------:R-:W1:Y:S01]  /*3130*/  MUFU.EX2 R4, R4 ;  /* 0x0000000400047308 */ /* 0x000e620000000800 */
[----:B------:R-:W-:-:S02]  /*3140*/  HADD2.F32 R12, -RZ, R12.H1_H1 ;  /* 0x3000000cff0c7230 */ /* 0x000fc40000004100 */
[----:B------:R-:W-:Y:S01]  /*3150*/  FMUL R46, R6, R46 ;  /* 0x0000002e062e7220 */ /* 0x000fe20000400000 */
[-C--:B-1----:R-:W-:Y:S01]  /*3160*/  FMUL R5, R5, R4.reuse ;  /* 0x0000000405057220 */ /* 0x082fe20000400000 */
[----:B------:R-:W-:-:S03]  /*3170*/  FFMA R2, R2, R4, R13 ;  /* 0x0000000402027223 */ /* 0x000fc6000000000d */
[----:B------:R-:W-:Y:S01]  /*3180*/  FFMA R7, R6, R7, R5 ;  /* 0x0000000706077223 */ /* 0x000fe20000000005 */
[--C-:B------:R-:W-:Y:S02]  /*3190*/  HADD2.F32 R5, -RZ, R15.reuse.H0_H0 ;  /* 0x2000000fff057230 */ /* 0x100fe40000004100 */
[----:B------:R-:W-:-:S03]  /*31a0*/  HADD2.F32 R15, -RZ, R15.H1_H1 ;  /* 0x3000000fff0f7230 */ /* 0x000fc60000004100 */
[C---:B------:R-:W-:Y:S02]  /*31b0*/  FMUL R42, R6.reuse, R5 ;  /* 0x00000005062a7220 */ /* 0x040fe40000400000 */
        /* <DEDUP_REMOVED lines=9> */
[----:B------:R-:W-:Y:S01]  /*3250*/  ISETP.NE.AND P0, PT, R45, RZ, PT ;  /* 0x000000ff2d00720c */ /* 0x000fe20003f05270 */
[-C--:B------:R-:W-:Y:S01]  /*3260*/  FFMA R40, R47, R4.reuse, R40 ;  /* 0x000000042f287223 */ /* 0x080fe20000000028 */
[----:B------:R-:W-:-:S11]  /*3270*/  FFMA R42, R49, R4, R42 ;  /* 0x00000004312a7223 */ /* 0x000fd6000000002a */
[----:B------:R-:W1:Y:S01]  /*3280*/  @!P0 S2R R0, SR_CgaCtaId ;  /* 0x0000000000008919 */ /* 0x000e620000008800 */
[----:B------:R-:W-:-:S05]  /*3290*/  CS2R.32 R49, SR_CgaSize ;  /* 0x0000000000317805 */ /* 0x000fca0000008a00 */
[----:B------:R-:W-:-:S05]  /*32a0*/  IMAD R49, R49, -0xa0, RZ ;  /* 0xffffff6031317824 */ /* 0x000fca00078e02ff */
[----:B------:R-:W-:-:S14]  /*32b0*/  R2UR UR7, R49 ;  /* 0x00000000310772ca */ /* 0x000fdc00000e0000 */
[----:B------:R-:W1:Y:S02]  /*32c0*/  LDCU UR7, c[0x0][UR7+0x2cc] ;  /* 0x00005980070777ac */ /* 0x000e640008000800 */
[----:B-1----:R-:W-:Y:S01]  /*32d0*/  UISETP.GE.U32.AND UP0, UPT, UR7, 0x2, UPT ;  /* 0x000000020700788c */ /* 0x002fe2000bf06070 */
[----:B--2---:R-:W-:-:S05]  /*32e0*/  FMNMX R13, R3, R8, !PT ;  /* 0x00000008030d7209 */ /* 0x004fca0007800000 */
[--C-:B------:R-:W-:Y:S01]  /*32f0*/  FADD R15, R3, -R13.reuse ;  /* 0x8000000d030f7221 */ /* 0x100fe20000000000 */
[----:B------:R-:W-:Y:S01]  /*3300*/  FMNMX R3, R13, R10, !PT ;  /* 0x0000000a0d037209 */ /* 0x000fe20007800000 */
[----:B------:R-:W-:-:S04]  /*3310*/  FADD R6, R8, -R13 ;  /* 0x8000000d08067221 */ /* 0x000fc80000000000 */
[----:B------:R-:W1:Y:S01]  /*3320*/  MUFU.EX2 R15, R15 ;  /* 0x0000000f000f7308 */ /* 0x000e620000000800 */
[----:B------:R-:W-:Y:S01]  /*3330*/  FADD R8, R13, -R3 ;  /* 0x800000030d087221 */ /* 0x000fe20000000000 */
[----:B------:R-:W-:-:S06]  /*3340*/  FADD R10, -R3, R10 ;  /* 0x0000000a030a7221 */ /* 0x000fcc0000000100 */
[----:B------:R-:W2:Y:S08]  /*3350*/  MUFU.EX2 R6, R6 ;  /* 0x0000000600067308 */ /* 0x000eb00000000800 */
[----:B------:R-:W2:Y:S01]  /*3360*/  MUFU.EX2 R8, R8 ;  /* 0x0000000800087308 */ /* 0x000ea20000000800 */
[----:B-1----:R-:W-:-:S07]  /*3370*/  FMUL R48, R7, R15 ;  /* 0x0000000f07307220 */ /* 0x002fce0000400000 */
[----:B------:R-:W1:Y:S01]  /*3380*/  MUFU.EX2 R10, R10 ;  /* 0x0000000a000a7308 */ /* 0x000e620000000800 */
[----:B--2---:R-:W-:-:S04]  /*3390*/  FFMA R9, R9, R6, R48 ;  /* 0x0000000609097223 */ /* 0x004fc80000000030 */
[----:B------:R-:W-:Y:S01]  /*33a0*/  FMUL R9, R9, R8 ;  /* 0x0000000809097220 */ /* 0x000fe20000400000 */
[----:B----4-:R-:W-:-:S03]  /*33b0*/  HADD2.F32 R37, -RZ, R18.H1_H1 ;  /* 0x30000012ff257230 */ /* 0x010fc60000004100 */
[----:B-1----:R-:W-:Y:S01]  /*33c0*/  FFMA R11, R10, R11, R9 ;  /* 0x0000000b0a0b7223 */ /* 0x002fe20000000009 */
[--C-:B------:R-:W-:Y:S02]  /*33d0*/  HADD2.F32 R39, -RZ, R17.reuse.H0_H0 ;  /* 0x20000011ff277230 */ /* 0x100fe40000004100 */
[----:B------:R-:W-:Y:S02]  /*33e0*/  HADD2.F32 R13, -RZ, R17.H1_H1 ;  /* 0x30000011ff0d7230 */ /* 0x000fe40000004100 */
[----:B------:R-:W-:Y:S01]  /*33f0*/  HADD2.F32 R41, -RZ, R19.H0_H0 ;  /* 0x20000013ff297230 */ /* 0x000fe20000004100 */
[----:B-----5:R-:W-:Y:S01]  /*3400*/  FMNMX R5, R3, R20, !PT ;  /* 0x0000001403057209 */ /* 0x020fe20007800000 */
[--C-:B------:R-:W-:Y:S02]  /*3410*/  HADD2.F32 R7, -RZ, R16.reuse.H0_H0 ;  /* 0x20000010ff077230 */ /* 0x100fe40000004100 */
[----:B------:R-:W-:Y:S02]  /*3420*/  HADD2.F32 R9, -RZ, R16.H1_H1 ;  /* 0x30000010ff097230 */ /* 0x000fe40000004100 */
[----:B------:R-:W-:-:S02]  /*3430*/  HADD2.F32 R17, -RZ, R18.H0_H0 ;  /* 0x20000012ff117230 */ /* 0x000fc40000004100 */
        /* <DEDUP_REMOVED lines=12> */
[----:B------:R-:W-:-:S03]  /*3500*/  FFMA R7, R2, R15, R7 ;  /* 0x0000000f02077223 */ /* 0x000fc60000000007 */
[----:B------:R-:W1:Y:S01]  /*3510*/  MUFU.EX2 R6, R6 ;  /* 0x0000000600067308 */ /* 0x000e620000000800 */
[----:B------:R-:W-:Y:S01]  /*3520*/  FADD R4, R5, -R3 ;  /* 0x8000000305047221 */ /* 0x000fe20000000000 */
[----:B------:R-:W-:Y:S01]  /*3530*/  FFMA R9, R12, R15, R9 ;  /* 0x0000000f0c097223 */ /* 0x000fe20000000009 */
[----:B------:R-:W-:-:S05]  /*3540*/  FADD R12, -R3, R22 ;  /* 0x00000016030c7221 */ /* 0x000fca0000000100 */
[----:B------:R-:W2:Y:S01]  /*3550*/  MUFU.EX2 R2, R20 ;  /* 0x0000001400027308 */ /* 0x000ea20000000800 */
[----:B------:R-:W-:-:S07]  /*3560*/  FFMA R39, R46, R15, R39 ;  /* 0x0000000f2e277223 */ /* 0x000fce0000000027 */
[----:B------:R-:W4:Y:S01]  /*3570*/  MUFU.EX2 R4, R4 ;  /* 0x0000000400047308 */ /* 0x000f220000000800 */
[-C--:B------:R-:W-:Y:S01]  /*3580*/  FFMA R13, R38, R15.reuse, R13 ;  /* 0x0000000f260d7223 */ /* 0x080fe2000000000d */
[-C--:B------:R-:W-:Y:S01]  /*3590*/  FFMA R17, R14, R15.reuse, R17 ;  /* 0x0000000f0e117223 */ /* 0x080fe20000000011 */
[-C--:B------:R-:W-:Y:S01]  /*35a0*/  FFMA R19, R40, R15.reuse, R19 ;  /* 0x0000000f28137223 */ /* 0x080fe20000000013 */
[----:B------:R-:W-:-:S04]  /*35b0*/  FFMA R37, R42, R15, R37 ;  /* 0x0000000f2a257223 */ /* 0x000fc80000000025 */
[----:B------:R-:W5:Y:S01]  /*35c0*/  MUFU.EX2 R12, R12 ;  /* 0x0000000c000c7308 */ /* 0x000f620000000800 */
[----:B------:R-:W-:Y:S01]  /*35d0*/  FFMA R15, R36, R15, R41 ;  /* 0x0000000f240f7223 */ /* 0x000fe20000000029 */
[----:B---3--:R-:W-:Y:S02]  /*35e0*/  HADD2.F32 R41, -RZ, R24.H0_H0 ;  /* 0x20000018ff297230 */ /* 0x008fe40000004100 */
[----:B-1----:R-:W-:Y:S01]  /*35f0*/  FMUL R36, R11, R6 ;  /* 0x000000060b247220 */ /* 0x002fe20000400000 */
[--C-:B------:R-:W-:Y:S02]  /*3600*/  HADD2.F32 R5, -RZ, R26.reuse.H0_H0 ;  /* 0x2000001aff057230 */ /* 0x100fe40000004100 */
[----:B------:R-:W-:Y:S02]  /*3610*/  HADD2.F32 R49, -RZ, R26.H1_H1 ;  /* 0x3000001aff317230 */ /* 0x000fe40000004100 */
[----:B------:R-:W-:Y:S02]  /*3620*/  HADD2.F32 R47, -RZ, R25.H0_H0 ;  /* 0x20000019ff2f7230 */ /* 0x000fe40000004100 */
[----:B------:R-:W-:-:S02]  /*3630*/  HADD2.F32 R26, -RZ, R27.H0_H0 ;  /* 0x2000001bff1a7230 */ /* 0x000fc40000004100 */
[----:B--2---:R-:W-:Y:S01]  /*3640*/  FFMA R21, R21, R2, R36 ;  /* 0x0000000215157223 */ /* 0x004fe20000000024 */
[----:B------:R-:W-:Y:S02]  /*3650*/  HADD2.F32 R43, -RZ, R24.H1_H1 ;  /* 0x30000018ff2b7230 */ /* 0x000fe40000004100 */
[----:B------:R-:W-:Y:S02]  /*3660*/  HADD2.F32 R25, -RZ, R25.H1_H1 ;  /* 0x30000019ff197230 */ /* 0x000fe40000004100 */
[C---:B------:R-:W-:Y:S01]  /*3670*/  FMUL R14, R10.reuse, R41 ;  /* 0x000000290a0e7220 */ /* 0x040fe20000400000 */
[----:B------:R-:W-:Y:S02]  /*3680*/  HADD2.F32 R27, -RZ, R27.H1_H1 ;  /* 0x3000001bff1b7230 */ /* 0x000fe40000004100 */
[C---:B------:R-:W-:Y:S01]  /*3690*/  FMUL R22, R10.reuse, R5 ;  /* 0x000000050a167220 */ /* 0x040fe20000400000 */
[----:B------:R-:W-:Y:S02]  /*36a0*/  HADD2.F32 R41, -RZ, R31.H0_H0 ;  /* 0x2000001fff297230 */ /* 0x000fe40000004100 */
[C---:B------:R-:W-:Y:S01]  /*36b0*/  FMUL R26, R10.reuse, R26 ;  /* 0x0000001a0a1a7220 */ /* 0x040fe20000400000 */
[C---:B------:R-:W-:Y:S01]  /*36c0*/  FMUL R16, R10.reuse, R43 ;  /* 0x0000002b0a107220 */ /* 0x040fe20000400000 */
[C---:B------:R-:W-:Y:S01]  /*36d0*/  FMUL R18, R10.reuse, R47 ;  /* 0x0000002f0a127220 */ /* 0x040fe20000400000 */
[C---:B------:R-:W-:Y:S01]  /*36e0*/  FMUL R20, R10.reuse, R25 ;  /* 0x000000190a147220 */ /* 0x040fe20000400000 */
[C---:B------:R-:W-:Y:S01]  /*36f0*/  FMUL R24, R10.reuse, R49 ;  /* 0x000000310a187220 */ /* 0x040fe20000400000 */
[----:B----4-:R-:W-:Y:S01]  /*3700*/  FMUL R21, R21, R4 ;  /* 0x0000000415157220 */ /* 0x010fe20000400000 */
[----:B------:R-:W-:Y:S01]  /*3710*/  FMUL R10, R10, R27 ;  /* 0x0000001b0a0a7220 */ /* 0x000fe20000400000 */
[----:B------:R-:W-:-:S02]  /*3720*/  HADD2.F32 R11, -RZ, R28.H1_H1 ;  /* 0x3000001cff0b7230 */ /* 0x000fc40000004100 */
[-C--:B------:R-:W-:Y:S01]  /*3730*/  FFMA R17, R17, R8.reuse, R22 ;  /* 0x0000000811117223 */ /* 0x080fe20000000016 */
[----:B------:R-:W-:Y:S02]  /*3740*/  HADD2.F32 R27, -RZ, R30.H1_H1 ;  /* 0x3000001eff1b7230 */ /* 0x000fe40000004100 */
[-C--:B------:R-:W-:Y:S01]  /*3750*/  FFMA R37, R37, R8.reuse, R26 ;  /* 0x0000000825257223 */ /* 0x080fe2000000001a */
[----:B------:R-:W-:Y:S01]  /*3760*/  FMUL R22, R2, R41 ;  /* 0x0000002902167220 */ /* 0x000fe20000400000 */
[----:B-----5:R-:W-:Y:S01]  /*3770*/  FFMA R23, R12, R23, R21 ;  /* 0x000000170c177223 */ /* 0x020fe20000000015 */
[-C--:B------:R-:W-:Y:S01]  /*3780*/  FFMA R15, R15, R8.reuse, R10 ;  /* 0x000000080f0f7223 */ /* 0x080fe2000000000a */
[----:B------:R-:W-:Y:S02]  /*3790*/  HADD2.F32 R21, -RZ, R29.H0_H0 ;  /* 0x2000001dff157230 */ /* 0x000fe40000004100 */
[----:B------:R-:W-:Y:S01]  /*37a0*/  FFMA R13, R13, R8, R20 ;  /* 0x000000080d0d7223 */ /* 0x000fe20000000014 */
[----:B------:R-:W-:-:S02]  /*37b0*/  HADD2.F32 R5, -RZ, R28.H0_H0 ;  /* 0x2000001cff057230 */ /* 0x000fc40000004100 */
[C---:B------:R-:W-:Y:S01]  /*37c0*/  FMUL R10, R2.reuse, R11 ;  /* 0x0000000b020a7220 */ /* 0x040fe20000400000 */
[----:B------:R-:W-:Y:S02]  /*37d0*/  HADD2.F32 R29, -RZ, R29.H1_H1 ;  /* 0x3000001dff1d7230 */ /* 0x000fe40000004100 */
[----:B------:R-:W-:Y:S01]  /*37e0*/  FFMA R19, R19, R8, R24 ;  /* 0x0000000813137223 */ /* 0x000fe20000000018 */
[----:B------:R-:W-:Y:S02]  /*37f0*/  HADD2.F32 R25, -RZ, R30.H0_H0 ;  /* 0x2000001eff197230 */ /* 0x000fe40000004100 */
[C---:B------:R-:W-:Y:S01]  /*3800*/  FMUL R20, R2.reuse, R27 ;  /* 0x0000001b02147220 */ /* 0x040fe20000400000 */
[----:B------:R-:W-:Y:S02]  /*3810*/  HADD2.F32 R31, -RZ, R31.H1_H1 ;  /* 0x3000001fff1f7230 */ /* 0x000fe40000004100 */
[----:B------:R-:W-:Y:S01]  /*3820*/  FFMA R11, R37, R6, R22 ;  /* 0x00000006250b7223 */ /* 0x000fe20000000016 */
[----:B------:R-:W-:Y:S01]  /*3830*/  @!P0 MOV R37, 0x400 ;  /* 0x0000040000258802 */ /* 0x000fe20000000f00 */
[-C--:B------:R-:W-:Y:S01]  /*3840*/  FFMA R7, R7, R8.reuse, R14 ;  /* 0x0000000807077223 */ /* 0x080fe2000000000e */
[-C--:B------:R-:W-:Y:S01]  /*3850*/  FFMA R9, R9, R8.reuse, R16 ;  /* 0x0000000809097223 */ /* 0x080fe20000000010 */
[----:B------:R-:W-:Y:S01]  /*3860*/  FFMA R39, R39, R8, R18 ;  /* 0x0000000827277223 */ /* 0x000fe20000000012 */
[C---:B------:R-:W-:Y:S01]  /*3870*/  FMUL R8, R2.reuse, R5 ;  /* 0x0000000502087220 */ /* 0x040fe20000400000 */
[C---:B------:R-:W-:Y:S01]  /*3880*/  FMUL R14, R2.reuse, R21 ;  /* 0x00000015020e7220 */ /* 0x040fe20000400000 */
[C---:B------:R-:W-:Y:S01]  /*3890*/  FMUL R16, R2.reuse, R29 ;  /* 0x0000001d02107220 */ /* 0x040fe20000400000 */
[C---:B------:R-:W-:Y:S01]  /*38a0*/  FMUL R18, R2.reuse, R25 ;  /* 0x0000001902127220 */ /* 0x040fe20000400000 */
[----:B------:R-:W-:Y:S01]  /*38b0*/  FFMA R19, R19, R6, R20 ;  /* 0x0000000613137223 */ /* 0x000fe20000000014 */
[----:B------:R-:W-:Y:S01]  /*38c0*/  FMUL R2, R2, R31 ;  /* 0x0000001f02027220 */ /* 0x000fe20000400000 */
[--C-:B------:R-:W-:Y:S01]  /*38d0*/  HADD2.F32 R5, -RZ, R32.reuse.H0_H0 ;  /* 0x20000020ff057230 */ /* 0x100fe20000004100 */
[----:B------:R-:W-:Y:S01]  /*38e0*/  @!P0 LEA R20, R0, R37, 0x18 ;  /* 0x0000002500148211 */ /* 0x000fe200078ec0ff */
[----:B------:R-:W-:Y:S01]  /*38f0*/  HADD2.F32 R25, -RZ, R33.H0_H0 ;  /* 0x20000021ff197230 */ /* 0x000fe20000004100 */
[----:B------:R-:W-:Y:S01]  /*3900*/  BAR.SYNC.DEFER_BLOCKING 0x0 ;  /* 0x0000000000007b1d */ /* 0x000fe20000010000 */
[----:B------:R-:W-:-:S02]  /*3910*/  HADD2.F32 R21, -RZ, R32.H1_H1 ;  /* 0x30000020ff157230 */ /* 0x000fc40000004100 */
[----:B------:R-:W-:Y:S02]  /*3920*/  HADD2.F32 R33, -RZ, R33.H1_H1 ;  /* 0x30000021ff217230 */ /* 0x000fe40000004100 */
[--C-:B------:R-:W-:Y:S02]  /*3930*/  HADD2.F32 R27, -RZ, R34.reuse.H0_H0 ;  /* 0x20000022ff1b7230 */ /* 0x100fe40000004100 */
[----:B------:R-:W-:Y:S02]  /*3940*/  HADD2.F32 R29, -RZ, R34.H1_H1 ;  /* 0x30000022ff1d7230 */ /* 0x000fe40000004100 */
[--C-:B------:R-:W-:Y:S02]  /*3950*/  HADD2.F32 R31, -RZ, R35.reuse.H0_H0 ;  /* 0x20000023ff1f7230 */ /* 0x100fe40000004100 */
[-C--:B------:R-:W-:Y:S01]  /*3960*/  FFMA R15, R15, R6.reuse, R2 ;  /* 0x000000060f0f7223 */ /* 0x080fe20000000002 */
[----:B------:R-:W-:Y:S02]  /*3970*/  HADD2.F32 R35, -RZ, R35.H1_H1 ;  /* 0x30000023ff237230 */ /* 0x000fe40000004100 */
[-C--:B------:R-:W-:Y:S01]  /*3980*/  FFMA R7, R7, R6.reuse, R8 ;  /* 0x0000000607077223 */ /* 0x080fe20000000008 */
[----:B------:R1:W-:Y:S01]  /*3990*/  @!P0 STS [R20+0x4], R3 ;  /* 0x0000040314008388 */ /* 0x0003e20000000800 */
[----:B------:R-:W-:Y:S01]  /*39a0*/  FMUL R2, R12, R5 ;  /* 0x000000050c027220 */ /* 0x000fe20000400000 */
[-C--:B------:R-:W-:Y:S01]  /*39b0*/  FFMA R9, R9, R6.reuse, R10 ;  /* 0x0000000609097223 */ /* 0x080fe2000000000a */
[-C--:B------:R-:W-:Y:S01]  /*39c0*/  FFMA R39, R39, R6.reuse, R14 ;  /* 0x0000000627277223 */ /* 0x080fe2000000000e */
        /* <DEDUP_REMOVED lines=38> */
.L_x_300:
[----:B------:R-:W-:Y:S01]  /*3c30*/  UIADD3 UR4, UPT, UPT, UR4, 0x4, URZ ;  /* 0x0000000404047890 */ /* 0x000fe2000fffe0ff */
[----:B------:R-:W-:Y:S03]  /*3c40*/  BSSY.RECONVERGENT B0, `(.L_x_284) ;  /* 0x000001f000007945 */ /* 0x000fe60003800200 */
[----:B------:R-:W-:Y:S01]  /*3c50*/  UISETP.NE.AND UP0, UPT, UR4, URZ, UPT ;  /* 0x000000ff0400728c */ /* 0x000fe2000bf05270 */
[----:B-1234-:R-:W-:Y:S10]  /*3c60*/  @P0 BRA `(.L_x_285) ;  /* 0x0000000000700947 */ /* 0x01eff40003800000 */
[----:B------:R-:W1:Y:S01]  /*3c70*/  I2F.U32.RP R14, UR7 ;  /* 0x00000007000e7d06 */ /* 0x000e620008209000 */
[----:B------:R-:W-:Y:S01]  /*3c80*/  IADD3 R0, PT, PT, R13, -0x1, RZ ;  /* 0xffffffff0d007810 */ /* 0x000fe20007ffe0ff */
[----:B------:R-:W2:Y:S01]  /*3c90*/  S2UR UR10, SR_CgaCtaId ;  /* 0x00000000000a79c3 */ /* 0x000ea20000008800 */
[----:B------:R-:W-:-:S05]  /*3ca0*/  ISETP.NE.U32.AND P1, PT, RZ, UR7, PT ;  /* 0x00000007ff007c0c */ /* 0x000fca000bf25070 */
[----:B-1----:R-:W1:Y:S02]  /*3cb0*/  MUFU.RCP R14, R14 ;  /* 0x0000000e000e7308 */ /* 0x002e640000001000 */
[----:B-1----:R-:W-:Y:S02]  /*3cc0*/  IADD3 R4, PT, PT, R14, 0xffffffe, RZ ;  /* 0x0ffffffe0e047810 */ /* 0x002fe40007ffe0ff */
[----:B------:R-:W1:Y:S04]  /*3cd0*/  S2R R14, SR_SWINHI ;  /* 0x00000000000e7919 */ /* 0x000e680000002f00 */
[----:B------:R3:W4:Y:S02]  /*3ce0*/  F2I.FTZ.U32.TRUNC.NTZ R5, R4 ;  /* 0x0000000400057305 */ /* 0x000724000021f000 */
[----:B---3--:R-:W-:Y:S01]  /*3cf0*/  HFMA2 R4, -RZ, RZ, 0, 0 ;  /* 0x00000000ff047431 */ /* 0x008fe200000001ff */
[----:B----4-:R-:W-:-:S05]  /*3d00*/  IADD3 R15, PT, PT, RZ, -R5, RZ ;  /* 0x80000005ff0f7210 */ /* 0x010fca0007ffe0ff */
[----:B------:R-:W-:-:S04]  /*3d10*/  IMAD R15, R15, UR7, RZ ;  /* 0x000000070f0f7c24 */ /* 0x000fc8000f8e02ff */
        /* <DEDUP_REMOVED lines=17> */
.L_x_285:
[----:B------:R-:W-:Y:S05]  /*3e30*/  BSYNC.RECONVERGENT B0 ;  /* 0x0000000000007941 */ /* 0x000fea0003800200 */
.L_x_284:
        /* <DEDUP_REMOVED lines=16> */
.L_x_287:
[----:B------:R-:W-:Y:S05]  /*3f40*/  BSYNC.RECONVERGENT B0 ;  /* 0x0000000000007941 */ /* 0x000fea0003800200 */
.L_x_286:
        /* <DEDUP_REMOVED lines=39> */
.L_x_289:
[----:B------:R-:W-:Y:S05]  /*41c0*/  BSYNC.RECONVERGENT B0 ;  /* 0x0000000000007941 */ /* 0x000fea0003800200 */
.L_x_288:
        /* <DEDUP_REMOVED lines=15> */
.L_x_291:
[----:B------:R-:W-:Y:S05]  /*42c0*/  BSYNC.RECONVERGENT B0 ;  /* 0x0000000000007941 */ /* 0x000fea0003800200 */
.L_x_290:
        /* <DEDUP_REMOVED lines=21> */
[----:B---3--:R-:W-:-:S05]  /*4420*/  IADD3 R15, PT, PT, RZ, -R5, RZ ;  /* 0x80000005ff0f7210 */ /* 0x008fca0007ffe0ff */
        /* <DEDUP_REMOVED lines=18> */
.L_x_293:
[----:B------:R-:W-:Y:S05]  /*4550*/  BSYNC.RECONVERGENT B0 ;  /* 0x0000000000007941 */ /* 0x000fea0003800200 */
.L_x_292:
        /* <DEDUP_REMOVED lines=15> */
.L_x_295:
[----:B------:R-:W-:Y:S05]  /*4650*/  BSYNC.RECONVERGENT B0 ;  /* 0x0000000000007941 */ /* 0x000fea0003800200 */
.L_x_294:
        /* <DEDUP_REMOVED lines=13> */
[----:B-123--:R-:W-:Y:S01]  /*4730*/  MOV R4, RZ ;  /* 0x000000ff00047202 */ /* 0x00efe20000000f00 */
[----:B------:R-:W1:Y:S01]  /*4740*/  S2UR UR10, SR_CgaCtaId ;  /* 0x00000000000a79c3 */ /* 0x000e620000008800 */
[----:B------:R-:W-:Y:S02]  /*4750*/  IADD3 R0, PT, PT, R13, 0x2, RZ ;  /* 0x000000020d007810 */ /* 0x000fe40007ffe0ff */
[----:B------:R-:W-:-:S03]  /*4760*/  ISETP.NE.U32.AND P2, PT, RZ, UR7, PT ;  /* 0x00000007ff007c0c */ /* 0x000fc6000bf45070 */
[----:B----4-:R-:W2:Y:S02]  /*4770*/  MUFU.RCP R14, R14 ;  /* 0x0000000e000e7308 */ /* 0x010ea40000001000 */
        /* <DEDUP_REMOVED lines=22> */
.L_x_297:
[----:B------:R-:W-:Y:S05]  /*48e0*/  BSYNC.RECONVERGENT B0 ;  /* 0x0000000000007941 */ /* 0x000fea0003800200 */
.L_x_296:
        /* <DEDUP_REMOVED lines=15> */
.L_x_299:
[----:B------:R-:W-:Y:S05]  /*49e0*/  BSYNC.RECONVERGENT B0 ;  /* 0x0000000000007941 */ /* 0x000fea0003800200 */
.L_x_298:
        /* <DEDUP_REMOVED lines=14> */
.L_x_283:
[----:B------:R-:W-:-:S09]  /*4ad0*/  UISETP.NE.AND UP0, UPT, UR5, URZ, UPT ;  /* 0x000000ff0500728c */ /* 0x000fd2000bf05270 */
[----:B------:R-:W-:Y:S05]  /*4ae0*/  BRA.U !UP0, `(.L_x_282) ;  /* 0x0000000108f87547 */ /* 0x000fea000b800000 */
[----:B------:R-:W-:Y:S01]  /*4af0*/  IADD3 R0, PT, PT, R0, UR6, RZ ;  /* 0x0000000600007c10 */ /* 0x000fe2000fffe0ff */
[----:B------:R-:W-:-:S12]  /*4b00*/  UIADD3 UR5, UPT, UPT, -UR5, URZ, URZ ;  /* 0x000000ff05057290 */ /* 0x000fd8000fffe1ff */
.L_x_305:
[----:B------:R-:W-:Y:S01]  /*4b10*/  UIADD3 UR5, UPT, UPT, UR5, 0x1, URZ ;  /* 0x0000000105057890 */ /* 0x000fe2000fffe0ff */
[----:B------:R-:W-:Y:S03]  /*4b20*/  BSSY.RECONVERGENT B0, `(.L_x_301) ;  /* 0x000001d000007945 */ /* 0x000fe60003800200 */
[----:B------:R-:W-:Y:S01]  /*4b30*/  UISETP.NE.AND UP0, UPT, UR5, URZ, UPT ;  /* 0x000000ff0500728c */ /* 0x000fe2000bf05270 */
[----:B-1----:R-:W-:Y:S10]  /*4b40*/  @P0 BRA `(.L_x_302) ;  /* 0x0000000000680947 */ /* 0x002ff40003800000 */
[----:B------:R-:W5:Y:S01]  /*4b50*/  I2F.U32.RP R14, UR7 ;  /* 0x00000007000e7d06 */ /* 0x000f620008209000 */
[----:B-1234-:R-:W-:Y:S01]  /*4b60*/  HFMA2 R4, -RZ, RZ, 0, 0 ;  /* 0x00000000ff047431 */ /* 0x01efe200000001ff */
[----:B------:R-:W1:Y:S01]  /*4b70*/  S2R R15, SR_CgaCtaId ;  /* 0x00000000000f7919 */ /* 0x000e620000008800 */
[----:B------:R-:W-:Y:S01]  /*4b80*/  ISETP.NE.U32.AND P1, PT, RZ, UR7, PT ;  /* 0x00000007ff007c0c */ /* 0x000fe2000bf25070 */
[----:B------:R-:W2:Y:S04]  /*4b90*/  S2R R17, SR_SWINHI ;  /* 0x0000000000117919 */ /* 0x000ea80000002f00 */
[----:B-----5:R-:W3:Y:S02]  /*4ba0*/  MUFU.RCP R14, R14 ;  /* 0x0000000e000e7308 */ /* 0x020ee40000001000 */
[----:B---3--:R-:W-:-:S06]  /*4bb0*/  IADD3 R5, PT, PT, R14, 0xffffffe, RZ ;  /* 0x0ffffffe0e057810 */ /* 0x008fcc0007ffe0ff */
[----:B------:R-:W3:Y:S02]  /*4bc0*/  F2I.FTZ.U32.TRUNC.NTZ R5, R5 ;  /* 0x0000000500057305 */ /* 0x000ee4000021f000 */
[----:B---3--:R-:W-:-:S05]  /*4bd0*/  IADD3 R13, PT, PT, RZ, -R5, RZ ;  /* 0x80000005ff0d7210 */ /* 0x008fca0007ffe0ff */
[----:B------:R-:W-:-:S04]  /*4be0*/  IMAD R13, R13, UR7, RZ ;  /* 0x000000070d0d7c24 */ /* 0x000fc8000f8e02ff */
        /* <DEDUP_REMOVED lines=16> */
.L_x_302:
[----:B------:R-:W-:Y:S05]  /*4cf0*/  BSYNC.RECONVERGENT B0 ;  /* 0x0000000000007941 */ /* 0x000fea0003800200 */
.L_x_301:
        /* <DEDUP_REMOVED lines=13> */
[----:B------:R-:W5:Y:S02]  /*4dd0*/  LD.E R14, desc[UR8][R4.64] ;  /* 0x00000008040e7980 */ /* 0x000f64000c101900 */
[----:B-----5:R-:W-:-:S05]  /*4de0*/  FMNMX R13, R3, R14, !PT ;  /* 0x0000000e030d7209 */ /* 0x020fca0007800000 */
[----:B------:R1:W-:Y:S02]  /*4df0*/  ST.E desc[UR8][R4.64], R13 ;  /* 0x0000000d04007985 */ /* 0x0003e4000c101908 */
.L_x_304:
[----:B------:R-:W-:Y:S05]  /*4e00*/  BSYNC.RECONVERGENT B0 ;  /* 0x0000000000007941 */ /* 0x000fea0003800200 */
.L_x_303:
        /* <DEDUP_REMOVED lines=12> */
.L_x_282:
[----:B------:R-:W5:Y:S01]  /*4ed0*/  S2UR UR4, SR_CgaCtaId ;  /* 0x00000000000479c3 */ /* 0x000f620000008800 */
[----:B-1----:R-:W-:Y:S01]  /*4ee0*/  MOV R13, 0x400 ;  /* 0x00000400000d7802 */ /* 0x002fe20000000f00 */
        /* <DEDUP_REMOVED lines=37> */
[----:B--234-:R-:W-:Y:S01]  /*5140*/  HFMA2 R4, -RZ, RZ, 0, 0 ;  /* 0x00000000ff047431 */ /* 0x01cfe200000001ff */
[----:B------:R-:W-:-:S06]  /*5150*/  ISETP.NE.U32.AND P2, PT, RZ, UR7, PT ;  /* 0x00000007ff007c0c */ /* 0x000fcc000bf45070 */
[----:B-1----:R-:W1:Y:S02]  /*5160*/  MUFU.RCP R12, R12 ;  /* 0x0000000c000c7308 */ /* 0x002e640000001000 */
[----:B-1----:R-:W-:-:S06]  /*5170*/  IADD3 R15, PT, PT, R12, 0xffffffe, RZ ;  /* 0x0ffffffe0c0f7810 */ /* 0x002fcc0007ffe0ff */
[----:B------:R1:W2:Y:S02]  /*5180*/  F2I.FTZ.U32.TRUNC.NTZ R5, R15 ;  /* 0x0000000f00057305 */ /* 0x0002a4000021f000 */
[----:B-1----:R-:W1:Y:S01]  /*5190*/  S2R R15, SR_SWINHI ;  /* 0x00000000000f7919 */ /* 0x002e620000002f00 */
[----:B--2---:R-:W-:-:S05]  /*51a0*/  IADD3 R13, PT, PT, RZ, -R5, RZ ;  /* 0x80000005ff0d7210 */ /* 0x004fca0007ffe0ff */
[----:B------:R-:W-:-:S04]  /*51b0*/  IMAD R13, R13, UR7, RZ ;  /* 0x000000070d0d7c24 */ /* 0x000fc8000f8e02ff */
[----:B------:R-:W-:Y:S01]  /*51c0*/  IMAD.HI.U32 R5, R5, R13, R4 ;  /* 0x0000000d05057227 */ /* 0x000fe200078e0004 */
[----:B------:R-:W-:-:S05]  /*51d0*/  IADD3 R4, PT, PT, R0, 0x1, RZ ;  /* 0x0000000100047810 */ /* 0x000fca0007ffe0ff */
[----:B------:R-:W-:-:S05]  /*51e0*/  IMAD.HI.U32 R5, R5, R4, RZ ;  /* 0x0000000405057227 */ /* 0x000fca00078e00ff */
[----:B------:R-:W-:-:S05]  /*51f0*/  IADD3 R5, PT, PT, -R5, RZ, RZ ;  /* 0x000000ff05057210 */ /* 0x000fca0007ffe1ff */
        /* <DEDUP_REMOVED lines=10> */
.L_x_309:
[----:B------:R-:W-:Y:S05]  /*52a0*/  BSYNC.RECONVERGENT B0 ;  /* 0x0000000000007941 */ /* 0x000fea0003800200 */
.L_x_308:
        /* <DEDUP_REMOVED lines=18> */
[----:B--234-:R-:W-:-:S07]  /*53d0*/  MOV R15, R12 ;  /* 0x0000000c000f7202 */ /* 0x01cfce0000000f00 */
.L_x_313:
[----:B------:R-:W1:Y:S02]  /*53e0*/  LDS R12, [R15] ;  /* 0x000000000f0c7984 */ /* 0x000e640000000800 */
[----:B-1----:R-:W-:-:S05]  /*53f0*/  FADD R13, R23, R12 ;  /* 0x0000000c170d7221 */ /* 0x002fca0000000000 */
[----:B------:R-:W1:Y:S02]  /*5400*/  ATOMS.CAST.SPIN P1, [R15], R12, R13 ;  /* 0x0000000c0f00758d */ /* 0x000e64000182000d */
[----:B-1----:R-:W-:Y:S05]  /*5410*/  @!P1 BRA `(.L_x_313) ;  /* 0xfffffffc00f09947 */ /* 0x002fea000383ffff */
[----:B------:R-:W-:Y:S05]  /*5420*/  BRA `(.L_x_311) ;  /* 0x00000000002c7947 */ /* 0x000fea0003800000 */
.L_x_312:
[----:B------:R-:W1:Y:S02]  /*5430*/  QSPC.E.D P1, RZ, [R4] ;  /* 0x0000000004ff73aa */ /* 0x000e640000020700 */
[----:B-1----:R-:W-:Y:S05]  /*5440*/  @!P1 BRA `(.L_x_314) ;  /* 0x0000000000189947 */ /* 0x002fea0003800000 */
.L_x_315:
[----:B------:R-:W5:Y:S02]  /*5450*/  LD.E R12, [R4] ;  /* 0x00000000040c7980 */ /* 0x000f640000100900 */
[----:B-----5:R-:W-:-:S06]  /*5460*/  FADD R13, R23, R12 ;  /* 0x0000000c170d7221 */ /* 0x020fcc0000000000 */
[----:B------:R-:W5:Y:S02]  /*5470*/  ATOM.E.CAST.SPIN PT, R13, [R4], R12, R13 ;  /* 0x0000000c040d738b */ /* 0x000f6400019e010d */
[----:B-----5:R-:W-:-:S13]  /*5480*/  ISETP.EQ.U32.AND P1, PT, R13, 0x1, PT ;  /* 0x000000010d00780c */ /* 0x020fda0003f22070 */
[----:B------:R-:W-:Y:S05]  /*5490*/  @!P1 BRA `(.L_x_315) ;  /* 0xfffffffc00ec9947 */ /* 0x000fea000383ffff */
[----:B------:R-:W-:Y:S05]  /*54a0*/  BRA `(.L_x_311) ;  /* 0x00000000000c7947 */ /* 0x000fea0003800000 */
.L_x_314:
[----:B------:R-:W5:Y:S02]  /*54b0*/  LD.E R12, desc[UR8][R4.64] ;  /* 0x00000008040c7980 */ /* 0x000f64000c101900 */
[----:B-----5:R-:W-:-:S05]  /*54c0*/  FADD R13, R23, R12 ;  /* 0x0000000c170d7221 */ /* 0x020fca0000000000 */
[----:B------:R1:W-:Y:S02]  /*54d0*/  ST.E desc[UR8][R4.64], R13 ;  /* 0x0000000d04007985 */ /* 0x0003e4000c101908 */
.L_x_311:
[----:B------:R-:W-:Y:S05]  /*54e0*/  BSYNC.RECONVERGENT B0 ;  /* 0x0000000000007941 */ /* 0x000fea0003800200 */
.L_x_310:
        /* <DEDUP_REMOVED lines=12> */
[----:B------:R-:W5:Y:S01]  /*55b0*/  I2F.U32.RP R12, UR7 ;  /* 0x00000007000c7d06 */ /* 0x000f620008209000 */
[----:B-1234-:R-:W-:Y:S01]  /*55c0*/  HFMA2 R4, -RZ, RZ, 0, 0 ;  /* 0x00000000ff047431 */ /* 0x01efe200000001ff */
[----:B------:R-:W1:Y:S01]  /*55d0*/  S2R R15, SR_SWINHI ;  /* 0x00000000000f7919 */ /* 0x000e620000002f00 */
[----:B------:R-:W-:-:S05]  /*55e0*/  ISETP.NE.U32.AND P2, PT, RZ, UR7, PT ;  /* 0x00000007ff007c0c */ /* 0x000fca000bf45070 */
[----:B-----5:R-:W2:Y:S02]  /*55f0*/  MUFU.RCP R12, R12 ;  /* 0x0000000c000c7308 */ /* 0x020ea40000001000 */
[----:B--2---:R-:W-:-:S06]  /*5600*/  IADD3 R5, PT, PT, R12, 0xffffffe, RZ ;  /* 0x0ffffffe0c057810 */ /* 0x004fcc0007ffe0ff */
[----:B------:R-:W2:Y:S02]  /*5610*/  F2I.FTZ.U32.TRUNC.NTZ R5, R5 ;  /* 0x0000000500057305 */ /* 0x000ea4000021f000 */
[----:B--2---:R-:W-:-:S05]  /*5620*/  IADD3 R13, PT, PT, RZ, -R5, RZ ;  /* 0x80000005ff0d7210 */ /* 0x004fca0007ffe0ff */
[----:B------:R-:W-:-:S04]  /*5630*/  IMAD R13, R13, UR7, RZ ;  /* 0x000000070d0d7c24 */ /* 0x000fc8000f8e02ff */
[----:B------:R-:W-:-:S06]  /*5640*/  IMAD.HI.U32 R4, R5, R13, R4 ;  /* 0x0000000d05047227 */ /* 0x000fcc00078e0004 */
        /* <DEDUP_REMOVED lines=12> */
.L_x_317:
[----:B------:R-:W-:Y:S05]  /*5710*/  BSYNC.RECONVERGENT B0 ;  /* 0x0000000000007941 */ /* 0x000fea0003800200 */
.L_x_316:
        /* <DEDUP_REMOVED lines=16> */
[----:B------:R-:W-:-:S04]  /*5820*/  MOV R12, R4 ;  /* 0x00000004000c7202 */ /* 0x000fc80000000f00 */
[----:B--234-:R-:W-:-:S07]  /*5830*/  MOV R15, R12 ;  /* 0x0000000c000f7202 */ /* 0x01cfce0000000f00 */
.L_x_321:
[----:B------:R-:W1:Y:S02]  /*5840*/  LDS R12, [R15] ;  /* 0x000000000f0c7984 */ /* 0x000e640000000800 */
[----:B-1----:R-:W-:-:S05]  /*5850*/  FADD R13, R23, R12 ;  /* 0x0000000c170d7221 */ /* 0x002fca0000000000 */
[----:B------:R-:W1:Y:S02]  /*5860*/  ATOMS.CAST.SPIN P1, [R15], R12, R13 ;  /* 0x0000000c0f00758d */ /* 0x000e64000182000d */
[----:B-1----:R-:W-:Y:S05]  /*5870*/  @!P1 BRA `(.L_x_321) ;  /* 0xfffffffc00f09947 */ /* 0x002fea000383ffff */
[----:B------:R-:W-:Y:S05]  /*5880*/  BRA `(.L_x_319) ;  /* 0x00000000002c7947 */ /* 0x000fea0003800000 */
.L_x_320:
[----:B------:R-:W5:Y:S02]  /*5890*/  QSPC.E.D P1, RZ, [R4] ;  /* 0x0000000004ff73aa */ /* 0x000f640000020700 */
[----:B-----5:R-:W-:Y:S05]  /*58a0*/  @!P1 BRA `(.L_x_322) ;  /* 0x0000000000189947 */ /* 0x020fea0003800000 */
.L_x_323:
[----:B------:R-:W1:Y:S02]  /*58b0*/  LD.E R12, [R4] ;  /* 0x00000000040c7980 */ /* 0x000e640000100900 */
[----:B-1----:R-:W-:-:S06]  /*58c0*/  FADD R13, R23, R12 ;  /* 0x0000000c170d7221 */ /* 0x002fcc0000000000 */
[----:B------:R-:W5:Y:S02]  /*58d0*/  ATOM.E.CAST.SPIN PT, R13, [R4], R12, R13 ;  /* 0x0000000c040d738b */ /* 0x000f6400019e010d */
[----:B-----5:R-:W-:-:S13]  /*58e0*/  ISETP.EQ.U32.AND P1, PT, R13, 0x1, PT ;  /* 0x000000010d00780c */ /* 0x020fda0003f22070 */
[----:B------:R-:W-:Y:S05]  /*58f0*/  @!P1 BRA `(.L_x_323) ;  /* 0xfffffffc00ec9947 */ /* 0x000fea000383ffff */
[----:B------:R-:W-:Y:S05]  /*5900*/  BRA `(.L_x_319) ;  /* 0x00000000000c7947 */ /* 0x000fea0003800000 */
.L_x_322:
[----:B------:R-:W1:Y:S02]  /*5910*/  LD.E R12, desc[UR8][R4.64] ;  /* 0x00000008040c7980 */ /* 0x000e64000c101900 */
[----:B-1----:R-:W-:-:S05]  /*5920*/  FADD R13, R23, R12 ;  /* 0x0000000c170d7221 */ /* 0x002fca0000000000 */
[----:B------:R1:W-:Y:S02]  /*5930*/  ST.E desc[UR8][R4.64], R13 ;  /* 0x0000000d04007985 */ /* 0x0003e4000c101908 */
.L_x_319:
[----:B------:R-:W-:Y:S05]  /*5940*/  BSYNC.RECONVERGENT B0 ;  /* 0x0000000000007941 */ /* 0x000fea0003800200 */
.L_x_318:
        /* <DEDUP_REMOVED lines=14> */
[----:B------:R-:W-:-:S06]  /*5a30*/  ISETP.NE.U32.AND P2, PT, RZ, UR7, PT ;  /* 0x00000007ff007c0c */ /* 0x000fcc000bf45070 */
[----:B-----5:R-:W1:Y:S02]  /*5a40*/  MUFU.RCP R12, R12 ;  /* 0x0000000c000c7308 */ /* 0x020e640000001000 */
        /* <DEDUP_REMOVED lines=19> */
.L_x_325:
[----:B------:R-:W-:Y:S05]  /*5b80*/  BSYNC.RECONVERGENT B0 ;  /* 0x0000000000007941 */ /* 0x000fea0003800200 */
.L_x_324:
        /* <DEDUP_REMOVED lines=18> */
.L_x_329:
[----:B------:R-:W1:Y:S02]  /*5cb0*/  LDS R12, [R15] ;  /* 0x000000000f0c7984 */ /* 0x000e640000000800 */
[----:B-1----:R-:W-:-:S05]  /*5cc0*/  FADD R13, R23, R12 ;  /* 0x0000000c170d7221 */ /* 0x002fca0000000000 */
[----:B------:R-:W1:Y:S02]  /*5cd0*/  ATOMS.CAST.SPIN P1, [R15], R12, R13 ;  /* 0x0000000c0f00758d */ /* 0x000e64000182000d */
[----:B-1----:R-:W-:Y:S05]  /*5ce0*/  @!P1 BRA `(.L_x_329) ;  /* 0xfffffffc00f09947 */ /* 0x002fea000383ffff */
[----:B------:R-:W-:Y:S05]  /*5cf0*/  BRA `(.L_x_327) ;  /* 0x00000000002c7947 */ /* 0x000fea0003800000 */
.L_x_328:
[----:B------:R-:W5:Y:S02]  /*5d00*/  QSPC.E.D P1, RZ, [R4] ;  /* 0x0000000004ff73aa */ /* 0x000f640000020700 */
[----:B-----5:R-:W-:Y:S05]  /*5d10*/  @!P1 BRA `(.L_x_330) ;  /* 0x0000000000189947 */ /* 0x020fea0003800000 */
.L_x_331:
[----:B------:R-:W1:Y:S02]  /*5d20*/  LD.E R12, [R4] ;  /* 0x00000000040c7980 */ /* 0x000e640000100900 */
[----:B-1----:R-:W-:-:S06]  /*5d30*/  FADD R13, R23, R12 ;  /* 0x0000000c170d7221 */ /* 0x002fcc0000000000 */
[----:B------:R-:W5:Y:S02]  /*5d40*/  ATOM.E.CAST.SPIN PT, R13, [R4], R12, R13 ;  /* 0x0000000c040d738b */ /* 0x000f6400019e010d */
[----:B-----5:R-:W-:-:S13]  /*5d50*/  ISETP.EQ.U32.AND P1, PT, R13, 0x1, PT ;  /* 0x000000010d00780c */ /* 0x020fda0003f22070 */
[----:B------:R-:W-:Y:S05]  /*5d60*/  @!P1 BRA `(.L_x_331) ;  /* 0xfffffffc00ec9947 */ /* 0x000fea000383ffff */
[----:B------:R-:W-:Y:S05]  /*5d70*/  BRA `(.L_x_327) ;  /* 0x00000000000c7947 */ /* 0x000fea0003800000 */
.L_x_330:
[----:B------:R-:W1:Y:S02]  /*5d80*/  LD.E R12, desc[UR8][R4.64] ;  /* 0x00000008040c7980 */ /* 0x000e64000c101900 */
[----:B-1----:R-:W-:-:S05]  /*5d90*/  FADD R13, R23, R12 ;  /* 0x0000000c170d7221 */ /* 0x002fca0000000000 */
[----:B------:R1:W-:Y:S02]  /*5da0*/  ST.E desc[UR8][R4.64], R13 ;  /* 0x0000000d04007985 */ /* 0x0003e4000c101908 */
.L_x_327:
[----:B------:R-:W-:Y:S05]  /*5db0*/  BSYNC.RECONVERGENT B0 ;  /* 0x0000000000007941 */ /* 0x000fea0003800200 */
.L_x_326:
        /* <DEDUP_REMOVED lines=35> */
.L_x_333:
[----:B------:R-:W-:Y:S05]  /*5ff0*/  BSYNC.RECONVERGENT B0 ;  /* 0x0000000000007941 */ /* 0x000fea0003800200 */
.L_x_332:
        /* <DEDUP_REMOVED lines=19> */
.L_x_338:
[----:B------:R-:W1:Y:S02]  /*6130*/  LDS R12, [R14] ;  /* 0x000000000e0c7984 */ /* 0x000e640000000800 */
[----:B-1----:R-:W-:-:S05]  /*6140*/  FADD R13, R23, R12 ;  /* 0x0000000c170d7221 */ /* 0x002fca0000000000 */
[----:B------:R-:W1:Y:S02]  /*6150*/  ATOMS.CAST.SPIN P1, [R14], R12, R13 ;  /* 0x0000000c0e00758d */ /* 0x000e64000182000d */
[----:B-1----:R-:W-:Y:S05]  /*6160*/  @!P1 BRA `(.L_x_338) ;  /* 0xfffffffc00f09947 */ /* 0x002fea000383ffff */
[----:B------:R-:W-:Y:S05]  /*6170*/  BSYNC.RECONVERGENT B1 ;  /* 0x0000000000017941 */ /* 0x000fea0003800200 */
.L_x_337:
[----:B------:R-:W-:Y:S05]  /*6180*/  BRA `(.L_x_335) ;  /* 0x0000000000347947 */ /* 0x000fea0003800000 */
.L_x_336:
[----:B------:R-:W5:Y:S02]  /*6190*/  QSPC.E.D P1, RZ, [R4] ;  /* 0x0000000004ff73aa */ /* 0x000f640000020700 */
[----:B-----5:R-:W-:Y:S05]  /*61a0*/  @!P1 BRA `(.L_x_339) ;  /* 0x0000000000209947 */ /* 0x020fea0003800000 */
[----:B------:R-:W-:Y:S01]  /*61b0*/  BSSY.RECONVERGENT B1, `(.L_x_340) ;  /* 0x0000006000017945 */ /* 0x000fe20003800200 */
.L_x_341:
[----:B------:R-:W1:Y:S02]  /*61c0*/  LD.E R12, [R4] ;  /* 0x00000000040c7980 */ /* 0x000e640000100900 */
[----:B-1----:R-:W-:-:S06]  /*61d0*/  FADD R13, R23, R12 ;  /* 0x0000000c170d7221 */ /* 0x002fcc0000000000 */
[----:B------:R-:W5:Y:S02]  /*61e0*/  ATOM.E.CAST.SPIN PT, R13, [R4], R12, R13 ;  /* 0x0000000c040d738b */ /* 0x000f6400019e010d */
[----:B-----5:R-:W-:-:S13]  /*61f0*/  ISETP.EQ.U32.AND P1, PT, R13, 0x1, PT ;  /* 0x000000010d00780c */ /* 0x020fda0003f22070 */
[----:B------:R-:W-:Y:S05]  /*6200*/  @!P1 BRA `(.L_x_341) ;  /* 0xfffffffc00ec9947 */ /* 0x000fea000383ffff */
[----:B------:R-:W-:Y:S05]  /*6210*/  BSYNC.RECONVERGENT B1 ;  /* 0x0000000000017941 */ /* 0x000fea0003800200 */
.L_x_340:
[----:B------:R-:W-:Y:S05]  /*6220*/  BRA `(.L_x_335) ;  /* 0x00000000000c7947 */ /* 0x000fea0003800000 */
.L_x_339:
[----:B------:R-:W1:Y:S02]  /*6230*/  LD.E R12, desc[UR8][R4.64] ;  /* 0x00000008040c7980 */ /* 0x000e64000c101900 */
[----:B-1----:R-:W-:-:S05]  /*6240*/  FADD R13, R23, R12 ;  /* 0x0000000c170d7221 */ /* 0x002fca0000000000 */
[----:B------:R1:W-:Y:S02]  /*6250*/  ST.E desc[UR8][R4.64], R13 ;  /* 0x0000000d04007985 */ /* 0x0003e4000c101908 */
.L_x_335:
[----:B------:R-:W-:Y:S05]  /*6260*/  BSYNC.RECONVERGENT B0 ;  /* 0x0000000000007941 */ /* 0x000fea0003800200 */
.L_x_334:
        /* <DEDUP_REMOVED lines=14> */
[----:B------:R-:W-:-:S07]  /*6350*/  IADD3 R12, PT, PT, R0, 0x6, RZ ;  /* 0x00000006000c7810 */ /* 0x000fce0007ffe0ff */
.L_x_377:
[----:B------:R-:W-:Y:S01]  /*6360*/  UIADD3 UR4, UPT, UPT, UR4, 0x4, URZ ;  /* 0x0000000404047890 */ /* 0x000fe2000fffe0ff */
[----:B------:R-:W-:Y:S03]  /*6370*/  BSSY.RECONVERGENT B0, `(.L_x_343) ;  /* 0x000001e000007945 */ /* 0x000fe60003800200 */
[----:B------:R-:W-:Y:S01]  /*6380*/  UISETP.NE.AND UP0, UPT, UR4, URZ, UPT ;  /* 0x000000ff0400728c */ /* 0x000fe2000bf05270 */
[----:B------:R-:W-:Y:S10]  /*6390*/  @P0 BRA `(.L_x_344) ;  /* 0x00000000006c0947 */ /* 0x000ff40003800000 */
[----:B------:R-:W5:Y:S01]  /*63a0*/  I2F.U32.RP R14, UR7 ;  /* 0x00000007000e7d06 */ /* 0x000f620008209000 */
[----:B-1234-:R-:W-:Y:S01]  /*63b0*/  HFMA2 R4, -RZ, RZ, 0, 0 ;  /* 0x00000000ff047431 */ /* 0x01efe200000001ff */
[----:B------:R-:W-:Y:S01]  /*63c0*/  IADD3 R0, PT, PT, R12, -0x1, RZ ;  /* 0xffffffff0c007810 */ /* 0x000fe20007ffe0ff */
[----:B------:R-:W1:Y:S01]  /*63d0*/  S2UR UR10, SR_CgaCtaId ;  /* 0x00000000000a79c3 */ /* 0x000e620000008800 */
[----:B------:R-:W-:-:S04]  /*63e0*/  ISETP.NE.U32.AND P1, PT, RZ, UR7, PT ;  /* 0x00000007ff007c0c */ /* 0x000fc8000bf25070 */
[----:B-----5:R-:W2:Y:S02]  /*63f0*/  MUFU.RCP R14, R14 ;  /* 0x0000000e000e7308 */ /* 0x020ea40000001000 */
        /* <DEDUP_REMOVED lines=21> */
.L_x_344:
[----:B------:R-:W-:Y:S05]  /*6550*/  BSYNC.RECONVERGENT B0 ;  /* 0x0000000000007941 */ /* 0x000fea0003800200 */
.L_x_343:
        /* <DEDUP_REMOVED lines=18> */
[----:B-1----:R-:W-:-:S07]  /*6680*/  MOV R13, R14 ;  /* 0x0000000e000d7202 */ /* 0x002fce0000000f00 */
.L_x_348:
[----:B------:R-:W2:Y:S02]  /*6690*/  LDS R14, [R13] ;  /* 0x000000000d0e7984 */ /* 0x000ea40000000800 */
[----:B--234-:R-:W-:-:S05]  /*66a0*/  FADD R15, R23, R14 ;  /* 0x0000000e170f7221 */ /* 0x01cfca0000000000 */
[----:B------:R-:W1:Y:S02]  /*66b0*/  ATOMS.CAST.SPIN P1, [R13], R14, R15 ;  /* 0x0000000e0d00758d */ /* 0x000e64000182000f */
[----:B-1----:R-:W-:Y:S05]  /*66c0*/  @!P1 BRA `(.L_x_348) ;  /* 0xfffffffc00f09947 */ /* 0x002fea000383ffff */
[----:B------:R-:W-:Y:S05]  /*66d0*/  BRA `(.L_x_346) ;  /* 0x00000000002c7947 */ /* 0x000fea0003800000 */
.L_x_347:
[----:B------:R-:W5:Y:S02]  /*66e0*/  QSPC.E.D P1, RZ, [R4] ;  /* 0x0000000004ff73aa */ /* 0x000f640000020700 */
[----:B-----5:R-:W-:Y:S05]  /*66f0*/  @!P1 BRA `(.L_x_349) ;  /* 0x0000000000189947 */ /* 0x020fea0003800000 */
.L_x_350:
[----:B------:R-:W2:Y:S02]  /*6700*/  LD.E R14, [R4] ;  /* 0x00000000040e7980 */ /* 0x000ea40000100900 */
[----:B--234-:R-:W-:-:S06]  /*6710*/  FADD R15, R23, R14 ;  /* 0x0000000e170f7221 */ /* 0x01cfcc0000000000 */
[----:B------:R-:W2:Y:S02]  /*6720*/  ATOM.E.CAST.SPIN PT, R15, [R4], R14, R15 ;  /* 0x0000000e040f738b */ /* 0x000ea400019e010f */
[----:B--2---:R-:W-:-:S13]  /*6730*/  ISETP.EQ.U32.AND P1, PT, R15, 0x1, PT ;  /* 0x000000010f00780c */ /* 0x004fda0003f22070 */
[----:B------:R-:W-:Y:S05]  /*6740*/  @!P1 BRA `(.L_x_350) ;  /* 0xfffffffc00ec9947 */ /* 0x000fea000383ffff */
[----:B------:R-:W-:Y:S05]  /*6750*/  BRA `(.L_x_346) ;  /* 0x00000000000c7947 */ /* 0x000fea0003800000 */
.L_x_349:
[----:B------:R-:W1:Y:S02]  /*6760*/  LD.E R14, desc[UR8][R4.64] ;  /* 0x00000008040e7980 */ /* 0x000e64000c101900 */
[----:B-1----:R-:W-:-:S05]  /*6770*/  FADD R13, R23, R14 ;  /* 0x0000000e170d7221 */ /* 0x002fca0000000000 */
[----:B------:R1:W-:Y:S02]  /*6780*/  ST.E desc[UR8][R4.64], R13 ;  /* 0x0000000d04007985 */ /* 0x0003e4000c101908 */
.L_x_346:
[----:B------:R-:W-:Y:S05]  /*6790*/  BSYNC.RECONVERGENT B0 ;  /* 0x0000000000007941 */ /* 0x000fea0003800200 */
.L_x_345:
        /* <DEDUP_REMOVED lines=13> */
[----:B------:R-:W1:Y:S01]  /*6870*/  S2UR UR10, SR_CgaCtaId ;  /* 0x00000000000a79c3 */ /* 0x000e620000008800 */
[----:B------:R-:W-:-:S06]  /*6880*/  ISETP.NE.U32.AND P2, PT, RZ, UR7, PT ;  /* 0x00000007ff007c0c */ /* 0x000fcc000bf45070 */
[----:B-----5:R-:W1:Y:S02]  /*6890*/  MUFU.RCP R14, R14 ;  /* 0x0000000e000e7308 */ /* 0x020e640000001000 */
[----:B-1234-:R-:W-:Y:S02]  /*68a0*/  IADD3 R4, PT, PT, R14, 0xffffffe, RZ ;  /* 0x0ffffffe0e047810 */ /* 0x01efe40007ffe0ff */
[----:B------:R-:W1:Y:S04]  /*68b0*/  S2R R14, SR_SWINHI ;  /* 0x00000000000e7919 */ /* 0x000e680000002f00 */
[----:B------:R2:W3:Y:S02]  /*68c0*/  F2I.FTZ.U32.TRUNC.NTZ R5, R4 ;  /* 0x0000000400057305 */ /* 0x0004e4000021f000 */
[----:B--2---:R-:W-:Y:S01]  /*68d0*/  HFMA2 R4, -RZ, RZ, 0, 0 ;  /* 0x00000000ff047431 */ /* 0x004fe200000001ff */
[----:B---3--:R-:W-:-:S05]  /*68e0*/  IADD3 R13, PT, PT, RZ, -R5, RZ ;  /* 0x80000005ff0d7210 */ /* 0x008fca0007ffe0ff */
[----:B------:R-:W-:-:S04]  /*68f0*/  IMAD R13, R13, UR7, RZ ;  /* 0x000000070d0d7c24 */ /* 0x000fc8000f8e02ff */
[----:B------:R-:W-:Y:S01]  /*6900*/  IMAD.HI.U32 R13, R5, R13, R4 ;  /* 0x0000000d050d7227 */ /* 0x000fe200078e0004 */
[----:B------:R-:W-:-:S05]  /*6910*/  MOV R5, 0x400 ;  /* 0x0000040000057802 */ /* 0x000fca0000000f00 */
[----:B------:R-:W-:-:S05]  /*6920*/  IMAD.HI.U32 R0, R13, R12, RZ ;  /* 0x0000000c0d007227 */ /* 0x000fca00078e00ff */
[----:B------:R-:W-:Y:S02]  /*6930*/  IADD3 R13, PT, PT, -R0, RZ, RZ ;  /* 0x000000ff000d7210 */ /* 0x000fe40007ffe1ff */
[----:B------:R-:W-:-:S03]  /*6940*/  MOV R0, UR10 ;  /* 0x0000000a00007c02 */ /* 0x000fc60008000f00 */
[----:B------:R-:W-:Y:S01]  /*6950*/  IMAD R13, R13, UR7, R12 ;  /* 0x000000070d0d7c24 */ /* 0x000fe2000f8e020c */
[----:B------:R-:W-:-:S04]  /*6960*/  LEA R5, R0, R5, 0x18 ;  /* 0x0000000500057211 */ /* 0x000fc800078ec0ff */
[----:B------:R-:W-:Y:S02]  /*6970*/  ISETP.GE.U32.AND P1, PT, R13, UR7, PT ;  /* 0x000000070d007c0c */ /* 0x000fe4000bf26070 */
[----:B------:R-:W-:Y:S02]  /*6980*/  MOV R4, R5 ;  /* 0x0000000500047202 */ /* 0x000fe40000000f00 */
[----:B-1----:R-:W-:-:S09]  /*6990*/  MOV R5, R14 ;  /* 0x0000000e00057202 */ /* 0x002fd20000000f00 */
[----:B------:R-:W-:-:S04]  /*69a0*/  @P1 IADD3 R13, PT, PT, R13, -UR7, RZ ;  /* 0x800000070d0d1c10 */ /* 0x000fc8000fffe0ff */
[----:B------:R-:W-:-:S13]  /*69b0*/  ISETP.GE.U32.AND P1, PT, R13, UR7, PT ;  /* 0x000000070d007c0c */ /* 0x000fda000bf26070 */
[----:B------:R-:W-:Y:S02]  /*69c0*/  @P1 IADD3 R13, PT, PT, R13, -UR7, RZ ;  /* 0x800000070d0d1c10 */ /* 0x000fe4000fffe0ff */
[----:B------:R-:W-:-:S04]  /*69d0*/  @!P2 LOP3.LUT R13, RZ, UR7, RZ, 0x33, !PT ;  /* 0x00000007ff0dac12 */ /* 0x000fc8000f8e33ff */
[----:B------:R-:W-:Y:S02]  /*69e0*/  PRMT R4, R13, 0x654, R4 ;  /* 0x000006540d047816 */ /* 0x000fe40000000004 */
[----:B------:R-:W-:-:S07]  /*69f0*/  MOV R5, R5 ;  /* 0x0000000500057202 */ /* 0x000fce0000000f00 */
.L_x_352:
[----:B------:R-:W-:Y:S05]  /*6a00*/  BSYNC.RECONVERGENT B0 ;  /* 0x0000000000007941 */ /* 0x000fea0003800200 */
.L_x_351:
        /* <DEDUP_REMOVED lines=18> */
.L_x_356:
[----:B------:R-:W2:Y:S02]  /*6b30*/  LDS R14, [R13] ;  /* 0x000000000d0e7984 */ /* 0x000ea40000000800 */
[----:B--234-:R-:W-:-:S05]  /*6b40*/  FADD R15, R23, R14 ;  /* 0x0000000e170f7221 */ /* 0x01cfca0000000000 */
[----:B------:R-:W1:Y:S02]  /*6b50*/  ATOMS.CAST.SPIN P1, [R13], R14, R15 ;  /* 0x0000000e0d00758d */ /* 0x000e64000182000f */
[----:B-1----:R-:W-:Y:S05]  /*6b60*/  @!P1 BRA `(.L_x_356) ;  /* 0xfffffffc00f09947 */ /* 0x002fea000383ffff */
[----:B------:R-:W-:Y:S05]  /*6b70*/  BRA `(.L_x_354) ;  /* 0x00000000002c7947 */ /* 0x000fea0003800000 */
.L_x_355:
[----:B------:R-:W5:Y:S02]  /*6b80*/  QSPC.E.D P1, RZ, [R4] ;  /* 0x0000000004ff73aa */ /* 0x000f640000020700 */
[----:B-----5:R-:W-:Y:S05]  /*6b90*/  @!P1 BRA `(.L_x_357) ;  /* 0x0000000000189947 */ /* 0x020fea0003800000 */
.L_x_358:
[----:B------:R-:W2:Y:S02]  /*6ba0*/  LD.E R14, [R4] ;  /* 0x00000000040e7980 */ /* 0x000ea40000100900 */
[----:B--234-:R-:W-:-:S06]  /*6bb0*/  FADD R15, R23, R14 ;  /* 0x0000000e170f7221 */ /* 0x01cfcc0000000000 */
[----:B------:R-:W2:Y:S02]  /*6bc0*/  ATOM.E.CAST.SPIN PT, R15, [R4], R14, R15 ;  /* 0x0000000e040f738b */ /* 0x000ea400019e010f */
[----:B--2---:R-:W-:-:S13]  /*6bd0*/  ISETP.EQ.U32.AND P1, PT, R15, 0x1, PT ;  /* 0x000000010f00780c */ /* 0x004fda0003f22070 */
[----:B------:R-:W-:Y:S05]  /*6be0*/  @!P1 BRA `(.L_x_358) ;  /* 0xfffffffc00ec9947 */ /* 0x000fea000383ffff */
[----:B------:R-:W-:Y:S05]  /*6bf0*/  BRA `(.L_x_354) ;  /* 0x00000000000c7947 */ /* 0x000fea0003800000 */
.L_x_357:
[----:B------:R-:W1:Y:S02]  /*6c00*/  LD.E R14, desc[UR8][R4.64] ;  /* 0x00000008040e7980 */ /* 0x000e64000c101900 */
[----:B-1----:R-:W-:-:S05]  /*6c10*/  FADD R13, R23, R14 ;  /* 0x0000000e170d7221 */ /* 0x002fca0000000000 */
[----:B------:R1:W-:Y:S02]  /*6c20*/  ST.E desc[UR8][R4.64], R13 ;  /* 0x0000000d04007985 */ /* 0x0003e4000c101908 */
.L_x_354:
[----:B------:R-:W-:Y:S05]  /*6c30*/  BSYNC.RECONVERGENT B0 ;  /* 0x0000000000007941 */ /* 0x000fea0003800200 */
.L_x_353:
        /* <DEDUP_REMOVED lines=14> */
[----:B------:R-:W-:Y:S01]  /*6d20*/  IADD3 R0, PT, PT, R12, 0x1, RZ ;  /* 0x000000010c007810 */ /* 0x000fe20007ffe0ff */
        /* <DEDUP_REMOVED lines=24> */
.L_x_360:
[----:B------:R-:W-:Y:S05]  /*6eb0*/  BSYNC.RECONVERGENT B0 ;  /* 0x0000000000007941 */ /* 0x000fea0003800200 */
.L_x_359:
        /* <DEDUP_REMOVED lines=18> */
.L_x_364:
[----:B------:R-:W2:Y:S02]  /*6fe0*/  LDS R14, [R13] ;  /* 0x000000000d0e7984 */ /* 0x000ea40000000800 */
[----:B--234-:R-:W-:-:S05]  /*6ff0*/  FADD R15, R23, R14 ;  /* 0x0000000e170f7221 */ /* 0x01cfca0000000000 */
[----:B------:R-:W1:Y:S02]  /*7000*/  ATOMS.CAST.SPIN P1, [R13], R14, R15 ;  /* 0x0000000e0d00758d */ /* 0x000e64000182000f */
[----:B-1----:R-:W-:Y:S05]  /*7010*/  @!P1 BRA `(.L_x_364) ;  /* 0xfffffffc00f09947 */ /* 0x002fea000383ffff */
[----:B------:R-:W-:Y:S05]  /*7020*/  BRA `(.L_x_362) ;  /* 0x00000000002c7947 */ /* 0x000fea0003800000 */
.L_x_363:
[----:B------:R-:W5:Y:S02]  /*7030*/  QSPC.E.D P1, RZ, [R4] ;  /* 0x0000000004ff73aa */ /* 0x000f640000020700 */
[----:B-----5:R-:W-:Y:S05]  /*7040*/  @!P1 BRA `(.L_x_365) ;  /* 0x0000000000189947 */ /* 0x020fea0003800000 */
.L_x_366:
[----:B------:R-:W2:Y:S02]  /*7050*/  LD.E R14, [R4] ;  /* 0x00000000040e7980 */ /* 0x000ea40000100900 */
[----:B--234-:R-:W-:-:S06]  /*7060*/  FADD R15, R23, R14 ;  /* 0x0000000e170f7221 */ /* 0x01cfcc0000000000 */
[----:B------:R-:W2:Y:S02]  /*7070*/  ATOM.E.CAST.SPIN PT, R15, [R4], R14, R15 ;  /* 0x0000000e040f738b */ /* 0x000ea400019e010f */
[----:B--2---:R-:W-:-:S13]  /*7080*/  ISETP.EQ.U32.AND P1, PT, R15, 0x1, PT ;  /* 0x000000010f00780c */ /* 0x004fda0003f22070 */
[----:B------:R-:W-:Y:S05]  /*7090*/  @!P1 BRA `(.L_x_366) ;  /* 0xfffffffc00ec9947 */ /* 0x000fea000383ffff */
[----:B------:R-:W-:Y:S05]  /*70a0*/  BRA `(.L_x_362) ;  /* 0x00000000000c7947 */ /* 0x000fea0003800000 */
.L_x_365:
[----:B------:R-:W1:Y:S02]  /*70b0*/  LD.E R14, desc[UR8][R4.64] ;  /* 0x00000008040e7980 */ /* 0x000e64000c101900 */
[----:B-1----:R-:W-:-:S05]  /*70c0*/  FADD R13, R23, R14 ;  /* 0x0000000e170d7221 */ /* 0x002fca0000000000 */
[----:B------:R1:W-:Y:S02]  /*70d0*/  ST.E desc[UR8][R4.64], R13 ;  /* 0x0000000d04007985 */ /* 0x0003e4000c101908 */
.L_x_362:
[----:B------:R-:W-:Y:S05]  /*70e0*/  BSYNC.RECONVERGENT B0 ;  /* 0x0000000000007941 */ /* 0x000fea0003800200 */
.L_x_361:
        /* <DEDUP_REMOVED lines=39> */
.L_x_368:
[----:B------:R-:W-:Y:S05]  /*7360*/  BSYNC.RECONVERGENT B0 ;  /* 0x0000000000007941 */ /* 0x000fea0003800200 */
.L_x_367:
        /* <DEDUP_REMOVED lines=18> */
[----:B-1----:R-:W-:-:S07]  /*7490*/  MOV R13, R14 ;  /* 0x0000000e000d7202 */ /* 0x002fce0000000f00 */
.L_x_373:
[----:B------:R-:W2:Y:S02]  /*74a0*/  LDS R14, [R13] ;  /* 0x000000000d0e7984 */ /* 0x000ea40000000800 */
[----:B--234-:R-:W-:-:S05]  /*74b0*/  FADD R15, R23, R14 ;  /* 0x0000000e170f7221 */ /* 0x01cfca0000000000 */
[----:B------:R-:W1:Y:S02]  /*74c0*/  ATOMS.CAST.SPIN P1, [R13], R14, R15 ;  /* 0x0000000e0d00758d */ /* 0x000e64000182000f */
[----:B-1----:R-:W-:Y:S05]  /*74d0*/  @!P1 BRA `(.L_x_373) ;  /* 0xfffffffc00f09947 */ /* 0x002fea000383ffff */
[----:B------:R-:W-:Y:S05]  /*74e0*/  BSYNC.RECONVERGENT B1 ;  /* 0x0000000000017941 */ /* 0x000fea0003800200 */
.L_x_372:
[----:B------:R-:W-:Y:S05]  /*74f0*/  BRA `(.L_x_370) ;  /* 0x0000000000347947 */ /* 0x000fea0003800000 */
.L_x_371:
[----:B------:R-:W5:Y:S02]  /*7500*/  QSPC.E.D P1, RZ, [R4] ;  /* 0x0000000004ff73aa */ /* 0x000f640000020700 */
[----:B-----5:R-:W-:Y:S05]  /*7510*/  @!P1 BRA `(.L_x_374) ;  /* 0x0000000000209947 */ /* 0x020fea0003800000 */
[----:B------:R-:W-:Y:S01]  /*7520*/  BSSY.RECONVERGENT B1, `(.L_x_375) ;  /* 0x0000006000017945 */ /* 0x000fe20003800200 */
.L_x_376:
[----:B------:R-:W2:Y:S02]  /*7530*/  LD.E R14, [R4] ;  /* 0x00000000040e7980 */ /* 0x000ea40000100900 */
[----:B--234-:R-:W-:-:S06]  /*7540*/  FADD R15, R23, R14 ;  /* 0x0000000e170f7221 */ /* 0x01cfcc0000000000 */
[----:B------:R-:W2:Y:S02]  /*7550*/  ATOM.E.CAST.SPIN PT, R15, [R4], R14, R15 ;  /* 0x0000000e040f738b */ /* 0x000ea400019e010f */
[----:B--2---:R-:W-:-:S13]  /*7560*/  ISETP.EQ.U32.AND P1, PT, R15, 0x1, PT ;  /* 0x000000010f00780c */ /* 0x004fda0003f22070 */
[----:B------:R-:W-:Y:S05]  /*7570*/  @!P1 BRA `(.L_x_376) ;  /* 0xfffffffc00ec9947 */ /* 0x000fea000383ffff */
[----:B------:R-:W-:Y:S05]  /*7580*/  BSYNC.RECONVERGENT B1 ;  /* 0x0000000000017941 */ /* 0x000fea0003800200 */
.L_x_375:
[----:B------:R-:W-:Y:S05]  /*7590*/  BRA `(.L_x_370) ;  /* 0x00000000000c7947 */ /* 0x000fea0003800000 */
.L_x_374:
[----:B------:R-:W1:Y:S02]  /*75a0*/  LD.E R14, desc[UR8][R4.64] ;  /* 0x00000008040e7980 */ /* 0x000e64000c101900 */
[----:B-1----:R-:W-:-:S05]  /*75b0*/  FADD R13, R23, R14 ;  /* 0x0000000e170d7221 */ /* 0x002fca0000000000 */
[----:B------:R1:W-:Y:S02]  /*75c0*/  ST.E desc[UR8][R4.64], R13 ;  /* 0x0000000d04007985 */ /* 0x0003e4000c101908 */
.L_x_370:
[----:B------:R-:W-:Y:S05]  /*75d0*/  BSYNC.RECONVERGENT B0 ;  /* 0x0000000000007941 */ /* 0x000fea0003800200 */
.L_x_369:
        /* <DEDUP_REMOVED lines=13> */
.L_x_342:
[----:B------:R-:W-:-:S12]  /*76b0*/  UIADD3 UR4, UPT, UPT, UR5, -0x1, URZ ;  /* 0xffffffff05047890 */ /* 0x000fd8000fffe0ff */
.L_x_307:
[----:B------:R-:W-:-:S09]  /*76c0*/  UISETP.NE.AND UP0, UPT, UR6, URZ, UPT ;  /* 0x000000ff0600728c */ /* 0x000fd2000bf05270 */
[----:B------:R-:W-:Y:S05]  /*76d0*/  BRA.U !UP0, `(.L_x_306) ;  /* 0x0000000908907547 */ /* 0x000fea000b800000 */
[----:B------:R-:W-:Y:S01]  /*76e0*/  BSSY.RECONVERGENT B0, `(.L_x_378) ;  /* 0x000001c000007945 */ /* 0x000fe20003800200 */
[----:B--234-:R-:W-:-:S03]  /*76f0*/  IADD3 R15, PT, PT, R0, UR4, RZ ;  /* 0x00000004000f7c10 */ /* 0x01cfc6000fffe0ff */
[----:B------:R-:W-:Y:S05]  /*7700*/  @P0 BRA `(.L_x_379) ;  /* 0x0000000000640947 */ /* 0x000fea0003800000 */
[----:B------:R-:W2:Y:S01]  /*7710*/  I2F.U32.RP R12, UR7 ;  /* 0x00000007000c7d06 */ /* 0x000ea20008209000 */
[----:B------:R-:W-:-:S07]  /*7720*/  ISETP.NE.U32.AND P2, PT, RZ, UR7, PT ;  /* 0x00000007ff007c0c */ /* 0x000fce000bf45070 */
[----:B--2---:R-:W1:Y:S02]  /*7730*/  MUFU.RCP R12, R12 ;  /* 0x0000000c000c7308 */ /* 0x004e640000001000 */
[----:B-1----:R-:W-:Y:S02]  /*7740*/  IADD3 R4, PT, PT, R12, 0xffffffe, RZ ;  /* 0x0ffffffe0c047810 */ /* 0x002fe40007ffe0ff */
        /* <DEDUP_REMOVED lines=21> */
.L_x_379:
[----:B------:R-:W-:Y:S05]  /*78a0*/  BSYNC.RECONVERGENT B0 ;  /* 0x0000000000007941 */ /* 0x000fea0003800200 */
.L_x_378:
        /* <DEDUP_REMOVED lines=16> */
[----:B------:R-:W-:Y:S01]  /*79b0*/  MOV R12, R4 ;  /* 0x00000004000c7202 */ /* 0x000fe20000000f00 */
[----:B------:R-:W-:Y:S03]  /*79c0*/  BSSY.RECONVERGENT B1, `(.L_x_383) ;  /* 0x0000006000017945 */ /* 0x000fe60003800200 */
[----:B------:R-:W-:-:S07]  /*79d0*/  MOV R0, R12 ;  /* 0x0000000c00007202 */ /* 0x000fce0000000f00 */
.L_x_384:
[----:B------:R-:W1:Y:S02]  /*79e0*/  LDS R12, [R0] ;  /* 0x00000000000c7984 */ /* 0x000e640000000800 */
[----:B-1----:R-:W-:-:S05]  /*79f0*/  FADD R13, R23, R12 ;  /* 0x0000000c170d7221 */ /* 0x002fca0000000000 */
[----:B------:R-:W1:Y:S02]  /*7a00*/  ATOMS.CAST.SPIN P1, [R0], R12, R13 ;  /* 0x0000000c0000758d */ /* 0x000e64000182000d */
[----:B-1----:R-:W-:Y:S05]  /*7a10*/  @!P1 BRA `(.L_x_384) ;  /* 0xfffffffc00f09947 */ /* 0x002fea000383ffff */
[----:B------:R-:W-:Y:S05]  /*7a20*/  BSYNC.RECONVERGENT B1 ;  /* 0x0000000000017941 */ /* 0x000fea0003800200 */
.L_x_383:
[----:B------:R-:W-:Y:S05]  /*7a30*/  BRA `(.L_x_381) ;  /* 0x0000000000347947 */ /* 0x000fea0003800000 */
.L_x_382:
[----:B------:R-:W2:Y:S02]  /*7a40*/  QSPC.E.D P1, RZ, [R4] ;  /* 0x0000000004ff73aa */ /* 0x000ea40000020700 */
[----:B--2---:R-:W-:Y:S05]  /*7a50*/  @!P1 BRA `(.L_x_385) ;  /* 0x0000000000209947 */ /* 0x004fea0003800000 */
[----:B------:R-:W-:Y:S01]  /*7a60*/  BSSY.RECONVERGENT B1, `(.L_x_386) ;  /* 0x0000006000017945 */ /* 0x000fe20003800200 */
.L_x_387:
[----:B------:R-:W1:Y:S02]  /*7a70*/  LD.E R12, [R4] ;  /* 0x00000000040c7980 */ /* 0x000e640000100900 */
[----:B-1----:R-:W-:-:S06]  /*7a80*/  FADD R13, R23, R12 ;  /* 0x0000000c170d7221 */ /* 0x002fcc0000000000 */
[----:B------:R-:W2:Y:S02]  /*7a90*/  ATOM.E.CAST.SPIN PT, R13, [R4], R12, R13 ;  /* 0x0000000c040d738b */ /* 0x000ea400019e010d */
[----:B--2---:R-:W-:-:S13]  /*7aa0*/  ISETP.EQ.U32.AND P1, PT, R13, 0x1, PT ;  /* 0x000000010d00780c */ /* 0x004fda0003f22070 */
[----:B------:R-:W-:Y:S05]  /*7ab0*/  @!P1 BRA `(.L_x_387) ;  /* 0xfffffffc00ec9947 */ /* 0x000fea000383ffff */
[----:B------:R-:W-:Y:S05]  /*7ac0*/  BSYNC.RECONVERGENT B1 ;  /* 0x0000000000017941 */ /* 0x000fea0003800200 */
.L_x_386:
[----:B------:R-:W-:Y:S05]  /*7ad0*/  BRA `(.L_x_381) ;  /* 0x00000000000c7947 */ /* 0x000fea0003800000 */
.L_x_385:
[----:B------:R-:W1:Y:S02]  /*7ae0*/  LD.E R0, desc[UR8][R4.64] ;  /* 0x0000000804007980 */ /* 0x000e64000c101900 */
[----:B-1----:R-:W-:-:S05]  /*7af0*/  FADD R13, R23, R0 ;  /* 0x00000000170d7221 */ /* 0x002fca0000000000 */
[----:B------:R2:W-:Y:S02]  /*7b00*/  ST.E desc[UR8][R4.64], R13 ;  /* 0x0000000d04007985 */ /* 0x0005e4000c101908 */
.L_x_381:
[----:B------:R-:W-:Y:S05]  /*7b10*/  BSYNC.RECONVERGENT B0 ;  /* 0x0000000000007941 */ /* 0x000fea0003800200 */
.L_x_380:
        /* <DEDUP_REMOVED lines=13> */
[----:B------:R-:W-:-:S07]  /*7bf0*/  IADD3 R14, PT, PT, R15, 0x1, RZ ;  /* 0x000000010f0e7810 */ /* 0x000fce0007ffe0ff */
.L_x_398:
[----:B------:R-:W-:Y:S01]  /*7c00*/  UIADD3 UR4, UPT, UPT, UR4, 0x1, URZ ;  /* 0x0000000104047890 */ /* 0x000fe2000fffe0ff */
[----:B------:R-:W-:Y:S03]  /*7c10*/  BSSY.RECONVERGENT B0, `(.L_x_388) ;  /* 0x000001c000007945 */ /* 0x000fe60003800200 */
[----:B------:R-:W-:Y:S01]  /*7c20*/  UISETP.NE.AND UP0, UPT, UR4, URZ, UPT ;  /* 0x000000ff0400728c */ /* 0x000fe2000bf05270 */
[----:B---3--:R-:W-:Y:S10]  /*7c30*/  @P0 BRA `(.L_x_389) ;  /* 0x0000000000640947 */ /* 0x008ff40003800000 */
[----:B------:R-:W3:Y:S01]  /*7c40*/  I2F.U32.RP R12, UR7 ;  /* 0x00000007000c7d06 */ /* 0x000ee20008209000 */
[----:B------:R-:W-:-:S07]  /*7c50*/  ISETP.NE.U32.AND P1, PT, RZ, UR7, PT ;  /* 0x00000007ff007c0c */ /* 0x000fce000bf25070 */
[----:B---3--:R-:W1:Y:S02]  /*7c60*/  MUFU.RCP R12, R12 ;  /* 0x0000000c000c7308 */ /* 0x008e640000001000 */
[----:B-12---:R-:W-:Y:S02]  /*7c70*/  IADD3 R4, PT, PT, R12, 0xffffffe, RZ ;  /* 0x0ffffffe0c047810 */ /* 0x006fe40007ffe0ff */
        /* <DEDUP_REMOVED lines=21> */
.L_x_389:
[----:B------:R-:W-:Y:S05]  /*7dd0*/  BSYNC.RECONVERGENT B0 ;  /* 0x0000000000007941 */ /* 0x000fea0003800200 */
.L_x_388:
        /* <DEDUP_REMOVED lines=17> */
[----:B------:R-:W-:Y:S01]  /*7ef0*/  MOV R12, R4 ;  /* 0x00000004000c7202 */ /* 0x000fe20000000f00 */
[----:B------:R-:W-:Y:S03]  /*7f00*/  BSSY.RECONVERGENT B1, `(.L_x_393) ;  /* 0x0000006000017945 */ /* 0x000fe60003800200 */
[----:B------:R-:W-:-:S07]  /*7f10*/  MOV R0, R12 ;  /* 0x0000000c00007202 */ /* 0x000fce0000000f00 */
.L_x_394:
[----:B------:R-:W1:Y:S02]  /*7f20*/  LDS R12, [R0] ;  /* 0x00000000000c7984 */ /* 0x000e640000000800 */
[----:B-12---:R-:W-:-:S05]  /*7f30*/  FADD R13, R23, R12 ;  /* 0x0000000c170d7221 */ /* 0x006fca0000000000 */
[----:B------:R-:W1:Y:S02]  /*7f40*/  ATOMS.CAST.SPIN P1, [R0], R12, R13 ;  /* 0x0000000c0000758d */ /* 0x000e64000182000d */
[----:B-1----:R-:W-:Y:S05]  /*7f50*/  @!P1 BRA `(.L_x_394) ;  /* 0xfffffffc00f09947 */ /* 0x002fea000383ffff */
[----:B------:R-:W-:Y:S05]  /*7f60*/  BSYNC.RECONVERGENT B1 ;  /* 0x0000000000017941 */ /* 0x000fea0003800200 */
.L_x_393:
[----:B------:R-:W-:Y:S05]  /*7f70*/  BRA `(.L_x_391) ;  /* 0x0000000000347947 */ /* 0x000fea0003800000 */
.L_x_392:
[----:B------:R-:W3:Y:S02]  /*7f80*/  QSPC.E.D P1, RZ, [R4] ;  /* 0x0000000004ff73aa */ /* 0x000ee40000020700 */
[----:B---3--:R-:W-:Y:S05]  /*7f90*/  @!P1 BRA `(.L_x_395) ;  /* 0x0000000000209947 */ /* 0x008fea0003800000 */
[----:B------:R-:W-:Y:S01]  /*7fa0*/  BSSY.RECONVERGENT B1, `(.L_x_396) ;  /* 0x0000006000017945 */ /* 0x000fe20003800200 */
.L_x_397:
[----:B------:R-:W1:Y:S02]  /*7fb0*/  LD.E R12, [R4] ;  /* 0x00000000040c7980 */ /* 0x000e640000100900 */
[----:B-12---:R-:W-:-:S06]  /*7fc0*/  FADD R13, R23, R12 ;  /* 0x0000000c170d7221 */ /* 0x006fcc0000000000 */
[----:B------:R-:W2:Y:S02]  /*7fd0*/  ATOM.E.CAST.SPIN PT, R13, [R4], R12, R13 ;  /* 0x0000000c040d738b */ /* 0x000ea400019e010d */
[----:B--2---:R-:W-:-:S13]  /*7fe0*/  ISETP.EQ.U32.AND P1, PT, R13, 0x1, PT ;  /* 0x000000010d00780c */ /* 0x004fda0003f22070 */
[----:B------:R-:W-:Y:S05]  /*7ff0*/  @!P1 BRA `(.L_x_397) ;  /* 0xfffffffc00ec9947 */ /* 0x000fea000383ffff */
[----:B------:R-:W-:Y:S05]  /*8000*/  BSYNC.RECONVERGENT B1 ;  /* 0x0000000000017941 */ /* 0x000fea0003800200 */
.L_x_396:
[----:B------:R-:W-:Y:S05]  /*8010*/  BRA `(.L_x_391) ;  /* 0x00000000000c7947 */ /* 0x000fea0003800000 */
.L_x_395:
[----:B------:R-:W1:Y:S02]  /*8020*/  LD.E R0, desc[UR8][R4.64] ;  /* 0x0000000804007980 */ /* 0x000e64000c101900 */
[----:B-12---:R-:W-:-:S05]  /*8030*/  FADD R13, R23, R0 ;  /* 0x00000000170d7221 */ /* 0x006fca0000000000 */
[----:B------:R3:W-:Y:S02]  /*8040*/  ST.E desc[UR8][R4.64], R13 ;  /* 0x0000000d04007985 */ /* 0x0007e4000c101908 */
.L_x_391:
[----:B------:R-:W-:Y:S05]  /*8050*/  BSYNC.RECONVERGENT B0 ;  /* 0x0000000000007941 */ /* 0x000fea0003800200 */
.L_x_390:
        /* <DEDUP_REMOVED lines=12> */
.L_x_306:
[----:B------:R-:W-:Y:S01]  /*8120*/  ISETP.GT.U32.AND P0, PT, R45, 0xf, PT ;  /* 0x0000000f2d00780c */ /* 0x000fe20003f04070 */
[----:B------:R-:W-:-:S12]  /*8130*/  BSSY.RECONVERGENT B0, `(.L_x_399) ;  /* 0x000001f000007945 */ /* 0x000fd80003800200 */
[----:B------:R-:W-:Y:S05]  /*8140*/  @P0 BRA `(.L_x_400) ;  /* 0x0000000000740947 */ /* 0x000fea0003800000 */
[----:B------:R-:W5:Y:S01]  /*8150*/  S2UR UR5, SR_CgaCtaId ;  /* 0x00000000000579c3 */ /* 0x000f620000008800 */
[----:B------:R-:W-:Y:S02]  /*8160*/  UMOV UR4, 0x400 ;  /* 0x0000040000047882 */ /* 0x000fe40000000000 */
[----:B-----5:R-:W-:-:S09]  /*8170*/  ULEA UR4, UR5, UR4, 0x18 ;  /* 0x0000000405047291 */ /* 0x020fd2000f8ec0ff */
[----:B------:R-:W1:Y:S02]  /*8180*/  LDS R0, [UR4] ;  /* 0x00000004ff007984 */ /* 0x000e640008000800 */
[----:B-1234-:R-:W-:-:S04]  /*8190*/  IADD3 R4, PT, PT, R0, 0x1800000, RZ ;  /* 0x0180000000047810 */ /* 0x01efc80007ffe0ff */
[----:B------:R-:W-:-:S04]  /*81a0*/  LOP3.LUT R4, R4, 0x7f800000, RZ, 0xc0, !PT ;  /* 0x7f80000004047812 */ /* 0x000fc800078ec0ff */
[----:B------:R-:W-:-:S13]  /*81b0*/  ISETP.GT.U32.AND P0, PT, R4, 0x1ffffff, PT ;  /* 0x01ffffff0400780c */ /* 0x000fda0003f04070 */
[----:B------:R-:W-:Y:S05]  /*81c0*/  @P0 BRA `(.L_x_401) ;  /* 0x0000000000100947 */ /* 0x000fea0003800000 */
[----:B------:R-:W-:-:S07]  /*81d0*/  MOV R16, 0x81f0 ;  /* 0x000081f000107802 */ /* 0x000fce0000000f00 */
[----:B------:R-:W-:Y:S05]  /*81e0*/  CALL.REL.NOINC `($__internal_2_$__cuda_sm20_rcp_rn_f32_slowpath) ;  /* 0x0000000000a07944 */ /* 0x000fea0003c00000 */
[----:B------:R-:W-:Y:S01]  /*81f0*/  MOV R4, R0 ;  /* 0x0000000000047202 */ /* 0x000fe20000000f00 */
[----:B------:R-:W-:Y:S06]  /*8200*/  BRA `(.L_x_402) ;  /* 0x0000000000107947 */ /* 0x000fec0003800000 */
.L_x_401:
[----:B------:R-:W1:Y:S02]  /*8210*/  MUFU.RCP R5, R0 ;  /* 0x0000000000057308 */ /* 0x000e640000001000 */
[----:B-1----:R-:W-:-:S04]  /*8220*/  FFMA R4, R0, R5, -1 ;  /* 0xbf80000000047423 */ /* 0x002fc80000000005 */
[----:B------:R-:W-:-:S04]  /*8230*/  FADD.FTZ R4, -R4, -RZ ;  /* 0x800000ff04047221 */ /* 0x000fc80000010100 */
[----:B------:R-:W-:-:S07]  /*8240*/  FFMA R4, R5, R4, R5 ;  /* 0x0000000405047223 */ /* 0x000fce0000000005 */
.L_x_402:
        /* <DEDUP_REMOVED lines=13> */
.L_x_400:
[----:B------:R-:W-:Y:S05]  /*8320*/  BSYNC.RECONVERGENT B0 ;  /* 0x0000000000007941 */ /* 0x000fea0003800200 */
.L_x_399:
[----:B------:R-:W1:Y:S02]  /*8330*/  LDC.64 R2, c[0x0][0x380] ;  /* 0x0000e000ff027b82 */ /* 0x000e640000000a00 */
[C---:B-1234-:R-:W-:Y:S01]  /*8340*/  IADD3 R5, PT, PT, R45.reuse, R44, RZ ;  /* 0x0000002c2d057210 */ /* 0x05efe20007ffe0ff */
[----:B------:R-:W-:-:S05]  /*8350*/  IMAD.WIDE.U32 R52, R45, 0x2, R52 ;  /* 0x000000022d347825 */ /* 0x000fca00078e0034 */
[----:B------:R-:W-:Y:S06]  /*8360*/  BAR.SYNC.DEFER_BLOCKING 0x0 ;  /* 0x0000000000007b1d */ /* 0x000fec0000010000 */
[----:B------:R1:W5:Y:S01]  /*8370*/  LD.E.U16 R52, desc[UR8][R52.64+0x8000] ;  /* 0x0080000834347980 */ /* 0x000362000c101500 */
[----:B------:R-:W-:-:S03]  /*8380*/  IMAD.WIDE.U32 R2, R5, 0x2, R2 ;  /* 0x0000000205027825 */ /* 0x000fc600078e0002 */
[----:B------:R-:W-:Y:S02]  /*8390*/  LOP3.LUT R4, R2, 0xfffffffd, RZ, 0xc0, !PT ;  /* 0xfffffffd02047812 */ /* 0x000fe400078ec0ff */
[----:B------:R-:W-:-:S05]  /*83a0*/  MOV R5, R3 ;  /* 0x0000000300057202 */ /* 0x000fca0000000f00 */
[----:B------:R1:W5:Y:S01]  /*83b0*/  LD.E R7, desc[UR8][R4.64] ;  /* 0x0000000804077980 */ /* 0x000362000c101900 */
[----:B------:R-:W-:-:S04]  /*83c0*/  LOP3.LUT R0, R2, 0x2, RZ, 0xc0, !PT ;  /* 0x0000000202007812 */ /* 0x000fc800078ec0ff */
[----:B------:R-:W-:Y:S01]  /*83d0*/  ISETP.EQ.U32.AND P0, PT, R0, RZ, PT ;  /* 0x000000ff0000720c */ /* 0x000fe20003f02070 */
[----:B------:R-:W-:-:S05]  /*83e0*/  HFMA2 R0, -RZ, RZ, 0, 0.19775390625 ;  /* 0x00003254ff007431 */ /* 0x000fca00000001ff */
[----:B-1----:R-:W-:-:S07]  /*83f0*/  SEL R0, R0, 0x7610, P0 ;  /* 0x0000761000007807 */ /* 0x002fce0000000000 */
.L_x_403:
[----:B-----5:R-:W-:-:S05]  /*8400*/  HADD2 R6, R7, R52.H0_H0 ;  /* 0x2000003407067230 */ /* 0x020fca0000000000 */
[----:B------:R-:W-:-:S05]  /*8410*/  PRMT R9, R7, R0, R6 ;  /* 0x0000000007097216 */ /* 0x000fca0000000006 */
[----:B------:R-:W2:Y:S02]  /*8420*/  ATOM.E.CAS.STRONG.GPU PT, R6, [R4], R7, R9 ;  /* 0x000000070406738b */ /* 0x000ea400001ee109 */
[----:B--2---:R-:W-:Y:S02]  /*8430*/  ISETP.NE.U32.AND P0, PT, R6, R7, PT ;  /* 0x000000070600720c */ /* 0x004fe40003f05070 */
[----:B------:R-:W-:-:S11]  /*8440*/  MOV R7, R6 ;  /* 0x0000000600077202 */ /* 0x000fd60000000f00 */
[----:B------:R-:W-:Y:S05]  /*8450*/  @P0 BRA `(.L_x_403) ;  /* 0xfffffffc00e80947 */ /* 0x000fea000383ffff */
[----:B------:R-:W-:Y:S05]  /*8460*/  EXIT ;  /* 0x000000000000794d */ /* 0x000fea0003800000 */
        .weak           $__internal_2_$__cuda_sm20_rcp_rn_f32_slowpath
        .type           $__internal_2_$__cuda_sm20_rcp_rn_f32_slowpath,@function
        .size           $__internal_2_$__cuda_sm20_rcp_rn_f32_slowpath,(.L_x_433 - $__internal_2_$__cuda_sm20_rcp_rn_f32_slowpath)
$__internal_2_$__cuda_sm20_rcp_rn_f32_slowpath:
        /* <DEDUP_REMOVED lines=15> */
.L_x_404:
        /* <DEDUP_REMOVED lines=33> */
.L_x_406:
[----:B------:R1:W2:Y:S02]  /*8770*/  MUFU.RCP R4, R0 ;  /* 0x0000000000047308 */ /* 0x0002a40000001000 */
.L_x_405:
[----:B------:R-:W-:Y:S01]  /*8780*/  HFMA2 R5, -RZ, RZ, 0, 0 ;  /* 0x00000000ff057431 */ /* 0x000fe200000001ff */
[----:B-1234-:R-:W-:Y:S02]  /*8790*/  MOV R0, R4 ;  /* 0x0000000400007202 */ /* 0x01efe40000000f00 */
[----:B------:R-:W-:-:S04]  /*87a0*/  MOV R4, R16 ;  /* 0x0000001000047202 */ /* 0x000fc80000000f00 */
[----:B------:R-:W-:Y:S05]  /*87b0*/  RET.REL.NODEC R4 `(_Z20MHAFlashDecodeKernelP6__halfS0_S0_S0_Pi) ;  /* 0xffffff7804107950 */ /* 0x000fea0003c3ffff */
.L_x_407:
        /* <DEDUP_REMOVED lines=12> */
.L_x_433:


//--------------------- .text._Z24gemv_topk_cluster_kernelPK6__halfS1_Pi --------------------------
	.section	.text._Z24gemv_topk_cluster_kernelPK6__halfS1_Pi,"ax",@progbits
	.align	128
        .global         _Z24gemv_topk_cluster_kernelPK6__halfS1_Pi
        .type           _Z24gemv_topk_cluster_kernelPK6__halfS1_Pi,@function
        .size           _Z24gemv_topk_cluster_kernelPK6__halfS1_Pi,(.L_x_437 - _Z24gemv_topk_cluster_kernelPK6__halfS1_Pi)
        .other          _Z24gemv_topk_cluster_kernelPK6__halfS1_Pi,@"STO_CUDA_ENTRY STV_DEFAULT"
_Z24gemv_topk_cluster_kernelPK6__halfS1_Pi:
.text._Z24gemv_topk_cluster_kernelPK6__halfS1_Pi:
[----:B------:R-:W-:Y:S08]  /*0000*/  LDC R1, c[0x0][0x37c] ;  /* 0x0000df00ff017b82 */ /* 0x000ff00000000800 */
[----:B------:R-:W1:Y:S01]  /*0010*/  S2UR UR4, SR_CTAID.Y ;  /* 0x00000000000479c3 */ /* 0x000e620000002600 */
[----:B------:R-:W2:Y:S01]  /*0020*/  S2R R10, SR_TID.Y ;  /* 0x00000000000a7919 */ /* 0x000ea20000002200 */
[----:B------:R-:W-:-:S05]  /*0030*/  CS2R.32 R25, SR_CgaSize ;  /* 0x0000000000197805 */ /* 0x000fca0000008a00 */
[----:B------:R-:W-:-:S05]  /*0040*/  IMAD R25, R25, -0xa0, RZ ;  /* 0xffffff6019197824 */ /* 0x000fca00078e02ff */
[----:B------:R-:W-:-:S14]  /*0050*/  R2UR UR7, R25 ;  /* 0x00000000190772ca */ /* 0x000fdc00000e0000 */
[----:B------:R-:W3:Y:S01]  /*0060*/  LDCU UR7, c[0x0][UR7+0x2b4] ;  /* 0x00005680070777ac */ /* 0x000ee20008000800 */
[----:B------:R-:W2:Y:S01]  /*0070*/  S2R R3, SR_TID.Z ;  /* 0x0000000000037919 */ /* 0x000ea20000002300 */
[----:B------:R-:W-:-:S05]  /*0080*/  CS2R.32 R25, SR_CgaSize ;  /* 0x0000000000197805 */ /* 0x000fca0000008a00 */
[----:B------:R-:W-:-:S05]  /*0090*/  IMAD R25, R25, -0xa0, RZ ;  /* 0xffffff6019197824 */ /* 0x000fca00078e02ff */
[----:B------:R-:W-:-:S14]  /*00a0*/  R2UR UR9, R25 ;  /* 0x00000000190972ca */ /* 0x000fdc00000e0000 */
[----:B------:R-:W4:Y:S01]  /*00b0*/  LDCU UR9, c[0x0][UR9+0x2b8] ;  /* 0x00005700090977ac */ /* 0x000f220008000800 */
[----:B------:R-:W2:Y:S01]  /*00c0*/  S2UR UR8, SR_CTAID.Z ;  /* 0x00000000000879c3 */ /* 0x000ea20000002700 */
[----:B------:R-:W4:Y:S01]  /*00d0*/  S2R R9, SR_TID.X ;  /* 0x0000000000097919 */ /* 0x000f220000002100 */
[----:B------:R-:W-:-:S05]  /*00e0*/  CS2R.32 R25, SR_CgaSize ;  /* 0x0000000000197805 */ /* 0x000fca0000008a00 */
[----:B------:R-:W-:-:S05]  /*00f0*/  IMAD R25, R25, -0xa0, RZ ;  /* 0xffffff6019197824 */ /* 0x000fca00078e02ff */
[----:B------:R-:W-:-:S14]  /*0100*/  R2UR UR6, R25 ;  /* 0x00000000190672ca */ /* 0x000fdc00000e0000 */
[----:B------:R-:W4:Y:S01]  /*0110*/  LDCU UR6, c[0x0][UR6+0x2b0] ;  /* 0x00005600060677ac */ /* 0x000f220008000800 */
[----:B------:R-:W4:Y:S08]  /*0120*/  S2UR UR5, SR_CTAID.X ;  /* 0x00000000000579c3 */ /* 0x000f300000002500 */
[----:B------:R-:W4:Y:S01]  /*0130*/  LDC R2, c[0x0][0x360] ;  /* 0x0000d800ff027b82 */ /* 0x000f220000000800 */
[----:B-1----:R-:W-:Y:S01]  /*0140*/  I2FP.F32.U32 R0, UR4 ;  /* 0x0000000400007c45 */ /* 0x002fe20008201000 */
[----:B------:R-:W1:Y:S04]  /*0150*/  LDCU UR4, c[0x0][0x364] ;  /* 0x00006c80ff0477ac */ /* 0x000e680008000800 */
[----:B---3--:R-:W-:Y:S01]  /*0160*/  FMUL R8, R0, UR7 ;  /* 0x0000000700087c20 */ /* 0x008fe20008400000 */
[----:B------:R-:W-:-:S05]  /*0170*/  CS2R.32 R25, SR_CgaSize ;  /* 0x0000000000197805 */ /* 0x000fca0000008a00 */
[----:B------:R-:W-:-:S05]  /*0180*/  IMAD R25, R25, -0xa0, RZ ;  /* 0xffffff6019197824 */ /* 0x000fca00078e02ff */
[----:B------:R-:W-:-:S14]  /*0190*/  R2UR UR7, R25 ;  /* 0x00000000190772ca */ /* 0x000fdc00000e0000 */
[----:B------:R-:W3:Y:S01]  /*01a0*/  LDCU UR7, c[0x0][UR7+0x2c4] ;  /* 0x00005880070777ac */ /* 0x000ee20008000800 */
[----:B--2---:R-:W-:Y:S01]  /*01b0*/  I2FP.F32.U32 R4, UR8 ;  /* 0x0000000800047c45 */ /* 0x004fe20008201000 */
[----:B------:R-:W-:Y:S04]  /*01c0*/  F2I.U32.TRUNC.NTZ R8, R8 ;  /* 0x0000000800087305 */ /* 0x000fe8000020f000 */
[----:B----4-:R-:W-:Y:S01]  /*01d0*/  FMUL R11, R4, UR9 ;  /* 0x00000009040b7c20 */ /* 0x010fe20008400000 */
[----:B------:R-:W2:Y:S01]  /*01e0*/  LDCU.64 UR8, c[0x0][0x358] ;  /* 0x00006b00ff0877ac */ /* 0x000ea20008000a00 */
[----:B------:R-:W4:Y:S01]  /*01f0*/  LDC.64 R4, c[0x0][0x380] ;  /* 0x0000e000ff047b82 */ /* 0x000f220000000a00 */
[----:B------:R-:W-:Y:S02]  /*0200*/  I2FP.F32.U32 R0, UR5 ;  /* 0x0000000500007c45 */ /* 0x000fe40008201000 */
[----:B------:R-:W-:-:S05]  /*0210*/  CS2R.32 R25, SR_CgaSize ;  /* 0x0000000000197805 */ /* 0x000fca0000008a00 */
[----:B------:R-:W-:-:S05]  /*0220*/  IMAD R25, R25, -0xa0, RZ ;  /* 0xffffff6019197824 */ /* 0x000fca00078e02ff */
[----:B------:R-:W-:-:S14]  /*0230*/  R2UR UR5, R25 ;  /* 0x00000000190572ca */ /* 0x000fdc00000e0000 */
[----:B------:R-:W2:Y:S01]  /*0240*/  LDCU UR5, c[0x0][UR5+0x2c0] ;  /* 0x00005800050577ac */ /* 0x000ea20008000800 */
[----:B------:R-:W3:Y:S01]  /*0250*/  F2I.U32.TRUNC.NTZ R11, R11 ;  /* 0x0000000b000b7305 */ /* 0x000ee2000020f000 */
[----:B------:R-:W-:Y:S01]  /*0260*/  FMUL R6, R0, UR6 ;  /* 0x0000000600067c20 */ /* 0x000fe20008400000 */
[----:B-1----:R-:W-:-:S04]  /*0270*/  IMAD R10, R3, UR4, R10 ;  /* 0x00000004030a7c24 */ /* 0x002fc8000f8e020a */
[----:B------:R-:W-:Y:S02]  /*0280*/  IMAD R3, R10, R2, R9 ;  /* 0x000000020a037224 */ /* 0x000fe400078e0209 */
[----:B------:R-:W2:Y:S02]  /*0290*/  F2I.U32.TRUNC.NTZ R7, R6 ;  /* 0x0000000600077305 */ /* 0x000ea4000020f000 */
[----:B------:R-:W-:Y:S02]  /*02a0*/  IMAD.SHL.U32 R0, R3, 0x8, RZ ;  /* 0x0000000803007824 */ /* 0x000fe400078e00ff */
[----:B---3--:R-:W-:-:S03]  /*02b0*/  IMAD R8, R11, UR7, R8 ;  /* 0x000000070b087c24 */ /* 0x008fc6000f8e0208 */
[----:B------:R-:W-:Y:S01]  /*02c0*/  LOP3.LUT R0, R0, 0x78, RZ, 0xc0, !PT ;  /* 0x0000007800007812 */ /* 0x000fe200078ec0ff */
[----:B--2---:R-:W-:-:S04]  /*02d0*/  IMAD R8, R8, UR5, R7 ;  /* 0x0000000508087c24 */ /* 0x004fc8000f8e0207 */
[----:B------:R-:W-:-:S04]  /*02e0*/  IMAD R25, R8, 0x80, R0 ;  /* 0x0000008008197824 */ /* 0x000fc800078e0200 */
[----:B----4-:R-:W-:-:S06]  /*02f0*/  IMAD.WIDE.U32 R4, R25, 0x2, R4 ;  /* 0x0000000219047825 */ /* 0x010fcc00078e0004 */
[----:B------:R-:W5:Y:S01]  /*0300*/  LDG.E.128.CONSTANT R4, desc[UR8][R4.64] ;  /* 0x0000000804047981 */ /* 0x000f62000c1e9d00 */
[----:B------:R-:W1:Y:S01]  /*0310*/  S2UR UR4, SR_CgaCtaId ;  /* 0x00000000000479c3 */ /* 0x000e620000008800 */
[----:B------:R-:W-:Y:S01]  /*0320*/  MOV R11, 0xffffff33 ;  /* 0xffffff33000b7802 */ /* 0x000fe20000000f00 */
[----:B------:R-:W-:Y:S01]  /*0330*/  BSSY.RECONVERGENT B0, `(.L_x_408) ;  /* 0x000006c000007945 */ /* 0x000fe20003800200 */
[----:B------:R-:W-:Y:S02]  /*0340*/  ISETP.GT.U32.AND P1, PT, R3, 0xcc, PT ;  /* 0x000000cc0300780c */ /* 0x000fe40003f24070 */
[----:B------:R-:W-:-:S04]  /*0350*/  SHF.R.U32.HI R21, RZ, 0x2, R3 ;  /* 0x00000002ff157819 */ /* 0x000fc80000011603 */
[----:B------:R-:W-:Y:S01]  /*0360*/  LOP3.LUT R21, R21, 0x3ffffffc, RZ, 0xc0, !PT ;  /* 0x3ffffffc15157812 */ /* 0x000fe200078ec0ff */
[----:B-1----:R-:W-:-:S04]  /*0370*/  IMAD.U32 R12, RZ, RZ, UR4 ;  /* 0x00000004ff0c7e24 */ /* 0x002fc8000f8e00ff */
[C---:B------:R-:W-:Y:S01]  /*0380*/  IMAD R22, R12.reuse, R11, 0x400 ;  /* 0x000004000c167424 */ /* 0x040fe200078e020b */
[----:B------:R-:W-:-:S04]  /*0390*/  ISETP.GT.AND P0, PT, R12, 0x4, PT ;  /* 0x000000040c00780c */ /* 0x000fc80003f04270 */
[C---:B------:R-:W-:Y:S02]  /*03a0*/  VIMNMX.RELU R11, PT, PT, R22.reuse, 0xcd, PT ;  /* 0x000000cd160b7848 */ /* 0x040fe40003fe1100 */
[----:B------:R-:W-:-:S03]  /*03b0*/  VIMNMX R22, PT, PT, R22, 0xcd, PT ;  /* 0x000000cd16167848 */ /* 0x000fc60003fe0100 */
[----:B------:R-:W-:-:S05]  /*03c0*/  VIADD R13, R11, 0x1f ;  /* 0x0000001f0b0d7836 */ /* 0x000fca0000000000 */
[----:B------:R-:W-:-:S04]  /*03d0*/  SHF.R.U32.HI R13, RZ, 0x5, R13 ;  /* 0x00000005ff0d7819 */ /* 0x000fc8000001160d */
[----:B------:R-:W-:Y:S01]  /*03e0*/  SEL R23, R13, RZ, !P0 ;  /* 0x000000ff0d177207 */ /* 0x000fe20004000000 */
[----:B------:R-:W-:Y:S06]  /*03f0*/  @P1 BRA `(.L_x_409) ;  /* 0x00000004007c1947 */ /* 0x000fec0003800000 */
[----:B------:R-:W1:Y:S01]  /*0400*/  I2F.U32.RP R16, R2 ;  /* 0x0000000200107306 */ /* 0x000e620000209000 */
[----:B------:R-:W-:Y:S01]  /*0410*/  IMAD.IADD R13, R3, 0x1, R2 ;  /* 0x00000001030d7824 */ /* 0x000fe200078e0202 */
[----:B------:R-:W-:Y:S01]  /*0420*/  ISETP.NE.U32.AND P2, PT, R2, RZ, PT ;  /* 0x000000ff0200720c */ /* 0x000fe20003f45070 */
[----:B------:R-:W-:Y:S03]  /*0430*/  BSSY.RECONVERGENT B1, `(.L_x_410) ;  /* 0x0000031000017945 */ /* 0x000fe60003800200 */
[C---:B------:R-:W-:Y:S02]  /*0440*/  ISETP.GE.U32.AND P3, PT, R13.reuse, 0xcd, PT ;  /* 0x000000cd0d00780c */ /* 0x040fe40003f66070 */
[----:B------:R-:W-:-:S04]  /*0450*/  VIMNMX.U32 R14, PT, PT, R13, 0xcd, !PT ;  /* 0x000000cd0d0e7848 */ /* 0x000fc80007fe0000 */
[----:B------:R-:W-:Y:S01]  /*0460*/  IADD3 R13, PT, PT, -R13, R14, RZ ;  /* 0x0000000e0d0d7210 */ /* 0x000fe20007ffe1ff */
[----:B------:R-:W-:Y:S01]  /*0470*/  IMAD.MOV.U32 R14, RZ, RZ, RZ ;  /* 0x000000ffff0e7224 */ /* 0x000fe200078e00ff */
[----:B-1----:R-:W1:Y:S03]  /*0480*/  MUFU.RCP R16, R16 ;  /* 0x0000001000107308 */ /* 0x002e660000001000 */
[C---:B------:R-:W-:Y:S02]  /*0490*/  VIADD R17, R13.reuse, 0xffffffff ;  /* 0xffffffff0d117836 */ /* 0x040fe40000000000 */
[----:B------:R-:W-:Y:S02]  /*04a0*/  @P3 IADD3 R17, PT, PT, R13, RZ, RZ ;  /* 0x000000ff0d113210 */ /* 0x000fe40007ffe0ff */
[----:B-1----:R-:W-:-:S06]  /*04b0*/  IADD3 R15, PT, PT, R16, 0xffffffe, RZ ;  /* 0x0ffffffe100f7810 */ /* 0x002fcc0007ffe0ff */
[----:B------:R-:W1:Y:S02]  /*04c0*/  F2I.FTZ.U32.TRUNC.NTZ R15, R15 ;  /* 0x0000000f000f7305 */ /* 0x000e64000021f000 */
[----:B-1----:R-:W-:-:S04]  /*04d0*/  IMAD.MOV R19, RZ, RZ, -R15 ;  /* 0x000000ffff137224 */ /* 0x002fc800078e0a0f */
[----:B------:R-:W-:-:S04]  /*04e0*/  IMAD R19, R19, R2, RZ ;  /* 0x0000000213137224 */ /* 0x000fc800078e02ff */
[----:B------:R-:W-:-:S06]  /*04f0*/  IMAD.HI.U32 R14, R15, R19, R14 ;  /* 0x000000130f0e7227 */ /* 0x000fcc00078e000e */
[----:B------:R-:W-:-:S04]  /*0500*/  IMAD.HI.U32 R14, R14, R17, RZ ;  /* 0x000000110e0e7227 */ /* 0x000fc800078e00ff */
[----:B------:R-:W-:-:S04]  /*0510*/  IMAD.MOV R13, RZ, RZ, -R14 ;  /* 0x000000ffff0d7224 */ /* 0x000fc800078e0a0e */
[----:B------:R-:W-:Y:S01]  /*0520*/  IMAD R17, R2, R13, R17 ;  /* 0x0000000d02117224 */ /* 0x000fe200078e0211 */
[----:B------:R-:W-:-:S04]  /*0530*/  SEL R13, RZ, 0x1, P3 ;  /* 0x00000001ff0d7807 */ /* 0x000fc80001800000 */
[----:B------:R-:W-:-:S13]  /*0540*/  ISETP.GE.U32.AND P0, PT, R17, R2, PT ;  /* 0x000000021100720c */ /* 0x000fda0003f06070 */
[----:B------:R-:W-:Y:S01]  /*0550*/  @P0 IMAD.IADD R17, R17, 0x1, -R2 ;  /* 0x0000000111110824 */ /* 0x000fe200078e0a02 */
[----:B------:R-:W-:-:S04]  /*0560*/  @P0 IADD3 R14, PT, PT, R14, 0x1, RZ ;  /* 0x000000010e0e0810 */ /* 0x000fc80007ffe0ff */
[----:B------:R-:W-:-:S13]  /*0570*/  ISETP.GE.U32.AND P1, PT, R17, R2, PT ;  /* 0x000000021100720c */ /* 0x000fda0003f26070 */
[----:B------:R-:W-:Y:S01]  /*0580*/  @P1 VIADD R14, R14, 0x1 ;  /* 0x000000010e0e1836 */ /* 0x000fe20000000000 */
[----:B------:R-:W-:-:S05]  /*0590*/  @!P2 LOP3.LUT R14, RZ, R2, RZ, 0x33, !PT ;  /* 0x00000002ff0ea212 */ /* 0x000fca00078e33ff */
[----:B------:R-:W-:-:S05]  /*05a0*/  IMAD.IADD R15, R13, 0x1, R14 ;  /* 0x000000010d0f7824 */ /* 0x000fca00078e020e */
[C---:B------:R-:W-:Y:S02]  /*05b0*/  LOP3.LUT R13, R15.reuse, 0x3, RZ, 0xc0, !PT ;  /* 0x000000030f0d7812 */ /* 0x040fe400078ec0ff */
[----:B------:R-:W-:Y:S02]  /*05c0*/  ISETP.GE.U32.AND P1, PT, R15, 0x3, PT ;  /* 0x000000030f00780c */ /* 0x000fe40003f26070 */
[----:B------:R-:W-:Y:S02]  /*05d0*/  ISETP.NE.AND P0, PT, R13, 0x3, PT ;  /* 0x000000030d00780c */ /* 0x000fe40003f05270 */
[----:B------:R-:W-:-:S11]  /*05e0*/  MOV R13, R3 ;  /* 0x00000003000d7202 */ /* 0x000fd60000000f00 */
[----:B------:R-:W-:Y:S05]  /*05f0*/  @!P0 BRA `(.L_x_411) ;  /* 0x0000000000508947 */ /* 0x000fea0003800000 */
[----:B------:R-:W-:Y:S01]  /*0600*/  MOV R14, 0x400 ;  /* 0x00000400000e7802 */ /* 0x000fe20000000f00 */
[----:B------:R-:W-:Y:S02]  /*0610*/  VIADD R13, R15, 0x1 ;  /* 0x000000010f0d7836 */ /* 0x000fe40000000000 */
[----:B------:R-:W-:Y:S02]  /*0620*/  IMAD R16, R12, 0xcd, R3 ;  /* 0x000000cd0c107824 */ /* 0x000fe400078e0203 */
[----:B------:R-:W-:Y:S01]  /*0630*/  VIADD R15, R14, 0x1220 ;  /* 0x000012200e0f7836 */ /* 0x000fe20000000000 */
[----:B------:R-:W-:-:S04]  /*0640*/  LOP3.LUT R13, R13, 0x3, RZ, 0xc0, !PT ;  /* 0x000000030d0d7812 */ /* 0x000fc800078ec0ff */
[----:B------:R-:W-:Y:S01]  /*0650*/  LEA R15, R12, R15, 0x18 ;  /* 0x0000000f0c0f7211 */ /* 0x000fe200078ec0ff */
[----:B------:R-:W-:Y:S01]  /*0660*/  IMAD.MOV R17, RZ, RZ, -R13 ;  /* 0x000000ffff117224 */ /* 0x000fe200078e0a0d */
[----:B------:R-:W-:-:S03]  /*0670*/  IADD3 R14, PT, PT, R10, R13, RZ ;  /* 0x0000000d0a0e7210 */ /* 0x000fc60007ffe0ff */
[----:B------:R-:W-:Y:S02]  /*0680*/  IMAD R15, R16, 0x4, R15 ;  /* 0x00000004100f7824 */ /* 0x000fe400078e020f */
[----:B------:R-:W-:-:S03]  /*0690*/  IMAD R13, R14, R2, R9 ;  /* 0x000000020e0d7224 */ /* 0x000fc600078e0209 */
[----:B------:R-:W-:-:S07]  /*06a0*/  IADD3 R15, PT, PT, R15, 0x5000, RZ ;  /* 0x000050000f0f7810 */ /* 0x000fce0007ffe0ff */
.L_x_412:
[----:B------:R-:W-:Y:S01]  /*06b0*/  ISETP.GT.AND P0, PT, R16, 0x3ff, PT ;  /* 0x000003ff1000780c */ /* 0x000fe20003f04270 */
[----:B------:R-:W-:-:S12]  /*06c0*/  VIADD R17, R17, 0x1 ;  /* 0x0000000111117836 */ /* 0x000fd80000000000 */
[----:B------:R-:W-:Y:S01]  /*06d0*/  @!P0 IMAD.MOV.U32 R14, RZ, RZ, -0x800001 ;  /* 0xff7fffffff0e8424 */ /* 0x000fe200078e00ff */
[----:B------:R1:W-:Y:S04]  /*06e0*/  @!P0 STS [R15], R16 ;  /* 0x000000100f008388 */ /* 0x0003e80000000800 */
[----:B------:R2:W-:Y:S01]  /*06f0*/  @!P0 STS [R15+-0x1000], R14 ;  /* 0xfff0000e0f008388 */ /* 0x0005e20000000800 */
[----:B------:R-:W-:Y:S02]  /*0700*/  ISETP.NE.AND P0, PT, R17, RZ, PT ;  /* 0x000000ff1100720c */ /* 0x000fe40003f05270 */
[C---:B-1----:R-:W-:Y:S01]  /*0710*/  IADD3 R16, PT, PT, R2.reuse, R16, RZ ;  /* 0x0000001002107210 */ /* 0x042fe20007ffe0ff */
[----:B--2---:R-:W-:-:S10]  /*0720*/  IMAD R15, R2, 0x4, R15 ;  /* 0x00000004020f7824 */ /* 0x004fd400078e020f */
[----:B------:R-:W-:Y:S05]  /*0730*/  @P0 BRA `(.L_x_412) ;  /* 0xfffffffc00dc0947 */ /* 0x000fea000383ffff */
.L_x_411:
[----:B------:R-:W-:Y:S05]  /*0740*/  BSYNC.RECONVERGENT B1 ;  /* 0x0000000000017941 */ /* 0x000fea0003800200 */
.L_x_410:
[----:B------:R-:W-:Y:S05]  /*0750*/  @!P1 BRA `(.L_x_409) ;  /* 0x0000000000a49947 */ /* 0x000fea0003800000 */
[----:B------:R-:W1:Y:S01]  /*0760*/  S2UR UR4, SR_CgaCtaId ;  /* 0x00000000000479c3 */ /* 0x000e620000008800 */
[----:B------:R-:W-:Y:S01]  /*0770*/  MOV R14, 0x400 ;  /* 0x00000400000e7802 */ /* 0x000fe20000000f00 */
[----:B------:R-:W-:-:S04]  /*0780*/  IMAD R15, R12, 0xcd, R13 ;  /* 0x000000cd0c0f7824 */ /* 0x000fc800078e020d */
[----:B------:R-:W-:Y:S01]  /*0790*/  VIADD R29, R14, 0x1220 ;  /* 0x000012200e1d7836 */ /* 0x000fe20000000000 */
[C---:B------:R-:W-:Y:S01]  /*07a0*/  LEA R19, R2.reuse, R15, 0x1 ;  /* 0x0000000f02137211 */ /* 0x040fe200078e08ff */
[C---:B------:R-:W-:Y:S02]  /*07b0*/  IMAD.IADD R24, R15.reuse, 0x1, R2 ;  /* 0x000000010f187824 */ /* 0x040fe400078e0202 */
[----:B------:R-:W-:Y:S02]  /*07c0*/  IMAD.SHL.U32 R31, R15, 0x4, RZ ;  /* 0x000000040f1f7824 */ /* 0x000fe400078e00ff */
[C---:B------:R-:W-:Y:S02]  /*07d0*/  IMAD R27, R2.reuse, 0x3, R15 ;  /* 0x00000003021b7824 */ /* 0x040fe400078e020f */
[C-C-:B------:R-:W-:Y:S02]  /*07e0*/  IMAD R26, R2.reuse, 0x8, R31.reuse ;  /* 0x00000008021a7824 */ /* 0x140fe400078e021f */
[----:B------:R-:W-:-:S02]  /*07f0*/  IMAD R28, R2, 0xc, R31 ;  /* 0x0000000c021c7824 */ /* 0x000fc400078e021f */
[----:B------:R-:W-:Y:S01]  /*0800*/  IMAD.MOV.U32 R17, RZ, RZ, R24 ;  /* 0x000000ffff117224 */ /* 0x000fe200078e0018 */
[----:B-1----:R-:W-:-:S04]  /*0810*/  MOV R12, UR4 ;  /* 0x00000004000c7c02 */ /* 0x002fc80008000f00 */
[----:B------:R-:W-:-:S07]  /*0820*/  LEA R29, R12, R29, 0x18 ;  /* 0x0000001d0c1d7211 */ /* 0x000fce00078ec0ff */
.L_x_413:
[----:B------:R-:W-:Y:S01]  /*0830*/  ISETP.GT.AND P0, PT, R15, 0x3ff, PT ;  /* 0x000003ff0f00780c */ /* 0x000fe20003f04270 */
[----:B------:R-:W-:Y:S01]  /*0840*/  IMAD R13, R2, 0x4, R13 ;  /* 0x00000004020d7824 */ /* 0x000fe200078e020d */
[----:B------:R-:W-:Y:S02]  /*0850*/  ISETP.GT.AND P1, PT, R17, 0x3ff, PT ;  /* 0x000003ff1100780c */ /* 0x000fe40003f24270 */
[----:B------:R-:W-:Y:S02]  /*0860*/  ISETP.GT.AND P2, PT, R19, 0x3ff, PT ;  /* 0x000003ff1300780c */ /* 0x000fe40003f44270 */
[----:B------:R-:W-:-:S07]  /*0870*/  ISETP.GT.AND P3, PT, R27, 0x3ff, PT ;  /* 0x000003ff1b00780c */ /* 0x000fce0003f64270 */
[-C--:B------:R-:W-:Y:S01]  /*0880*/  @!P0 IADD3 R14, PT, PT, R31, R29.reuse, RZ ;  /* 0x0000001d1f0e8210 */ /* 0x080fe20007ffe0ff */
[----:B------:R-:W-:Y:S01]  /*0890*/  @!P0 IMAD.MOV.U32 R33, RZ, RZ, -0x800001 ;  /* 0xff7fffffff218424 */ /* 0x000fe200078e00ff */
[----:B------:R-:W-:Y:S01]  /*08a0*/  @!P1 MOV R35, 0xff7fffff ;  /* 0xff7fffff00239802 */ /* 0x000fe20000000f00 */
[--C-:B------:R-:W-:Y:S02]  /*08b0*/  @!P1 IMAD R16, R24, 0x4, R29.reuse ;  /* 0x0000000418109824 */ /* 0x100fe400078e021d */
[----:B------:R-:W-:Y:S01]  /*08c0*/  @!P2 IMAD.IADD R18, R26, 0x1, R29 ;  /* 0x000000011a12a824 */ /* 0x000fe200078e021d */
[-C--:B------:R-:W-:Y:S01]  /*08d0*/  @!P3 IADD3 R20, PT, PT, R28, R29.reuse, RZ ;  /* 0x0000001d1c14b210 */ /* 0x080fe20007ffe0ff */
[----:B------:R-:W-:Y:S01]  /*08e0*/  @!P2 IMAD.MOV.U32 R37, RZ, RZ, -0x800001 ;  /* 0xff7fffffff25a424 */ /* 0x000fe200078e00ff */
[----:B------:R-:W-:Y:S01]  /*08f0*/  @!P0 STS [R14+0x4000], R33 ;  /* 0x004000210e008388 */ /* 0x000fe20000000800 */
[----:B------:R-:W-:Y:S01]  /*0900*/  @!P3 IMAD.MOV.U32 R39, RZ, RZ, -0x800001 ;  /* 0xff7fffffff27b424 */ /* 0x000fe200078e00ff */
[----:B------:R-:W-:-:S02]  /*0910*/  LEA R29, R2, R29, 0x4 ;  /* 0x0000001d021d7211 */ /* 0x000fc400078e20ff */
[----:B------:R1:W-:Y:S01]  /*0920*/  @!P0 STS [R14+0x5000], R15 ;  /* 0x0050000f0e008388 */ /* 0x0003e20000000800 */
[----:B------:R-:W-:-:S03]  /*0930*/  ISETP.GE.U32.AND P0, PT, R13, 0xcd, PT ;  /* 0x000000cd0d00780c */ /* 0x000fc60003f06070 */
[----:B------:R-:W-:Y:S04]  /*0940*/  @!P1 STS [R16+0x4000], R35 ;  /* 0x0040002310009388 */ /* 0x000fe80000000800 */
[----:B------:R2:W-:Y:S01]  /*0950*/  @!P1 STS [R16+0x5000], R17 ;  /* 0x0050001110009388 */ /* 0x0005e20000000800 */
[----:B-1----:R-:W-:-:S03]  /*0960*/  IMAD R15, R2, 0x4, R15 ;  /* 0x00000004020f7824 */ /* 0x002fc600078e020f */
[----:B------:R-:W-:Y:S04]  /*0970*/  @!P2 STS [R18+0x4000], R37 ;  /* 0x004000251200a388 */ /* 0x000fe80000000800 */
[----:B------:R1:W-:Y:S01]  /*0980*/  @!P2 STS [R18+0x5000], R19 ;  /* 0x005000131200a388 */ /* 0x0003e20000000800 */
[----:B--2---:R-:W-:-:S03]  /*0990*/  IMAD R17, R2, 0x4, R17 ;  /* 0x0000000402117824 */ /* 0x004fc600078e0211 */
[----:B------:R-:W-:Y:S04]  /*09a0*/  @!P3 STS [R20+0x4000], R39 ;  /* 0x004000271400b388 */ /* 0x000fe80000000800 */
[----:B------:R2:W-:Y:S01]  /*09b0*/  @!P3 STS [R20+0x5000], R27 ;  /* 0x0050001b1400b388 */ /* 0x0005e20000000800 */
[C---:B-1----:R-:W-:Y:S01]  /*09c0*/  LEA R19, R2.reuse, R19, 0x2 ;  /* 0x0000001302137211 */ /* 0x042fe200078e10ff */
[----:B--2---:R-:W-:Y:S01]  /*09d0*/  IMAD R27, R2, 0x4, R27 ;  /* 0x00000004021b7824 */ /* 0x004fe200078e021b */
[----:B------:R-:W-:Y:S06]  /*09e0*/  @!P0 BRA `(.L_x_413) ;  /* 0xfffffffc00908947 */ /* 0x000fec000383ffff */
.L_x_409:
[----:B------:R-:W-:Y:S05]  /*09f0*/  BSYNC.RECONVERGENT B0 ;  /* 0x0000000000007941 */ /* 0x000fea0003800200 */
.L_x_408:
[----:B------:R-:W-:Y:S01]  /*0a00*/  BAR.SYNC.DEFER_BLOCKING 0x0 ;  /* 0x0000000000007b1d */ /* 0x000fe20000010000 */
[----:B------:R-:W-:-:S05]  /*0a10*/  ISETP.GT.AND P0, PT, R12, 0x4, PT ;  /* 0x000000040c00780c */ /* 0x000fca0003f04270 */
[----:B------:R-:W-:Y:S08]  /*0a20*/  BSSY.RECONVERGENT B0, `(.L_x_414) ;  /* 0x0000153000007945 */ /* 0x000ff00003800200 */
[----:B------:R-:W-:Y:S05]  /*0a30*/  @P0 BRA `(.L_x_415) ;  /* 0x0000001400440947 */ /* 0x000fea0003800000 */
[----:B------:R-:W1:Y:S01]  /*0a40*/  S2UR UR4, SR_CgaCtaId ;  /* 0x00000000000479c3 */ /* 0x000e620000008800 */
[C---:B------:R-:W-:Y:S01]  /*0a50*/  VIADD R13, R21.reuse, 0x1 ;  /* 0x00000001150d7836 */ /* 0x040fe20000000000 */
[C---:B------:R-:W-:Y:S01]  /*0a60*/  IADD3 R17, PT, PT, R21.reuse, 0x2, RZ ;  /* 0x0000000215117810 */ /* 0x040fe20007ffe0ff */
[----:B------:R-:W-:Y:S01]  /*0a70*/  IMAD R24, R12, 0xcd, R21 ;  /* 0x000000cd0c187824 */ /* 0x000fe200078e0215 */
[----:B------:R-:W-:Y:S01]  /*0a80*/  MOV R12, 0x400 ;  /* 0x00000400000c7802 */ /* 0x000fe20000000f00 */
[----:B------:R-:W-:Y:S01]  /*0a90*/  IMAD R25, R8, 0x1ff80, R25 ;  /* 0x0001ff8008197824 */ /* 0x000fe200078e0219 */
[C---:B------:R-:W-:Y:S01]  /*0aa0*/  ISETP.GT.AND P1, PT, R22.reuse, R13, PT ;  /* 0x0000000d1600720c */ /* 0x040fe20003f24270 */
[C---:B------:R-:W-:Y:S01]  /*0ab0*/  VIADD R13, R21.reuse, 0x3 ;  /* 0x00000003150d7836 */ /* 0x040fe20000000000 */
[----:B------:R-:W2:Y:S01]  /*0ac0*/  LDC.64 R14, c[0x0][0x388] ;  /* 0x0000e200ff0e7b82 */ /* 0x000ea20000000a00 */
[----:B------:R-:W-:Y:S01]  /*0ad0*/  ISETP.GT.AND P2, PT, R22, R17, PT ;  /* 0x000000111600720c */ /* 0x000fe20003f44270 */
[----:B------:R-:W-:Y:S01]  /*0ae0*/  VIADD R17, R12, 0x1220 ;  /* 0x000012200c117836 */ /* 0x000fe20000000000 */
[----:B------:R-:W-:Y:S01]  /*0af0*/  ISETP.GT.AND P0, PT, R22, R21, PT ;  /* 0x000000151600720c */ /* 0x000fe20003f04270 */
[----:B------:R-:W-:Y:S01]  /*0b00*/  IMAD R19, R24, 0x80, R25 ;  /* 0x0000008018137824 */ /* 0x000fe200078e0219 */
[----:B------:R-:W-:Y:S01]  /*0b10*/  ISETP.GT.AND P3, PT, R22, R13, PT ;  /* 0x0000000d1600720c */ /* 0x000fe20003f64270 */
[----:B------:R-:W-:Y:S01]  /*0b20*/  IMAD R13, R21, 0x80, R0 ;  /* 0x00000080150d7824 */ /* 0x000fe200078e0200 */
[----:B------:R-:W-:Y:S01]  /*0b30*/  UMOV UR5, 0x1 ;  /* 0x0000000100057882 */ /* 0x000fe20000000000 */
[C---:B------:R-:W-:Y:S01]  /*0b40*/  VIADD R31, R19.reuse, 0x100 ;  /* 0x00000100131f7836 */ /* 0x040fe20000000000 */
[C---:B------:R-:W-:Y:S01]  /*0b50*/  IADD3 R29, PT, PT, R19.reuse, 0x80, RZ ;  /* 0x00000080131d7810 */ /* 0x040fe20007ffe0ff */
[----:B------:R-:W-:-:S02]  /*0b60*/  VIADD R33, R19, 0x180 ;  /* 0x0000018013217836 */ /* 0x000fc40000000000 */
[----:B-----5:R-:W-:Y:S02]  /*0b70*/  HADD2.F32 R0, -RZ, R4.H0_H0 ;  /* 0x20000004ff007230 */ /* 0x020fe40000004100 */
[----:B------:R-:W-:Y:S01]  /*0b80*/  HADD2.F32 R16, -RZ, R6.H0_H0 ;  /* 0x20000006ff107230 */ /* 0x000fe20000004100 */
[----:B-1----:R-:W-:-:S04]  /*0b90*/  MOV R12, UR4 ;  /* 0x00000004000c7c02 */ /* 0x002fc80008000f00 */
[----:B------:R-:W-:Y:S01]  /*0ba0*/  LEA R20, R12, R17, 0x18 ;  /* 0x000000110c147211 */ /* 0x000fe200078ec0ff */
[----:B------:R-:W-:Y:S02]  /*0bb0*/  HADD2.F32 R17, -RZ, R6.H1_H1 ;  /* 0x30000006ff117230 */ /* 0x000fe40000004100 */
[----:B--2---:R-:W-:Y:S01]  /*0bc0*/  IMAD.WIDE.U32 R18, R19, 0x2, R14 ;  /* 0x0000000213127825 */ /* 0x004fe200078e000e */
[----:B------:R-:W-:-:S03]  /*0bd0*/  LEA R26, R13, R20, 0x1 ;  /* 0x000000140d1a7211 */ /* 0x000fc600078e08ff */
[--C-:B------:R-:W-:Y:S02]  /*0be0*/  IMAD.WIDE.U32 R28, R29, 0x2, R14.reuse ;  /* 0x000000021d1c7825 */ /* 0x100fe400078e000e */
[----:B------:R-:W-:Y:S01]  /*0bf0*/  @!PT LDS RZ, [RZ] ;  /* 0x00000000fffff984 */ /* 0x000fe20000000800 */
[----:B------:R-:W-:Y:S01]  /*0c00*/  @!PT LDS RZ, [RZ] ;  /* 0x00000000fffff984 */ /* 0x000fe20000000800 */
[----:B------:R-:W-:Y:S01]  /*0c10*/  @!PT LDS RZ, [RZ] ;  /* 0x00000000fffff984 */ /* 0x000fe20000000800 */
[----:B------:R1:W-:Y:S02]  /*0c20*/  LDGSTS.E.BYPASS.128 [R26], desc[UR8][R18.64], P0 ;  /* 0x00000000121a7fae */ /* 0x0003e40008181808 */
[--C-:B------:R-:W-:Y:S02]  /*0c30*/  IMAD.WIDE.U32 R30, R31, 0x2, R14.reuse ;  /* 0x000000021f1e7825 */ /* 0x100fe400078e000e */
[----:B------:R2:W-:Y:S02]  /*0c40*/  LDGSTS.E.BYPASS.128 [R26+0x100], desc[UR8][R28.64], P1 ;  /* 0x001000001c1a7fae */ /* 0x0005e40008981808 */
[----:B------:R-:W-:Y:S02]  /*0c50*/  IMAD.WIDE.U32 R32, R33, 0x2, R14 ;  /* 0x0000000221207825 */ /* 0x000fe400078e000e */
[----:B------:R2:W-:Y:S02]  /*0c60*/  LDGSTS.E.BYPASS.128 [R26+0x200], desc[UR8][R30.64], P2 ;  /* 0x002000001e1a7fae */ /* 0x0005e40009181808 */
[----:B------:R-:W-:-:S02]  /*0c70*/  HADD2.F32 R13, -RZ, R4.H1_H1 ;  /* 0x30000004ff0d7230 */ /* 0x000fc40000004100 */
[----:B------:R2:W-:Y:S01]  /*0c80*/  LDGSTS.E.BYPASS.128 [R26+0x300], desc[UR8][R32.64], P3 ;  /* 0x00300000201a7fae */ /* 0x0005e20009981808 */
[--C-:B------:R-:W-:Y:S02]  /*0c90*/  HADD2.F32 R14, -RZ, R5.reuse.H0_H0 ;  /* 0x20000005ff0e7230 */ /* 0x100fe40000004100 */
[----:B------:R-:W-:Y:S01]  /*0ca0*/  HADD2.F32 R15, -RZ, R5.H1_H1 ;  /* 0x30000005ff0f7230 */ /* 0x000fe20000004100 */
[----:B------:R-:W0:Y:S01]  /*0cb0*/  LDGDEPBAR ;  /* 0x00000000000079af */ /* 0x000e220000000000 */
[--C-:B-1----:R-:W-:Y:S02]  /*0cc0*/  HADD2.F32 R18, -RZ, R7.reuse.H0_H0 ;  /* 0x20000007ff127230 */ /* 0x102fe40000004100 */
[----:B------:R-:W-:-:S07]  /*0cd0*/  HADD2.F32 R19, -RZ, R7.H1_H1 ;  /* 0x30000007ff137230 */ /* 0x000fce0000004100 */
.L_x_416:
[----:B------:R-:W-:Y:S01]  /*0ce0*/  IMAD.U32 R6, RZ, RZ, UR5 ;  /* 0x00000005ff067e24 */ /* 0x000fe2000f8e00ff */
[----:B------:R-:W1:Y:S01]  /*0cf0*/  LDC.64 R4, c[0x0][0x388] ;  /* 0x0000e200ff047b82 */ /* 0x000e620000000a00 */
[----:B------:R-:W-:Y:S02]  /*0d00*/  USHF.L.U32 UR4, UR5, 0xd, URZ ;  /* 0x0000000d05047899 */ /* 0x000fe400080006ff */
[C---:B------:R-:W-:Y:S01]  /*0d10*/  IMAD R27, R6.reuse, 0x20, R21 ;  /* 0x00000020061b7824 */ /* 0x040fe200078e0215 */
[----:B------:R-:W-:Y:S01]  /*0d20*/  UIADD3 UR5, UPT, UPT, UR5, 0x1, URZ ;  /* 0x0000000105057890 */ /* 0x000fe2000fffe0ff */
[----:B------:R-:W-:Y:S01]  /*0d30*/  IMAD R6, R6, 0x20, R24 ;  /* 0x0000002006067824 */ /* 0x000fe200078e0218 */
[----:B------:R-:W-:Y:S01]  /*0d40*/  ULOP3.LUT UR4, UR4, 0x2000, URZ, 0xc0, !UPT ;  /* 0x0000200004047892 */ /* 0x000fe2000f8ec0ff */
[C---:B--2---:R-:W-:Y:S01]  /*0d50*/  VIADD R31, R27.reuse, 0x3 ;  /* 0x000000031b1f7836 */ /* 0x044fe20000000000 */
[----:B------:R-:W-:Y:S01]  /*0d60*/  IADD3 R7, PT, PT, R27, 0x1, RZ ;  /* 0x000000011b077810 */ /* 0x000fe20007ffe0ff */
[----:B------:R-:W-:Y:S01]  /*0d70*/  IMAD R29, R6, 0x80, R25 ;  /* 0x00000080061d7824 */ /* 0x000fe200078e0219 */
[----:B------:R-:W-:-:S02]  /*0d80*/  ISETP.GT.AND P0, PT, R22, R27, PT ;  /* 0x0000001b1600720c */ /* 0x000fc40003f04270 */
[----:B------:R-:W-:Y:S01]  /*0d90*/  ISETP.GT.AND P1, PT, R22, R7, PT ;  /* 0x000000071600720c */ /* 0x000fe20003f24270 */
[----:B------:R-:W-:Y:S01]  /*0da0*/  VIADD R35, R29, 0x180 ;  /* 0x000001801d237836 */ /* 0x000fe20000000000 */
[----:B------:R-:W-:Y:S01]  /*0db0*/  IADD3 R7, PT, PT, R27, 0x2, RZ ;  /* 0x000000021b077810 */ /* 0x000fe20007ffe0ff */
[----:B------:R-:W-:Y:S01]  /*0dc0*/  VIADD R37, R26, UR4 ;  /* 0x000000041a257c36 */ /* 0x000fe20008000000 */
[C---:B------:R-:W-:Y:S01]  /*0dd0*/  ISETP.GT.AND P3, PT, R22.reuse, R31, PT ;  /* 0x0000001f1600720c */ /* 0x040fe20003f64270 */
[C---:B------:R-:W-:Y:S01]  /*0de0*/  VIADD R31, R29.reuse, 0x80 ;  /* 0x000000801d1f7836 */ /* 0x040fe20000000000 */
[----:B------:R-:W-:Y:S01]  /*0df0*/  ISETP.GT.AND P2, PT, R22, R7, PT ;  /* 0x000000071600720c */ /* 0x000fe20003f44270 */
[----:B------:R-:W-:Y:S01]  /*0e00*/  ULOP3.LUT UR4, UR4, 0x2000, URZ, 0x3c, !UPT ;  /* 0x0000200004047892 */ /* 0x000fe2000f8e3cff */
[C---:B------:R-:W-:Y:S01]  /*0e10*/  IADD3 R33, PT, PT, R29.reuse, 0x100, RZ ;  /* 0x000001001d217810 */ /* 0x040fe20007ffe0ff */
[----:B-1----:R-:W-:-:S04]  /*0e20*/  IMAD.WIDE.U32 R28, R29, 0x2, R4 ;  /* 0x000000021d1c7825 */ /* 0x002fc800078e0004 */
[--C-:B------:R-:W-:Y:S01]  /*0e30*/  IMAD.WIDE.U32 R30, R31, 0x2, R4.reuse ;  /* 0x000000021f1e7825 */ /* 0x100fe200078e0004 */
[----:B------:R-:W-:Y:S01]  /*0e40*/  @!PT LDS RZ, [RZ] ;  /* 0x00000000fffff984 */ /* 0x000fe20000000800 */
[----:B------:R-:W-:Y:S01]  /*0e50*/  @!PT LDS RZ, [RZ] ;  /* 0x00000000fffff984 */ /* 0x000fe20000000800 */
[----:B------:R-:W-:Y:S01]  /*0e60*/  @!PT LDS RZ, [RZ] ;  /* 0x00000000fffff984 */ /* 0x000fe20000000800 */
[----:B------:R1:W-:Y:S03]  /*0e70*/  LDGSTS.E.BYPASS.128 [R37], desc[UR8][R28.64], P0 ;  /* 0x000000001c257fae */ /* 0x0003e60008181808 */
[--C-:B------:R-:W-:Y:S01]  /*0e80*/  IMAD.WIDE.U32 R32, R33, 0x2, R4.reuse ;  /* 0x0000000221207825 */ /* 0x100fe200078e0004 */
[----:B------:R2:W-:Y:S03]  /*0e90*/  LDGSTS.E.BYPASS.128 [R37+0x100], desc[UR8][R30.64], P1 ;  /* 0x001000001e257fae */ /* 0x0005e60008981808 */
[----:B------:R-:W-:Y:S01]  /*0ea0*/  IMAD.WIDE.U32 R34, R35, 0x2, R4 ;  /* 0x0000000223227825 */ /* 0x000fe200078e0004 */
[----:B------:R-:W-:Y:S04]  /*0eb0*/  LDGSTS.E.BYPASS.128 [R37+0x200], desc[UR8][R32.64], P2 ;  /* 0x0020000020257fae */ /* 0x000fe80009181808 */
[----:B------:R3:W-:Y:S04]  /*0ec0*/  LDGSTS.E.BYPASS.128 [R37+0x300], desc[UR8][R34.64], P3 ;  /* 0x0030000022257fae */ /* 0x0007e80009981808 */
[----:B------:R-:W0:Y:S01]  /*0ed0*/  LDGDEPBAR ;  /* 0x00000000000079af */ /* 0x000e220000000000 */
[----:B------:R-:W-:-:S04]  /*0ee0*/  DEPBAR.LE SB0, 0x1 ;  /* 0x000080400000791a */ /* 0x000fc80000000000 */
[----:B------:R-:W-:Y:S06]  /*0ef0*/  BAR.SYNC.DEFER_BLOCKING 0x0 ;  /* 0x0000000000007b1d */ /* 0x000fec0000010000 */
[----:B------:R-:W4:Y:S02]  /*0f00*/  LDS.128 R4, [R26+UR4] ;  /* 0x000000041a047984 */ /* 0x000f240008000c00 */
[--C-:B----4-:R-:W-:Y:S02]  /*0f10*/  HADD2.F32 R39, -RZ, R4.reuse.H0_H0 ;  /* 0x20000004ff277230 */ /* 0x110fe40000004100 */
[----:B------:R-:W-:-:S02]  /*0f20*/  HADD2.F32 R36, -RZ, R4.H1_H1 ;  /* 0x30000004ff247230 */ /* 0x000fc40000004100 */
[--C-:B-1----:R-:W-:Y:S02]  /*0f30*/  HADD2.F32 R28, -RZ, R5.reuse.H0_H0 ;  /* 0x20000005ff1c7230 */ /* 0x102fe40000004100 */
        /* <DEDUP_REMOVED lines=18> */
[----:B------:R-:W2:Y:S02]  /*1060*/  SHFL.BFLY PT, R29, R6, 0x2, 0x1f ;  /* 0x0c401f00061d7f89 */ /* 0x000ea400000e0000 */
[----:B--2---:R-:W-:Y:S01]  /*1070*/  FADD R30, R6, R29 ;  /* 0x0000001d061e7221 */ /* 0x004fe20000000000 */
[----:B------:R-:W-:-:S04]  /*1080*/  IMAD R29, R12, 0xcd, R4 ;  /* 0x000000cd0c1d7824 */ /* 0x000fc800078e0204 */
[----:B------:R-:W1:Y:S01]  /*1090*/  SHFL.BFLY PT, R31, R30, 0x1, 0x1f ;  /* 0x0c201f001e1f7f89 */ /* 0x000e6200000e0000 */
[C---:B------:R-:W-:Y:S01]  /*10a0*/  ISETP.GT.AND P0, PT, R29.reuse, 0x3ff, PT ;  /* 0x000003ff1d00780c */ /* 0x040fe20003f04270 */
[C---:B------:R-:W-:Y:S02]  /*10b0*/  IMAD R28, R29.reuse, 0x4, R20 ;  /* 0x000000041d1c7824 */ /* 0x040fe400078e0214 */
[----:B---3--:R-:W-:Y:S01]  /*10c0*/  VIADD R37, R29, 0x1 ;  /* 0x000000011d257836 */ /* 0x008fe20000000000 */
[----:B------:R-:W-:-:S13]  /*10d0*/  ISETP.GE.U32.OR P0, PT, R4, R11, P0 ;  /* 0x0000000b0400720c */ /* 0x000fda0000706470 */
[----:B------:R-:W-:Y:S01]  /*10e0*/  @!P0 STS [R28+0x5000], R29 ;  /* 0x0050001d1c008388 */ /* 0x000fe20000000800 */
[----:B-1----:R-:W-:-:S05]  /*10f0*/  FADD R33, R30, R31 ;  /* 0x0000001f1e217221 */ /* 0x002fca0000000000 */
[----:B------:R-:W-:Y:S01]  /*1100*/  @!P0 STS [R28+0x4000], R33 ;  /* 0x004000211c008388 */ /* 0x000fe20000000800 */
[----:B------:R-:W-:-:S03]  /*1110*/  ISETP.GT.AND P0, PT, R37, 0x3ff, PT ;  /* 0x000003ff2500780c */ /* 0x000fc60003f04270 */
[----:B------:R-:W1:Y:S02]  /*1120*/  LDS.128 R4, [R26+UR4+0x100] ;  /* 0x000100041a047984 */ /* 0x000e640008000c00 */
        /* <DEDUP_REMOVED lines=12> */
[----:B------:R-:W-:-:S03]  /*11f0*/  IADD3 R32, PT, PT, R27, -0x1f, RZ ;  /* 0xffffffe11b207810 */ /* 0x000fc60007ffe0ff */
[----:B------:R-:W-:Y:S01]  /*1200*/  FFMA R4, R16, R4, R5 ;  /* 0x0000000410047223 */ /* 0x000fe20000000005 */
[----:B------:R-:W-:-:S03]  /*1210*/  ISETP.GE.U32.OR P0, PT, R32, R11, P0 ;  /* 0x0000000b2000720c */ /* 0x000fc60000706470 */
[----:B------:R-:W-:-:S04]  /*1220*/  FFMA R5, R17, R6, R4 ;  /* 0x0000000611057223 */ /* 0x000fc80000000004 */
[----:B------:R-:W-:-:S04]  /*1230*/  FFMA R30, R18, R30, R5 ;  /* 0x0000001e121e7223 */ /* 0x000fc80000000005 */
[----:B------:R-:W-:Y:S02]  /*1240*/  FFMA R7, R19, R7, R30 ;  /* 0x0000000713077223 */ /* 0x000fe4000000001e */
[----:B------:R1:W-:Y:S04]  /*1250*/  @!P0 STS [R28+0x5004], R37 ;  /* 0x005004251c008388 */ /* 0x0003e80000000800 */
[----:B------:R-:W2:Y:S01]  /*1260*/  SHFL.BFLY PT, R4, R7, 0x8, 0x1f ;  /* 0x0d001f0007047f89 */ /* 0x000ea200000e0000 */
[C---:B-1----:R-:W-:Y:S01]  /*1270*/  VIADD R37, R29.reuse, 0x2 ;  /* 0x000000021d257836 */ /* 0x042fe20000000000 */
        /* <DEDUP_REMOVED lines=23> */
[----:B------:R-:W-:-:S03]  /*13f0*/  VIADD R32, R27, 0xffffffe2 ;  /* 0xffffffe21b207836 */ /* 0x000fc60000000000 */
[----:B------:R-:W-:Y:S02]  /*1400*/  FFMA R4, R16, R4, R5 ;  /* 0x0000000410047223 */ /* 0x000fe40000000005 */
[----:B------:R-:W-:Y:S02]  /*1410*/  ISETP.GE.U32.OR P0, PT, R32, R11, P0 ;  /* 0x0000000b2000720c */ /* 0x000fe40000706470 */
[----:B------:R-:W-:-:S04]  /*1420*/  FFMA R5, R17, R6, R4 ;  /* 0x0000000611057223 */ /* 0x000fc80000000004 */
[----:B------:R-:W-:-:S04]  /*1430*/  FFMA R30, R18, R30, R5 ;  /* 0x0000001e121e7223 */ /* 0x000fc80000000005 */
[----:B------:R-:W-:-:S03]  /*1440*/  FFMA R7, R19, R7, R30 ;  /* 0x0000000713077223 */ /* 0x000fc6000000001e */
        /* <DEDUP_REMOVED lines=28> */
[----:B------:R-:W-:-:S04]  /*1610*/  VIADD R30, R27, 0xffffffe3 ;  /* 0xffffffe31b1e7836 */ /* 0x000fc80000000000 */
[----:B------:R-:W1:Y:S01]  /*1620*/  SHFL.BFLY PT, R4, R7, 0x8, 0x1f ;  /* 0x0d001f0007047f89 */ /* 0x000e6200000e0000 */
[----:B------:R-:W-:-:S13]  /*1630*/  ISETP.GE.U32.OR P0, PT, R30, R11, P0 ;  /* 0x0000000b1e00720c */ /* 0x000fda0000706470 */
        /* <DEDUP_REMOVED lines=9> */
[----:B------:R-:W-:-:S13]  /*16d0*/  ISETP.NE.AND P0, PT, R23, UR5, PT ;  /* 0x0000000517007c0c */ /* 0x000fda000bf05270 */
[----:B-1----:R-:W-:Y:S05]  /*16e0*/  @P0 BRA `(.L_x_416) ;  /* 0xfffffff4007c0947 */ /* 0x002fea000383ffff */
[----:B------:R-:W-:Y:S01]  /*16f0*/  VIADD R22, R23, 0xffffffff ;  /* 0xffffffff17167836 */ /* 0x000fe20000000000 */
[----:B------:R-:W-:-:S04]  /*1700*/  DEPBAR.LE SB0, 0x0 ;  /* 0x000080000000791a */ /* 0x000fc80000000000 */
[C---:B------:R-:W-:Y:S01]  /*1710*/  LEA.HI R4, R22.reuse, R22, RZ, 0x1 ;  /* 0x0000001616047211 */ /* 0x040fe200078f08ff */
[----:B------:R-:W-:-:S03]  /*1720*/  IMAD R21, R22, 0x20, R21 ;  /* 0x0000002016157824 */ /* 0x000fc600078e0215 */
[----:B------:R-:W-:-:S04]  /*1730*/  PRMT R4, R4, 0x9910, RZ ;  /* 0x0000991004047816 */ /* 0x000fc800000000ff */
[----:B------:R-:W-:-:S04]  /*1740*/  SHF.R.S32.HI R4, RZ, 0x1, R4 ;  /* 0x00000001ff047819 */ /* 0x000fc80000011404 */
[----:B------:R-:W-:-:S05]  /*1750*/  PRMT R5, R4, 0x9910, RZ ;  /* 0x0000991004057816 */ /* 0x000fca00000000ff */
[----:B------:R-:W-:-:S05]  /*1760*/  IMAD R5, R5, -0x2, R22 ;  /* 0xfffffffe05057824 */ /* 0x000fca00078e0216 */
[----:B------:R-:W-:Y:S01]  /*1770*/  LEA R26, R5, R26, 0xd ;  /* 0x0000001a051a7211 */ /* 0x000fe200078e68ff */
[----:B------:R-:W-:Y:S06]  /*1780*/  BAR.SYNC.DEFER_BLOCKING 0x0 ;  /* 0x0000000000007b1d */ /* 0x000fec0000010000 */
[----:B------:R-:W1:Y:S02]  /*1790*/  LDS.128 R4, [R26] ;  /* 0x000000001a047984 */ /* 0x000e640000000c00 */
        /* <DEDUP_REMOVED lines=14> */
[----:B------:R-:W-:Y:S01]  /*1880*/  FFMA R4, R18, R23, R5 ;  /* 0x0000001712047223 */ /* 0x000fe20000000005 */
[----:B------:R-:W-:-:S03]  /*1890*/  IMAD R23, R12, 0xcd, R21 ;  /* 0x000000cd0c177824 */ /* 0x000fc600078e0215 */
[----:B------:R-:W-:Y:S01]  /*18a0*/  FFMA R4, R19, R7, R4 ;  /* 0x0000000713047223 */ /* 0x000fe20000000004 */
[C---:B------:R-:W-:Y:S01]  /*18b0*/  IMAD R20, R23.reuse, 0x4, R20 ;  /* 0x0000000417147824 */ /* 0x040fe200078e0214 */
[----:B------:R-:W-:-:S03]  /*18c0*/  ISETP.GT.AND P0, PT, R23, 0x3ff, PT ;  /* 0x000003ff1700780c */ /* 0x000fc60003f04270 */
[----:B------:R-:W1:Y:S01]  /*18d0*/  SHFL.BFLY PT, R5, R4, 0x8, 0x1f ;  /* 0x0d001f0004057f89 */ /* 0x000e6200000e0000 */
[----:B------:R-:W-:-:S13]  /*18e0*/  ISETP.GE.OR P0, PT, R21, R11, P0 ;  /* 0x0000000b1500720c */ /* 0x000fda0000706670 */
        /* <DEDUP_REMOVED lines=11> */
[----:B------:R-:W-:Y:S02]  /*19a0*/  HADD2.F32 R22, -RZ, R4.H1_H1 ;  /* 0x30000004ff167230 */ /* 0x000fe40000004100 */
[----:B------:R-:W-:-:S02]  /*19b0*/  HADD2.F32 R24, -RZ, R5.H0_H0 ;  /* 0x20000005ff187230 */ /* 0x000fc40000004100 */
[----:B------:R-:W-:Y:S01]  /*19c0*/  FFMA R4, R0, R27, RZ ;  /* 0x0000001b00047223 */ /* 0x000fe200000000ff */
[----:B------:R-:W-:-:S03]  /*19d0*/  HADD2.F32 R5, -RZ, R5.H1_H1 ;  /* 0x30000005ff057230 */ /* 0x000fc60000004100 */
[----:B------:R-:W-:Y:S01]  /*19e0*/  FFMA R27, R13, R22, R4 ;  /* 0x000000160d1b7223 */ /* 0x000fe20000000004 */
[--C-:B------:R-:W-:Y:S02]  /*19f0*/  HADD2.F32 R4, -RZ, R6.reuse.H0_H0 ;  /* 0x20000006ff047230 */ /* 0x100fe40000004100 */
[----:B------:R-:W-:Y:S02]  /*1a00*/  HADD2.F32 R6, -RZ, R6.H1_H1 ;  /* 0x30000006ff067230 */ /* 0x000fe40000004100 */
[----:B------:R-:W-:Y:S01]  /*1a10*/  FFMA R24, R14, R24, R27 ;  /* 0x000000180e187223 */ /* 0x000fe2000000001b */
[--C-:B------:R-:W-:Y:S01]  /*1a20*/  HADD2.F32 R22, -RZ, R7.reuse.H0_H0 ;  /* 0x20000007ff167230 */ /* 0x100fe20000004100 */
[----:B------:R-:W-:Y:S01]  /*1a30*/  IADD3 R27, PT, PT, R23, 0x1, RZ ;  /* 0x00000001171b7810 */ /* 0x000fe20007ffe0ff */
[----:B------:R-:W-:Y:S02]  /*1a40*/  HADD2.F32 R7, -RZ, R7.H1_H1 ;  /* 0x30000007ff077230 */ /* 0x000fe40000004100 */
[----:B------:R-:W-:Y:S01]  /*1a50*/  FFMA R5, R15, R5, R24 ;  /* 0x000000050f057223 */ /* 0x000fe20000000018 */
[----:B------:R-:W-:-:S03]  /*1a60*/  ISETP.GT.AND P0, PT, R27, 0x3ff, PT ;  /* 0x000003ff1b00780c */ /* 0x000fc60003f04270 */
[----:B------:R-:W-:-:S04]  /*1a70*/  FFMA R4, R16, R4, R5 ;  /* 0x0000000410047223 */ /* 0x000fc80000000005 */
[----:B------:R-:W-:Y:S01]  /*1a80*/  FFMA R5, R17, R6, R4 ;  /* 0x0000000611057223 */ /* 0x000fe20000000004 */
[----:B------:R-:W-:-:S03]  /*1a90*/  VIADD R6, R21, 0x1 ;  /* 0x0000000115067836 */ /* 0x000fc60000000000 */
[----:B------:R-:W-:Y:S02]  /*1aa0*/  FFMA R22, R18, R22, R5 ;  /* 0x0000001612167223 */ /* 0x000fe40000000005 */
[----:B------:R-:W-:Y:S02]  /*1ab0*/  ISETP.GE.OR P0, PT, R6, R11, P0 ;  /* 0x0000000b0600720c */ /* 0x000fe40000706670 */
[----:B------:R-:W-:-:S05]  /*1ac0*/  FFMA R7, R19, R7, R22 ;  /* 0x0000000713077223 */ /* 0x000fca0000000016 */
[----:B------:R-:W1:Y:S06]  /*1ad0*/  SHFL.BFLY PT, R4, R7, 0x8, 0x1f ;  /* 0x0d001f0007047f89 */ /* 0x000e6c00000e0000 */
[----:B------:R2:W-:Y:S02]  /*1ae0*/  @!P0 STS [R20+0x5004], R27 ;  /* 0x0050041b14008388 */ /* 0x0005e40000000800 */
[C---:B--2---:R-:W-:Y:S02]  /*1af0*/  VIADD R27, R23.reuse, 0x2 ;  /* 0x00000002171b7836 */ /* 0x044fe40000000000 */
[----:B------:R-:W-:-:S02]  /*1b00*/  VIADD R23, R23, 0x3 ;  /* 0x0000000317177836 */ /* 0x000fc40000000000 */
        /* <DEDUP_REMOVED lines=24> */
[----:B------:R-:W-:-:S03]  /*1c90*/  IADD3 R6, PT, PT, R21, 0x2, RZ ;  /* 0x0000000215067810 */ /* 0x000fc60007ffe0ff */
[----:B------:R-:W-:Y:S01]  /*1ca0*/  FFMA R22, R18, R22, R5 ;  /* 0x0000001612167223 */ /* 0x000fe20000000005 */
[----:B------:R-:W-:-:S03]  /*1cb0*/  ISETP.GE.OR P0, PT, R6, R11, P0 ;  /* 0x0000000b0600720c */ /* 0x000fc60000706670 */
[----:B------:R-:W-:-:S05]  /*1cc0*/  FFMA R7, R19, R7, R22 ;  /* 0x0000000713077223 */ /* 0x000fca0000000016 */
[----:B------:R-:W1:Y:S05]  /*1cd0*/  SHFL.BFLY PT, R4, R7, 0x8, 0x1f ;  /* 0x0d001f0007047f89 */ /* 0x000e6a00000e0000 */
        /* <DEDUP_REMOVED lines=25> */
[----:B------:R-:W-:Y:S02]  /*1e70*/  ISETP.GE.OR P0, PT, R14, R11, P0 ;  /* 0x0000000b0e00720c */ /* 0x000fe40000706670 */
        /* <DEDUP_REMOVED lines=13> */
.L_x_415:
[----:B------:R-:W-:Y:S05]  /*1f50*/  BSYNC.RECONVERGENT B0 ;  /* 0x0000000000007941 */ /* 0x000fea0003800200 */
.L_x_414:
        /* <DEDUP_REMOVED lines=14> */
[----:B------:R-:W2:Y:S01]  /*2040*/  S2UR UR4, SR_CgaCtaId ;  /* 0x00000000000479c3 */ /* 0x000ea20000008800 */
[----:B------:R-:W-:Y:S02]  /*2050*/  ISETP.GT.U32.AND P0, PT, R3, 0xcc, PT ;  /* 0x000000cc0300780c */ /* 0x000fe40003f04070 */
[----:B------:R-:W-:-:S04]  /*2060*/  MOV R0, 0x400 ;  /* 0x0000040000007802 */ /* 0x000fc80000000f00 */
[----:B-1----:R-:W-:Y:S01]  /*2070*/  IADD3 R11, PT, PT, R0, 0x1220, RZ ;  /* 0x00001220000b7810 */ /* 0x002fe20007ffe0ff */
[----:B--2---:R-:W-:-:S06]  /*2080*/  IMAD.U32 R12, RZ, RZ, UR4 ;  /* 0x00000004ff0c7e24 */ /* 0x004fcc000f8e00ff */
[----:B------:R-:W-:Y:S05]  /*2090*/  @P0 BRA `(.L_x_418) ;  /* 0x0000000400c80947 */ /* 0x000fea0003800000 */
[----:B-----5:R-:W1:Y:S01]  /*20a0*/  I2F.U32.RP R6, R2 ;  /* 0x0000000200067306 */ /* 0x020e620000209000 */
[----:B------:R-:W-:Y:S01]  /*20b0*/  IADD3 R0, PT, PT, R3, R2, RZ ;  /* 0x0000000203007210 */ /* 0x000fe20007ffe0ff */
[----:B------:R-:W-:Y:S01]  /*20c0*/  BSSY.RECONVERGENT B1, `(.L_x_419) ;  /* 0x000003e000017945 */ /* 0x000fe20003800200 */
[----:B------:R-:W-:Y:S02]  /*20d0*/  ISETP.NE.U32.AND P3, PT, R2, RZ, PT ;  /* 0x000000ff0200720c */ /* 0x000fe40003f65070 */
[C---:B------:R-:W-:Y:S02]  /*20e0*/  ISETP.GE.U32.AND P2, PT, R0.reuse, 0xcd, PT ;  /* 0x000000cd0000780c */ /* 0x040fe40003f46070 */
[----:B------:R-:W-:Y:S02]  /*20f0*/  VIMNMX.U32 R7, PT, PT, R0, 0xcd, !PT ;  /* 0x000000cd00077848 */ /* 0x000fe40007fe0000 */
[----:B------:R-:W-:Y:S02]  /*2100*/  LEA R11, R12, R11, 0x18 ;  /* 0x0000000b0c0b7211 */ /* 0x000fe400078ec0ff */
[----:B------:R-:W-:Y:S01]  /*2110*/  IADD3 R0, PT, PT, -R0, R7, RZ ;  /* 0x0000000700007210 */ /* 0x000fe20007ffe1ff */
[----:B-1----:R-:W1:Y:S04]  /*2120*/  MUFU.RCP R6, R6 ;  /* 0x0000000600067308 */ /* 0x002e680000001000 */
[----:B------:R-:W-:-:S02]  /*2130*/  VIADD R7, R0, 0xffffffff ;  /* 0xffffffff00077836 */ /* 0x000fc40000000000 */
[----:B------:R-:W-:Y:S02]  /*2140*/  @P2 IMAD.MOV R7, RZ, RZ, R0 ;  /* 0x000000ffff072224 */ /* 0x000fe400078e0200 */
[----:B-1----:R-:W-:-:S04]  /*2150*/  VIADD R4, R6, 0xffffffe ;  /* 0x0ffffffe06047836 */ /* 0x002fc80000000000 */
[----:B------:R1:W2:Y:S02]  /*2160*/  F2I.FTZ.U32.TRUNC.NTZ R5, R4 ;  /* 0x0000000400057305 */ /* 0x0002a4000021f000 */
[----:B-1----:R-:W-:Y:S02]  /*2170*/  HFMA2 R4, -RZ, RZ, 0, 0 ;  /* 0x00000000ff047431 */ /* 0x002fe400000001ff */
[----:B--2---:R-:W-:-:S04]  /*2180*/  IMAD.MOV R13, RZ, RZ, -R5 ;  /* 0x000000ffff0d7224 */ /* 0x004fc800078e0a05 */
[----:B------:R-:W-:-:S04]  /*2190*/  IMAD R13, R13, R2, RZ ;  /* 0x000000020d0d7224 */ /* 0x000fc800078e02ff */
[----:B------:R-:W-:-:S04]  /*21a0*/  IMAD.HI.U32 R6, R5, R13, R4 ;  /* 0x0000000d05067227 */ /* 0x000fc800078e0004 */
[----:B------:R-:W-:Y:S02]  /*21b0*/  IMAD.MOV.U32 R13, RZ, RZ, R3 ;  /* 0x000000ffff0d7224 */ /* 0x000fe400078e0003 */
[----:B------:R-:W-:Y:S02]  /*21c0*/  IMAD.HI.U32 R0, R6, R7, RZ ;  /* 0x0000000706007227 */ /* 0x000fe400078e00ff */
[----:B------:R-:W1:Y:S03]  /*21d0*/  S2R R6, SR_SWINHI ;  /* 0x0000000000067919 */ /* 0x000e660000002f00 */
[----:B------:R-:W-:-:S05]  /*21e0*/  IADD3 R4, PT, PT, -R0, RZ, RZ ;  /* 0x000000ff00047210 */ /* 0x000fca0007ffe1ff */
[----:B------:R-:W-:-:S05]  /*21f0*/  IMAD R7, R2, R4, R7 ;  /* 0x0000000402077224 */ /* 0x000fca00078e0207 */
[----:B------:R-:W-:-:S13]  /*2200*/  ISETP.GE.U32.AND P0, PT, R7, R2, PT ;  /* 0x000000020700720c */ /* 0x000fda0003f06070 */
[----:B------:R-:W-:Y:S01]  /*2210*/  @P0 IMAD.IADD R7, R7, 0x1, -R2 ;  /* 0x0000000107070824 */ /* 0x000fe200078e0a02 */
[----:B------:R-:W-:-:S04]  /*2220*/  @P0 IADD3 R0, PT, PT, R0, 0x1, RZ ;  /* 0x0000000100000810 */ /* 0x000fc80007ffe0ff */
[----:B------:R-:W-:Y:S02]  /*2230*/  ISETP.GE.U32.AND P1, PT, R7, R2, PT ;  /* 0x000000020700720c */ /* 0x000fe40003f26070 */
[----:B------:R-:W-:Y:S02]  /*2240*/  SEL R7, RZ, 0x1, P2 ;  /* 0x00000001ff077807 */ /* 0x000fe40001000000 */
[----:B------:R-:W-:Y:S02]  /*2250*/  MOV R4, R11 ;  /* 0x0000000b00047202 */ /* 0x000fe40000000f00 */
[----:B-1----:R-:W-:Y:S02]  /*2260*/  MOV R5, R6 ;  /* 0x0000000600057202 */ /* 0x002fe40000000f00 */
[----:B------:R-:W-:-:S05]  /*2270*/  IADD3 R6, P0, PT, R4, 0x4000, RZ ;  /* 0x0000400004067810 */ /* 0x000fca0007f1e0ff */
[----:B------:R-:W-:Y:S01]  /*2280*/  @P1 VIADD R0, R0, 0x1 ;  /* 0x0000000100001836 */ /* 0x000fe20000000000 */
[----:B------:R-:W-:Y:S02]  /*2290*/  @!P3 LOP3.LUT R0, RZ, R2, RZ, 0x33, !PT ;  /* 0x00000002ff00b212 */ /* 0x000fe400078e33ff */
[----:B------:R-:W-:Y:S02]  /*22a0*/  IADD3 R14, P1, PT, R4, 0x5000, RZ ;  /* 0x00005000040e7810 */ /* 0x000fe40007f3e0ff */
[----:B------:R-:W-:Y:S01]  /*22b0*/  IADD3 R0, PT, PT, R7, R0, RZ ;  /* 0x0000000007007210 */ /* 0x000fe20007ffe0ff */
[----:B------:R-:W-:Y:S01]  /*22c0*/  IMAD.X R7, RZ, RZ, R5, P0 ;  /* 0x000000ffff077224 */ /* 0x000fe200000e0605 */
[----:B------:R-:W-:Y:S02]  /*22d0*/  IADD3.X R15, PT, PT, RZ, R5, RZ, P1, !PT ;  /* 0x00000005ff0f7210 */ /* 0x000fe40000ffe4ff */
[C---:B------:R-:W-:Y:S02]  /*22e0*/  LOP3.LUT R4, R0.reuse, 0x3, RZ, 0xc0, !PT ;  /* 0x0000000300047812 */ /* 0x040fe400078ec0ff */
[----:B------:R-:W-:-:S02]  /*22f0*/  ISETP.GE.U32.AND P1, PT, R0, 0x3, PT ;  /* 0x000000030000780c */ /* 0x000fc40003f26070 */
[----:B------:R-:W-:Y:S02]  /*2300*/  ISETP.NE.AND P0, PT, R4, 0x3, PT ;  /* 0x000000030400780c */ /* 0x000fe40003f05270 */
[----:B------:R-:W-:Y:S02]  /*2310*/  PRMT R4, RZ, 0x654, R6 ;  /* 0x00000654ff047816 */ /* 0x000fe40000000006 */
[----:B------:R-:W-:Y:S02]  /*2320*/  MOV R5, R7 ;  /* 0x0000000700057202 */ /* 0x000fe40000000f00 */
[----:B------:R-:W-:Y:S02]  /*2330*/  PRMT R6, RZ, 0x654, R14 ;  /* 0x00000654ff067816 */ /* 0x000fe4000000000e */
[----:B------:R-:W-:-:S05]  /*2340*/  MOV R7, R15 ;  /* 0x0000000f00077202 */ /* 0x000fca0000000f00 */
[----:B------:R-:W-:Y:S05]  /*2350*/  @!P0 BRA `(.L_x_420) ;  /* 0x0000000000508947 */ /* 0x000fea0003800000 */
[----:B------:R-:W-:Y:S01]  /*2360*/  IADD3 R0, PT, PT, R0, 0x1, RZ ;  /* 0x0000000100007810 */ /* 0x000fe20007ffe0ff */
[----:B------:R-:W-:-:S03]  /*2370*/  IMAD R19, R12, 0xcd, R3 ;  /* 0x000000cd0c137824 */ /* 0x000fc600078e0203 */
[----:B------:R-:W-:Y:S01]  /*2380*/  LOP3.LUT R13, R0, 0x3, RZ, 0xc0, !PT ;  /* 0x00000003000d7812 */ /* 0x000fe200078ec0ff */
[----:B------:R-:W-:-:S03]  /*2390*/  IMAD R0, R19, 0x4, R11 ;  /* 0x0000000413007824 */ /* 0x000fc600078e020b */
[----:B------:R-:W-:Y:S01]  /*23a0*/  IADD3 R10, PT, PT, R10, R13, RZ ;  /* 0x0000000d0a0a7210 */ /* 0x000fe20007ffe0ff */
[----:B------:R-:W-:Y:S01]  /*23b0*/  IMAD.MOV R18, RZ, RZ, -R13 ;  /* 0x000000ffff127224 */ /* 0x000fe200078e0a0d */
[----:B------:R-:W-:-:S03]  /*23c0*/  IADD3 R21, PT, PT, R0, 0x5000, RZ ;  /* 0x0000500000157810 */ /* 0x000fc60007ffe0ff */
[----:B------:R-:W-:-:S07]  /*23d0*/  IMAD R13, R10, R2, R9 ;  /* 0x000000020a0d7224 */ /* 0x000fce00078e0209 */
.L_x_421:
[----:B------:R-:W-:Y:S01]  /*23e0*/  ISETP.GT.AND P0, PT, R19, 0x3ff, PT ;  /* 0x000003ff1300780c */ /* 0x000fe20003f04270 */
[----:B------:R-:W-:-:S12]  /*23f0*/  VIADD R18, R18, 0x1 ;  /* 0x0000000112127836 */ /* 0x000fd80000000000 */
[----:B------:R-:W1:Y:S01]  /*2400*/  @!P0 LDS R23, [R21+-0x1000] ;  /* 0xfff0000015178984 */ /* 0x000e620000000800 */
[----:B------:R-:W-:-:S04]  /*2410*/  @!P0 IMAD.WIDE R14, R19, 0x4, R4 ;  /* 0x00000004130e8825 */ /* 0x000fc800078e0204 */
[----:B------:R-:W-:Y:S01]  /*2420*/  @!P0 IMAD.WIDE R16, R19, 0x4, R6 ;  /* 0x0000000413108825 */ /* 0x000fe200078e0206 */
[C---:B------:R-:W-:Y:S01]  /*2430*/  IADD3 R19, PT, PT, R2.reuse, R19, RZ ;  /* 0x0000001302137210 */ /* 0x040fe20007ffe0ff */
[----:B-1----:R-:W-:Y:S04]  /*2440*/  @!P0 ST.E desc[UR8][R14.64], R23 ;  /* 0x000000170e008985 */ /* 0x002fe8000c101908 */
[----:B------:R1:W2:Y:S02]  /*2450*/  @!P0 LDS R25, [R21] ;  /* 0x0000000015198984 */ /* 0x0002a40000000800 */
[----:B-1----:R-:W-:Y:S02]  /*2460*/  IMAD R21, R2, 0x4, R21 ;  /* 0x0000000402157824 */ /* 0x002fe400078e0215 */
[----:B--2---:R1:W-:Y:S01]  /*2470*/  @!P0 ST.E desc[UR8][R16.64], R25 ;  /* 0x0000001910008985 */ /* 0x0043e2000c101908 */
[----:B------:R-:W-:-:S13]  /*2480*/  ISETP.NE.AND P0, PT, R18, RZ, PT ;  /* 0x000000ff1200720c */ /* 0x000fda0003f05270 */
[----:B-1----:R-:W-:Y:S05]  /*2490*/  @P0 BRA `(.L_x_421) ;  /* 0xfffffffc00d00947 */ /* 0x002fea000383ffff */
.L_x_420:
[----:B------:R-:W-:Y:S05]  /*24a0*/  BSYNC.RECONVERGENT B1 ;  /* 0x0000000000017941 */ /* 0x000fea0003800200 */
.L_x_419:
[----:B------:R-:W-:Y:S05]  /*24b0*/  @!P1 BRA `(.L_x_418) ;  /* 0x0000000000c09947 */ /* 0x000fea0003800000 */
[----:B------:R-:W-:-:S04]  /*24c0*/  IMAD R23, R12, 0xcd, R13 ;  /* 0x000000cd0c177824 */ /* 0x000fc800078e020d */
[C---:B------:R-:W-:Y:S01]  /*24d0*/  IMAD.IADD R22, R23.reuse, 0x1, R2 ;  /* 0x0000000117167824 */ /* 0x040fe200078e0202 */
[----:B------:R-:W-:Y:S01]  /*24e0*/  SHF.L.U32 R39, R23, 0x2, RZ ;  /* 0x0000000217277819 */ /* 0x000fe200000006ff */
[C---:B------:R-:W-:Y:S01]  /*24f0*/  IMAD R29, R2.reuse, 0x3, R23 ;  /* 0x00000003021d7824 */ /* 0x040fe200078e0217 */
[C---:B------:R-:W-:Y:S02]  /*2500*/  LEA R27, R2.reuse, R23, 0x1 ;  /* 0x00000017021b7211 */ /* 0x040fe400078e08ff */
[----:B------:R-:W-:Y:S01]  /*2510*/  MOV R25, R22 ;  /* 0x0000001600197202 */ /* 0x000fe20000000f00 */
[C-C-:B------:R-:W-:Y:S02]  /*2520*/  IMAD R24, R2.reuse, 0x8, R39.reuse ;  /* 0x0000000802187824 */ /* 0x140fe400078e0227 */
[----:B------:R-:W-:-:S07]  /*2530*/  IMAD R26, R2, 0xc, R39 ;  /* 0x0000000c021a7824 */ /* 0x000fce00078e0227 */
.L_x_422:
[----:B------:R-:W-:Y:S01]  /*2540*/  ISETP.GT.AND P0, PT, R23, 0x3ff, PT ;  /* 0x000003ff1700780c */ /* 0x000fe20003f04270 */
[----:B------:R-:W-:Y:S01]  /*2550*/  IMAD R13, R2, 0x4, R13 ;  /* 0x00000004020d7824 */ /* 0x000fe200078e020d */
[----:B------:R-:W-:-:S11]  /*2560*/  ISETP.GT.AND P1, PT, R25, 0x3ff, PT ;  /* 0x000003ff1900780c */ /* 0x000fd60003f24270 */
[----:B------:R-:W-:Y:S02]  /*2570*/  @!P0 IMAD.IADD R0, R39, 0x1, R11 ;  /* 0x0000000127008824 */ /* 0x000fe400078e020b */
[C---:B--2---:R-:W-:Y:S01]  /*2580*/  @!P0 IMAD.WIDE R14, R23.reuse, 0x4, R4 ;  /* 0x00000004170e8825 */ /* 0x044fe200078e0204 */
[----:B------:R-:W-:Y:S02]  /*2590*/  @!P1 LEA R10, R22, R11, 0x2 ;  /* 0x0000000b160a9211 */ /* 0x000fe400078e10ff */
        /* <DEDUP_REMOVED lines=11> */
[----:B------:R-:W-:-:S02]  /*2650*/  @!P0 IMAD.IADD R0, R24, 0x1, R11 ;  /* 0x0000000118008824 */ /* 0x000fc400078e020b */
        /* <DEDUP_REMOVED lines=8> */
[----:B------:R-:W-:Y:S01]  /*26e0*/  @!P1 IADD3 R10, PT, PT, R26, R11, RZ ;  /* 0x0000000b1a0a9210 */ /* 0x000fe20007ffe0ff */
[----:B------:R-:W-:-:S04]  /*26f0*/  @!P1 IMAD.WIDE R18, R29, 0x4, R4 ;  /* 0x000000041d129825 */ /* 0x000fc800078e0204 */
[----:B-1----:R-:W-:-:S04]  /*2700*/  @!P1 IMAD.WIDE R14, R29, 0x4, R6 ;  /* 0x000000041d0e9825 */ /* 0x002fc800078e0206 */
[C---:B------:R-:W-:Y:S02]  /*2710*/  IMAD R11, R2.reuse, 0x10, R11 ;  /* 0x00000010020b7824 */ /* 0x040fe400078e020b */
        /* <DEDUP_REMOVED lines=10> */
.L_x_418:
[----:B------:R-:W-:Y:S05]  /*27c0*/  BSYNC.RECONVERGENT B0 ;  /* 0x0000000000007941 */ /* 0x000fea0003800200 */
.L_x_417:
        /* <DEDUP_REMOVED lines=11> */
[----:B------:R-:W-:Y:S05]  /*2880*/  @P0 EXIT ;  /* 0x000000000000094d */ /* 0x000fea0003800000 */
[----:B------:R-:W3:Y:S01]  /*2890*/  S2UR UR6, SR_CgaCtaId ;  /* 0x00000000000679c3 */ /* 0x000ee20000008800 */
[----:B------:R-:W-:Y:S01]  /*28a0*/  UMOV UR4, 0x400 ;  /* 0x0000040000047882 */ /* 0x000fe20000000000 */
[----:B------:R-:W-:Y:S01]  /*28b0*/  IMAD.MOV.U32 R26, RZ, RZ, -0x1 ;  /* 0xffffffffff1a7424 */ /* 0x000fe200078e00ff */
[----:B------:R-:W-:-:S04]  /*28c0*/  UIADD3 UR5, UPT, UPT, UR4, 0x1220, URZ ;  /* 0x0000122004057890 */ /* 0x000fc8000fffe0ff */
[----:B---3--:R-:W-:Y:S02]  /*28d0*/  ULEA UR5, UR6, UR5, 0x18 ;  /* 0x0000000506057291 */ /* 0x008fe4000f8ec0ff */
[----:B------:R-:W-:-:S04]  /*28e0*/  ULEA UR4, UR6, UR4, 0x18 ;  /* 0x0000000406047291 */ /* 0x000fc8000f8ec0ff */
[----:B------:R-:W-:-:S05]  /*28f0*/  LEA R10, R3, UR5, 0x5 ;  /* 0x00000005030a7c11 */ /* 0x000fca000f8e28ff */
[----:B-1----:R-:W1:Y:S04]  /*2900*/  LDS.128 R20, [R10+0x4000] ;  /* 0x004000000a147984 */ /* 0x002e680000000c00 */
[----:B------:R-:W3:Y:S04]  /*2910*/  LDS.128 R16, [R10+0x4010] ;  /* 0x004010000a107984 */ /* 0x000ee80000000c00 */
[----:B--2---:R-:W2:Y:S04]  /*2920*/  LDS.128 R12, [R10+0x5000] ;  /* 0x005000000a0c7984 */ /* 0x004ea80000000c00 */
[----:B-----5:R4:W2:Y:S01]  /*2930*/  LDS.128 R4, [R10+0x5010] ;  /* 0x005010000a047984 */ /* 0x0208a20000000c00 */
[----:B-1----:R-:W-:-:S02]  /*2940*/  ISETP.GT.AND P0, PT, R20, -0x1, PT ;  /* 0xffffffff1400780c */ /* 0x002fc40003f04270 */
[----:B------:R-:W-:Y:S02]  /*2950*/  ISETP.GT.AND P1, PT, R22, -0x1, PT ;  /* 0xffffffff1600780c */ /* 0x000fe40003f24270 */
[----:B---3--:R-:W-:Y:S02]  /*2960*/  ISETP.GT.AND P3, PT, R16, -0x1, PT ;  /* 0xffffffff1000780c */ /* 0x008fe40003f64270 */
[C---:B------:R-:W-:Y:S02]  /*2970*/  SEL R11, R26.reuse, 0x80000000, !P0 ;  /* 0x800000001a0b7807 */ /* 0x040fe40004000000 */
[----:B------:R-:W-:Y:S02]  /*2980*/  ISETP.GT.AND P0, PT, R21, -0x1, PT ;  /* 0xffffffff1500780c */ /* 0x000fe40003f04270 */
[----:B------:R-:W-:Y:S02]  /*2990*/  ISETP.GT.AND P2, PT, R23, -0x1, PT ;  /* 0xffffffff1700780c */ /* 0x000fe40003f44270 */
[----:B------:R-:W-:-:S02]  /*29a0*/  SEL R25, R26, 0x80000000, !P3 ;  /* 0x800000001a197807 */ /* 0x000fc40005800000 */
[----:B------:R-:W-:Y:S02]  /*29b0*/  LOP3.LUT R0, R11, R20, RZ, 0x3c, !PT ;  /* 0x000000140b007212 */ /* 0x000fe400078e3cff */
[C---:B------:R-:W-:Y:S02]  /*29c0*/  SEL R20, R26.reuse, 0x80000000, !P0 ;  /* 0x800000001a147807 */ /* 0x040fe40004000000 */
[C---:B------:R-:W-:Y:S02]  /*29d0*/  SEL R11, R26.reuse, 0x80000000, !P1 ;  /* 0x800000001a0b7807 */ /* 0x040fe40004800000 */
[----:B------:R-:W-:Y:S02]  /*29e0*/  SEL R24, R26, 0x80000000, !P2 ;  /* 0x800000001a187807 */ /* 0x000fe40005000000 */
[----:B----4-:R-:W-:Y:S01]  /*29f0*/  LOP3.LUT R10, R25, R16, RZ, 0x3c, !PT ;  /* 0x00000010190a7212 */ /* 0x010fe200078e3cff */
[----:B------:R-:W-:Y:S01]  /*2a00*/  IMAD.MOV.U32 R25, RZ, RZ, RZ ;  /* 0x000000ffff197224 */ /* 0x000fe200078e00ff */
[----:B------:R-:W-:-:S02]  /*2a10*/  ISETP.GT.AND P0, PT, R17, -0x1, PT ;  /* 0xffffffff1100780c */ /* 0x000fc40003f04270 */
[----:B------:R-:W-:Y:S02]  /*2a20*/  ISETP.GT.AND P1, PT, R18, -0x1, PT ;  /* 0xffffffff1200780c */ /* 0x000fe40003f24270 */
[----:B------:R-:W-:Y:S02]  /*2a30*/  SHF.L.U32 R16, R9, 0x3, RZ ;  /* 0x0000000309107819 */ /* 0x000fe400000006ff */
[----:B------:R-:W-:Y:S02]  /*2a40*/  ISETP.GT.AND P2, PT, R19, -0x1, PT ;  /* 0xffffffff1300780c */ /* 0x000fe40003f44270 */
[----:B------:R-:W-:Y:S02]  /*2a50*/  LOP3.LUT R21, R20, R21, RZ, 0x3c, !PT ;  /* 0x0000001514157212 */ /* 0x000fe400078e3cff */
[----:B------:R-:W-:Y:S02]  /*2a60*/  LOP3.LUT R20, R11, R22, RZ, 0x3c, !PT ;  /* 0x000000160b147212 */ /* 0x000fe400078e3cff */
[----:B------:R-:W-:-:S02]  /*2a70*/  LOP3.LUT R11, R24, R23, RZ, 0x3c, !PT ;  /* 0x00000017180b7212 */ /* 0x000fc400078e3cff */
[C---:B------:R-:W-:Y:S02]  /*2a80*/  SEL R22, R26.reuse, 0x80000000, !P0 ;  /* 0x800000001a167807 */ /* 0x040fe40004000000 */
[C---:B------:R-:W-:Y:S02]  /*2a90*/  SEL R23, R26.reuse, 0x80000000, !P1 ;  /* 0x800000001a177807 */ /* 0x040fe40004800000 */
[----:B------:R-:W-:Y:S02]  /*2aa0*/  SEL R24, R26, 0x80000000, !P2 ;  /* 0x800000001a187807 */ /* 0x000fe40005000000 */
[----:B------:R-:W-:Y:S02]  /*2ab0*/  LEA.HI R16, R16, R16, RZ, 0x1b ;  /* 0x0000001010107211 */ /* 0x000fe400078fd8ff */
[----:B------:R-:W-:Y:S02]  /*2ac0*/  LOP3.LUT R22, R22, R17, RZ, 0x3c, !PT ;  /* 0x0000001116167212 */ /* 0x000fe400078e3cff */
[----:B------:R-:W-:-:S02]  /*2ad0*/  LOP3.LUT R23, R23, R18, RZ, 0x3c, !PT ;  /* 0x0000001217177212 */ /* 0x000fc400078e3cff */
[----:B------:R-:W-:Y:S02]  /*2ae0*/  LOP3.LUT R24, R24, R19, RZ, 0x3c, !PT ;  /* 0x0000001318187212 */ /* 0x000fe400078e3cff */
[----:B------:R-:W-:Y:S02]  /*2af0*/  LEA R9, R9, UR4, 0x2 ;  /* 0x0000000409097c11 */ /* 0x000fe4000f8e10ff */
[----:B--2---:R-:W-:-:S07]  /*2b00*/  LEA R26, R16, UR4, 0x2 ;  /* 0x00000004101a7c11 */ /* 0x004fce000f8e10ff */
.L_x_423:
[C---:B-1----:R-:W-:Y:S01]  /*2b10*/  ISETP.NE.AND P0, PT, R0.reuse, 0x7fffffff, PT ;  /* 0x7fffffff0000780c */ /* 0x042fe20003f05270 */
[----:B------:R-:W-:Y:S01]  /*2b20*/  UBMSK UR4, URZ, 0x4 ;  /* 0x00000004ff04789b */ /* 0x000fe20008000000 */
[----:B------:R-:W-:Y:S01]  /*2b30*/  STS [R9], RZ ;  /* 0x000000ff09007388 */ /* 0x000fe20000000800 */
[----:B------:R-:W1:Y:S01]  /*2b40*/  S2UR UR5, SR_CgaCtaId ;  /* 0x00000000000579c3 */ /* 0x000e620000008800 */
[----:B----4-:R-:W-:Y:S02]  /*2b50*/  SEL R16, R0, 0x80000000, P0 ;  /* 0x8000000000107807 */ /* 0x010fe40000000000 */
[----:B------:R-:W-:Y:S01]  /*2b60*/  STS [R9+0x200], RZ ;  /* 0x000200ff09007388 */ /* 0x000fe20000000800 */
[----:B------:R-:W-:Y:S02]  /*2b70*/  ISETP.NE.AND P0, PT, R21, 0x7fffffff, PT ;  /* 0x7fffffff1500780c */ /* 0x000fe40003f05270 */
[----:B------:R-:W-:Y:S01]  /*2b80*/  SHF.R.U32.HI R16, RZ, R25, R16 ;  /* 0x00000019ff107219 */ /* 0x000fe20000011610 */
        /* <DEDUP_REMOVED lines=13> */
[C---:B------:R-:W-:Y:S02]  /*2c60*/  ISETP.NE.AND P0, PT, R20.reuse, 0x7fffffff, PT ;  /* 0x7fffffff1400780c */ /* 0x040fe40003f05270 */
[-C--:B------:R-:W-:Y:S01]  /*2c70*/  SHF.R.U32.HI R16, RZ, R25.reuse, R16 ;  /* 0x00000019ff107219 */ /* 0x080fe20000011610 */
[----:B------:R-:W-:Y:S01]  /*2c80*/  STS [R9+0x1000], RZ ;  /* 0x001000ff09007388 */ /* 0x000fe20000000800 */
[----:B------:R-:W-:Y:S02]  /*2c90*/  SEL R18, R20, 0x80000000, P0 ;  /* 0x8000000014127807 */ /* 0x000fe40000000000 */
[----:B------:R-:W-:Y:S01]  /*2ca0*/  LOP3.LUT R16, R16, UR4, RZ, 0xc0, !PT ;  /* 0x0000000410107c12 */ /* 0x000fe2000f8ec0ff */
[----:B------:R-:W2:Y:S01]  /*2cb0*/  LDS.U16 R28, [R29+0x2] ;  /* 0x000002001d1c7984 */ /* 0x000ea20000000400 */
[----:B------:R-:W-:-:S02]  /*2cc0*/  SHF.R.U32.HI R18, RZ, R25, R18 ;  /* 0x00000019ff127219 */ /* 0x000fc40000011612 */
[----:B------:R-:W-:Y:S01]  /*2cd0*/  ISETP.NE.AND P0, PT, R11, 0x7fffffff, PT ;  /* 0x7fffffff0b00780c */ /* 0x000fe20003f05270 */
[----:B------:R-:W-:Y:S01]  /*2ce0*/  IMAD.SHL.U32 R17, R16, 0x200, RZ ;  /* 0x0000020010117824 */ /* 0x000fe200078e00ff */
[----:B------:R-:W-:Y:S01]  /*2cf0*/  SHF.R.U32.HI R16, RZ, 0x2, R16 ;  /* 0x00000002ff107819 */ /* 0x000fe20000011610 */
[----:B------:R-:W3:Y:S01]  /*2d00*/  S2R R44, SR_TID.X ;  /* 0x00000000002c7919 */ /* 0x000ee20000002100 */
[----:B------:R-:W-:Y:S02]  /*2d10*/  LOP3.LUT R18, R18, UR4, RZ, 0xc0, !PT ;  /* 0x0000000412127c12 */ /* 0x000fe4000f8ec0ff */
[----:B------:R-:W-:Y:S01]  /*2d20*/  LOP3.LUT R30, R17, 0xe00, RZ, 0xc, !PT ;  /* 0x00000e00111e7812 */ /* 0x000fe200078e0cff */
[----:B------:R-:W4:Y:S01]  /*2d30*/  S2R R57, SR_LANEID ;  /* 0x0000000000397919 */ /* 0x000f220000000000 */
[----:B------:R-:W-:-:S04]  /*2d40*/  LOP3.LUT R17, R16, 0x3ffffffe, RZ, 0xc0, !PT ;  /* 0x3ffffffe10117812 */ /* 0x000fc800078ec0ff */
[----:B------:R-:W-:Y:S01]  /*2d50*/  IADD3 R30, PT, PT, -R17, R9, R30 ;  /* 0x00000009111e7210 */ /* 0x000fe20007ffe11e */
[----:B------:R-:W-:Y:S01]  /*2d60*/  IMAD.SHL.U32 R17, R18, 0x200, RZ ;  /* 0x0000020012117824 */ /* 0x000fe200078e00ff */
[----:B------:R-:W-:-:S04]  /*2d70*/  SHF.R.U32.HI R18, RZ, 0x2, R18 ;  /* 0x00000002ff127819 */ /* 0x000fc80000011612 */
[----:B------:R-:W-:Y:S02]  /*2d80*/  LOP3.LUT R32, R17, 0xe00, RZ, 0xc, !PT ;  /* 0x00000e0011207812 */ /* 0x000fe400078e0cff */
[----:B------:R-:W-:-:S04]  /*2d90*/  LOP3.LUT R18, R18, 0x3ffffffe, RZ, 0xc0, !PT ;  /* 0x3ffffffe12127812 */ /* 0x000fc800078ec0ff */
[-C--:B------:R-:W-:Y:S02]  /*2da0*/  IADD3 R32, PT, PT, -R18, R9.reuse, R32 ;  /* 0x0000000912207210 */ /* 0x080fe40007ffe120 */
[----:B---3--:R-:W-:Y:S02]  /*2db0*/  LEA R45, R44, R9, 0x5 ;  /* 0x000000092c2d7211 */ /* 0x008fe400078e28ff */
[----:B--2---:R-:W-:Y:S02]  /*2dc0*/  IADD3 R16, PT, PT, R28, 0x1, RZ ;  /* 0x000000011c107810 */ /* 0x004fe40007ffe0ff */
[----:B----4-:R-:W-:Y:S02]  /*2dd0*/  ISETP.NE.AND P1, PT, R57, 0x1f, PT ;  /* 0x0000001f3900780c */ /* 0x010fe40003f25270 */
[----:B------:R-:W-:Y:S01]  /*2de0*/  SHF.R.U32.HI R59, RZ, 0x5, R44 ;  /* 0x00000005ff3b7819 */ /* 0x000fe2000001162c */
[----:B------:R2:W-:Y:S03]  /*2df0*/  STS.U16 [R29+0x2], R16 ;  /* 0x000002101d007388 */ /* 0x0005e60000000400 */
[C---:B------:R-:W-:Y:S01]  /*2e00*/  ISETP.NE.AND P3, PT, R59.reuse, 0x1, PT ;  /* 0x000000013b00780c */ /* 0x040fe20003f65270 */
[----:B------:R-:W3:Y:S01]  /*2e10*/  LDS.U16 R31, [R30+0x2] ;  /* 0x000002001e1f7984 */ /* 0x000ee20000000400 */
[----:B------:R-:W-:-:S02]  /*2e20*/  ISETP.NE.AND P2, PT, R59, 0x2, PT ;  /* 0x000000023b00780c */ /* 0x000fc40003f45270 */
[----:B--2---:R-:W-:Y:S02]  /*2e30*/  SEL R16, R11, 0x80000000, P0 ;  /* 0x800000000b107807 */ /* 0x004fe40000000000 */
[----:B------:R-:W-:Y:S02]  /*2e40*/  ISETP.NE.AND P0, PT, R10, 0x7fffffff, PT ;  /* 0x7fffffff0a00780c */ /* 0x000fe40003f05270 */
[----:B------:R-:W-:-:S04]  /*2e50*/  SHF.R.U32.HI R16, RZ, R25, R16 ;  /* 0x00000019ff107219 */ /* 0x000fc80000011610 */
[----:B------:R-:W-:-:S05]  /*2e60*/  LOP3.LUT R16, R16, UR4, RZ, 0xc0, !PT ;  /* 0x0000000410107c12 */ /* 0x000fca000f8ec0ff */
[----:B------:R-:W-:Y:S01]  /*2e70*/  IMAD.SHL.U32 R18, R16, 0x200, RZ ;  /* 0x0000020010127824 */ /* 0x000fe200078e00ff */
[----:B------:R-:W-:-:S04]  /*2e80*/  SHF.R.U32.HI R16, RZ, 0x2, R16 ;  /* 0x00000002ff107819 */ /* 0x000fc80000011610 */
[----:B------:R-:W-:Y:S02]  /*2e90*/  LOP3.LUT R18, R18, 0xe00, RZ, 0xc, !PT ;  /* 0x00000e0012127812 */ /* 0x000fe400078e0cff */
[----:B------:R-:W-:-:S04]  /*2ea0*/  LOP3.LUT R16, R16, 0x3ffffffe, RZ, 0xc0, !PT ;  /* 0x3ffffffe10107812 */ /* 0x000fc800078ec0ff */
[----:B------:R-:W-:Y:S02]  /*2eb0*/  IADD3 R34, PT, PT, -R16, R9, R18 ;  /* 0x0000000910227210 */ /* 0x000fe40007ffe112 */
[----:B------:R-:W-:Y:S02]  /*2ec0*/  SEL R16, R10, 0x80000000, P0 ;  /* 0x800000000a107807 */ /* 0x000fe40000000000 */
[----:B------:R-:W-:Y:S02]  /*2ed0*/  ISETP.NE.AND P0, PT, R22, 0x7fffffff, PT ;  /* 0x7fffffff1600780c */ /* 0x000fe40003f05270 */
[----:B------:R-:W-:Y:S02]  /*2ee0*/  SHF.R.U32.HI R16, RZ, R25, R16 ;  /* 0x00000019ff107219 */ /* 0x000fe40000011610 */
[----:B---3--:R-:W-:Y:S02]  /*2ef0*/  IADD3 R17, PT, PT, R31, 0x1, RZ ;  /* 0x000000011f117810 */ /* 0x008fe40007ffe0ff */
[----:B------:R-:W-:-:S03]  /*2f00*/  LOP3.LUT R16, R16, UR4, RZ, 0xc0, !PT ;  /* 0x0000000410107c12 */ /* 0x000fc6000f8ec0ff */
[----:B------:R2:W-:Y:S04]  /*2f10*/  STS.U16 [R30+0x2], R17 ;  /* 0x000002111e007388 */ /* 0x0005e80000000400 */
[----:B------:R-:W3:Y:S01]  /*2f20*/  LDS.U16 R33, [R32+0x2] ;  /* 0x0000020020217984 */ /* 0x000ee20000000400 */
[----:B--2---:R-:W-:Y:S01]  /*2f30*/  IMAD.SHL.U32 R17, R16, 0x200, RZ ;  /* 0x0000020010117824 */ /* 0x004fe200078e00ff */
[----:B------:R-:W-:-:S04]  /*2f40*/  SHF.R.U32.HI R16, RZ, 0x2, R16 ;  /* 0x00000002ff107819 */ /* 0x000fc80000011610 */
[----:B------:R-:W-:Y:S02]  /*2f50*/  LOP3.LUT R36, R17, 0xe00, RZ, 0xc, !PT ;  /* 0x00000e0011247812 */ /* 0x000fe400078e0cff */
[----:B------:R-:W-:-:S04]  /*2f60*/  LOP3.LUT R16, R16, 0x3ffffffe, RZ, 0xc0, !PT ;  /* 0x3ffffffe10107812 */ /* 0x000fc800078ec0ff */
[----:B------:R-:W-:Y:S02]  /*2f70*/  IADD3 R36, PT, PT, -R16, R9, R36 ;  /* 0x0000000910247210 */ /* 0x000fe40007ffe124 */
[----:B------:R-:W-:Y:S02]  /*2f80*/  SEL R16, R22, 0x80000000, P0 ;  /* 0x8000000016107807 */ /* 0x000fe40000000000 */
[----:B------:R-:W-:Y:S02]  /*2f90*/  ISETP.NE.AND P0, PT, R23, 0x7fffffff, PT ;  /* 0x7fffffff1700780c */ /* 0x000fe40003f05270 */
[----:B------:R-:W-:-:S04]  /*2fa0*/  SHF.R.U32.HI R16, RZ, R25, R16 ;  /* 0x00000019ff107219 */ /* 0x000fc80000011610 */
[----:B------:R-:W-:-:S05]  /*2fb0*/  LOP3.LUT R16, R16, UR4, RZ, 0xc0, !PT ;  /* 0x0000000410107c12 */ /* 0x000fca000f8ec0ff */
[----:B------:R-:W-:Y:S01]  /*2fc0*/  IMAD.SHL.U32 R18, R16, 0x200, RZ ;  /* 0x0000020010127824 */ /* 0x000fe200078e00ff */
[----:B------:R-:W-:-:S04]  /*2fd0*/  SHF.R.U32.HI R16, RZ, 0x2, R16 ;  /* 0x00000002ff107819 */ /* 0x000fc80000011610 */
[----:B------:R-:W-:Y:S02]  /*2fe0*/  LOP3.LUT R18, R18, 0xe00, RZ, 0xc, !PT ;  /* 0x00000e0012127812 */ /* 0x000fe400078e0cff */
[----:B------:R-:W-:Y:S02]  /*2ff0*/  LOP3.LUT R16, R16, 0x3ffffffe, RZ, 0xc0, !PT ;  /* 0x3ffffffe10107812 */ /* 0x000fe400078ec0ff */
[----:B---3--:R-:W-:Y:S02]  /*3000*/  IADD3 R19, PT, PT, R33, 0x1, RZ ;  /* 0x0000000121137810 */ /* 0x008fe40007ffe0ff */
[----:B------:R-:W-:Y:S02]  /*3010*/  IADD3 R38, PT, PT, -R16, R9, R18 ;  /* 0x0000000910267210 */ /* 0x000fe40007ffe112 */
[----:B------:R-:W-:Y:S01]  /*3020*/  SEL R16, R23, 0x80000000, P0 ;  /* 0x8000000017107807 */ /* 0x000fe20000000000 */
[----:B------:R-:W-:Y:S01]  /*3030*/  STS.U16 [R32+0x2], R19 ;  /* 0x0000021320007388 */ /* 0x000fe20000000400 */
[----:B------:R-:W-:-:S02]  /*3040*/  ISETP.NE.AND P0, PT, R24, 0x7fffffff, PT ;  /* 0x7fffffff1800780c */ /* 0x000fc40003f05270 */
[----:B------:R-:W-:Y:S01]  /*3050*/  SHF.R.U32.HI R16, RZ, R25, R16 ;  /* 0x00000019ff107219 */ /* 0x000fe20000011610 */
[----:B------:R-:W2:Y:S03]  /*3060*/  LDS.U16 R35, [R34+0x2] ;  /* 0x0000020022237984 */ /* 0x000ea60000000400 */
[----:B------:R-:W-:Y:S02]  /*3070*/  LOP3.LUT R16, R16, UR4, RZ, 0xc0, !PT ;  /* 0x0000000410107c12 */ /* 0x000fe4000f8ec0ff */
[----:B--2---:R-:W-:-:S05]  /*3080*/  IADD3 R17, PT, PT, R35, 0x1, RZ ;  /* 0x0000000123117810 */ /* 0x004fca0007ffe0ff */
[----:B------:R2:W-:Y:S04]  /*3090*/  STS.U16 [R34+0x2], R17 ;  /* 0x0000021122007388 */ /* 0x0005e80000000400 */
[----:B------:R-:W3:Y:S01]  /*30a0*/  LDS.U16 R37, [R36+0x2] ;  /* 0x0000020024257984 */ /* 0x000ee20000000400 */
[----:B--2---:R-:W-:Y:S01]  /*30b0*/  IMAD.SHL.U32 R17, R16, 0x200, RZ ;  /* 0x0000020010117824 */ /* 0x004fe200078e00ff */
[----:B------:R-:W-:-:S04]  /*30c0*/  SHF.R.U32.HI R16, RZ, 0x2, R16 ;  /* 0x00000002ff107819 */ /* 0x000fc80000011610 */
[----:B------:R-:W-:Y:S02]  /*30d0*/  LOP3.LUT R40, R17, 0xe00, RZ, 0xc, !PT ;  /* 0x00000e0011287812 */ /* 0x000fe400078e0cff */
[----:B------:R-:W-:-:S04]  /*30e0*/  LOP3.LUT R16, R16, 0x3ffffffe, RZ, 0xc0, !PT ;  /* 0x3ffffffe10107812 */ /* 0x000fc800078ec0ff */
[----:B------:R-:W-:Y:S02]  /*30f0*/  IADD3 R40, PT, PT, -R16, R9, R40 ;  /* 0x0000000910287210 */ /* 0x000fe40007ffe128 */
[----:B------:R-:W-:-:S04]  /*3100*/  SEL R16, R24, 0x80000000, P0 ;  /* 0x8000000018107807 */ /* 0x000fc80000000000 */
[----:B------:R-:W-:-:S04]  /*3110*/  SHF.R.U32.HI R16, RZ, R25, R16 ;  /* 0x00000019ff107219 */ /* 0x000fc80000011610 */
[----:B------:R-:W-:Y:S01]  /*3120*/  LOP3.LUT R16, R16, UR4, RZ, 0xc0, !PT ;  /* 0x0000000410107c12 */ /* 0x000fe2000f8ec0ff */
[----:B------:R-:W-:Y:S02]  /*3130*/  UMOV UR4, 0x400 ;  /* 0x0000040000047882 */ /* 0x000fe40000000000 */
[----:B-1----:R-:W-:Y:S02]  /*3140*/  ULEA UR4, UR5, UR4, 0x18 ;  /* 0x0000000405047291 */ /* 0x002fe4000f8ec0ff */
[----:B------:R-:W-:Y:S01]  /*3150*/  IMAD.SHL.U32 R18, R16, 0x200, RZ ;  /* 0x0000020010127824 */ /* 0x000fe200078e00ff */
[----:B------:R-:W-:-:S03]  /*3160*/  SHF.R.U32.HI R16, RZ, 0x2, R16 ;  /* 0x00000002ff107819 */ /* 0x000fc60000011610 */
[----:B------:R-:W-:Y:S02]  /*3170*/  @!P1 LEA R58, R59, UR4, 0x2 ;  /* 0x000000043b3a9c11 */ /* 0x000fe4000f8e10ff */
[----:B------:R-:W-:Y:S02]  /*3180*/  LOP3.LUT R18, R18, 0xe00, RZ, 0xc, !PT ;  /* 0x00000e0012127812 */ /* 0x000fe400078e0cff */
[----:B---3--:R-:W-:Y:S02]  /*3190*/  IADD3 R19, PT, PT, R37, 0x1, RZ ;  /* 0x0000000125137810 */ /* 0x008fe40007ffe0ff */
[----:B------:R-:W-:-:S03]  /*31a0*/  LOP3.LUT R16, R16, 0x3ffffffe, RZ, 0xc0, !PT ;  /* 0x3ffffffe10107812 */ /* 0x000fc600078ec0ff */
[----:B------:R-:W-:Y:S01]  /*31b0*/  STS.U16 [R36+0x2], R19 ;  /* 0x0000021324007388 */ /* 0x000fe20000000400 */
[----:B------:R-:W-:-:S03]  /*31c0*/  IADD3 R42, PT, PT, -R16, R9, R18 ;  /* 0x00000009102a7210 */ /* 0x000fc60007ffe112 */
[----:B------:R-:W1:Y:S02]  /*31d0*/  LDS.U16 R39, [R38+0x2] ;  /* 0x0000020026277984 */ /* 0x000e640000000400 */
[----:B-1----:R-:W-:-:S05]  /*31e0*/  IADD3 R17, PT, PT, R39, 0x1, RZ ;  /* 0x0000000127117810 */ /* 0x002fca0007ffe0ff */
[----:B------:R-:W-:Y:S04]  /*31f0*/  STS.U16 [R38+0x2], R17 ;  /* 0x0000021126007388 */ /* 0x000fe80000000400 */
[----:B------:R-:W1:Y:S02]  /*3200*/  LDS.U16 R41, [R40+0x2] ;  /* 0x0000020028297984 */ /* 0x000e640000000400 */
[----:B-1----:R-:W-:-:S05]  /*3210*/  IADD3 R19, PT, PT, R41, 0x1, RZ ;  /* 0x0000000129137810 */ /* 0x002fca0007ffe0ff */
[----:B------:R-:W-:Y:S04]  /*3220*/  STS.U16 [R40+0x2], R19 ;  /* 0x0000021328007388 */ /* 0x000fe80000000400 */
[----:B------:R-:W1:Y:S02]  /*3230*/  LDS.U16 R43, [R42+0x2] ;  /* 0x000002002a2b7984 */ /* 0x000e640000000400 */
[----:B-1----:R-:W-:-:S05]  /*3240*/  VIADD R17, R43, 0x1 ;  /* 0x000000012b117836 */ /* 0x002fca0000000000 */
        /* <DEDUP_REMOVED lines=11> */
[----:B-1----:R-:W-:-:S05]  /*3300*/  IMAD.IADD R47, R46, 0x1, R47 ;  /* 0x000000012e2f7824 */ /* 0x002fca00078e022f */
[----:B--2---:R-:W-:-:S05]  /*3310*/  IADD3 R48, PT, PT, R48, R47, RZ ;  /* 0x0000002f30307210 */ /* 0x004fca0007ffe0ff */
[----:B---3--:R-:W-:-:S05]  /*3320*/  IMAD.IADD R49, R49, 0x1, R48 ;  /* 0x0000000131317824 */ /* 0x008fca00078e0230 */
[----:B----4-:R-:W-:-:S05]  /*3330*/  IADD3 R50, PT, PT, R50, R49, RZ ;  /* 0x0000003132327210 */ /* 0x010fca0007ffe0ff */
[----:B-----5:R-:W-:-:S05]  /*3340*/  IMAD.IADD R51, R51, 0x1, R50 ;  /* 0x0000000133337824 */ /* 0x020fca00078e0232 */
[----:B------:R-:W-:-:S05]  /*3350*/  IADD3 R52, PT, PT, R52, R51, RZ ;  /* 0x0000003334347210 */ /* 0x000fca0007ffe0ff */
[----:B------:R-:W-:-:S05]  /*3360*/  IMAD.IADD R53, R53, 0x1, R52 ;  /* 0x0000000135357824 */ /* 0x000fca00078e0234 */
[----:B------:R-:W-:-:S05]  /*3370*/  IADD3 R54, PT, PT, R54, R53, RZ ;  /* 0x0000003536367210 */ /* 0x000fca0007ffe0ff */
[----:B------:R-:W1:Y:S02]  /*3380*/  SHFL.UP P0, R17, R54, 0x1, RZ ;  /* 0x0420000036117989 */ /* 0x000e6400000000ff */
[----:B-1----:R-:W-:-:S05]  /*3390*/  @P0 IMAD.IADD R17, R54, 0x1, R17 ;  /* 0x0000000136110824 */ /* 0x002fca00078e0211 */
[----:B------:R-:W1:Y:S02]  /*33a0*/  SHFL.UP P0, R16, R17, 0x2, RZ ;  /* 0x0440000011107989 */ /* 0x000e6400000000ff */
[----:B-1----:R-:W-:-:S05]  /*33b0*/  @P0 IADD3 R16, PT, PT, R17, R16, RZ ;  /* 0x0000001011100210 */ /* 0x002fca0007ffe0ff */
[----:B------:R-:W1:Y:S02]  /*33c0*/  SHFL.UP P0, R19, R16, 0x4, RZ ;  /* 0x0480000010137989 */ /* 0x000e6400000000ff */
[----:B-1----:R-:W-:-:S05]  /*33d0*/  @P0 IMAD.IADD R19, R16, 0x1, R19 ;  /* 0x0000000110130824 */ /* 0x002fca00078e0213 */
[----:B------:R-:W1:Y:S02]  /*33e0*/  SHFL.UP P0, R56, R19, 0x8, RZ ;  /* 0x0500000013387989 */ /* 0x000e6400000000ff */
[----:B-1----:R-:W-:-:S05]  /*33f0*/  @P0 IADD3 R56, PT, PT, R19, R56, RZ ;  /* 0x0000003813380210 */ /* 0x002fca0007ffe0ff */
[----:B------:R-:W1:Y:S02]  /*3400*/  SHFL.UP P0, R55, R56, 0x10, RZ ;  /* 0x0600000038377989 */ /* 0x000e6400000000ff */
[----:B-1----:R-:W-:Y:S01]  /*3410*/  @P0 IMAD.IADD R55, R56, 0x1, R55 ;  /* 0x0000000138370824 */ /* 0x002fe200078e0237 */
[----:B------:R-:W-:-:S03]  /*3420*/  ISETP.NE.AND P0, PT, R57, RZ, PT ;  /* 0x000000ff3900720c */ /* 0x000fc60003f05270 */
[----:B------:R-:W-:Y:S01]  /*3430*/  IMAD.IADD R54, R55, 0x1, -R54 ;  /* 0x0000000137367824 */ /* 0x000fe200078e0a36 */
[----:B------:R-:W-:Y:S01]  /*3440*/  @!P1 STS [R58+0x1200], R55 ;  /* 0x001200373a009388 */ /* 0x000fe20000000800 */
[----:B------:R-:W-:Y:S01]  /*3450*/  BAR.SYNC.DEFER_BLOCKING 0x0 ;  /* 0x0000000000007b1d */ /* 0x000fe20000010000 */
[----:B------:R-:W-:Y:S02]  /*3460*/  ISETP.GT.U32.OR P4, PT, R44, 0x1f, P0 ;  /* 0x0000001f2c00780c */ /* 0x000fe40000784470 */
[----:B------:R-:W-:-:S03]  /*3470*/  ISETP.NE.AND P1, PT, R59, 0x3, PT ;  /* 0x000000033b00780c */ /* 0x000fc60003f25270 */
[----:B------:R-:W1:Y:S02]  /*3480*/  LDS.128 R16, [UR4+0x1200] ;  /* 0x00120004ff107984 */ /* 0x000e640008000c00 */
[----:B-1----:R-:W-:Y:S02]  /*3490*/  SEL R27, R16, R27, !P3 ;  /* 0x0000001b101b7207 */ /* 0x002fe40005800000 */
[----:B------:R-:W-:Y:S02]  /*34a0*/  ISETP.GT.U32.AND P3, PT, R44, 0x1f, PT ;  /* 0x0000001f2c00780c */ /* 0x000fe40003f64070 */
[----:B------:R-:W-:Y:S02]  /*34b0*/  IADD3 R17, PT, PT, R16, R17, RZ ;  /* 0x0000001110117210 */ /* 0x000fe40007ffe0ff */
[----:B------:R-:W-:Y:S02]  /*34c0*/  SEL R16, R54, RZ, P0 ;  /* 0x000000ff36107207 */ /* 0x000fe40000000000 */
[----:B------:R-:W-:-:S02]  /*34d0*/  SEL R27, R17, R27, !P2 ;  /* 0x0000001b111b7207 */ /* 0x000fc40005000000 */
[----:B------:R-:W-:Y:S02]  /*34e0*/  IADD3 R18, PT, PT, R18, R17, RZ ;  /* 0x0000001112127210 */ /* 0x000fe40007ffe0ff */
[----:B------:R-:W-:Y:S02]  /*34f0*/  ISETP.NE.AND P0, PT, R44, RZ, PT ;  /* 0x000000ff2c00720c */ /* 0x000fe40003f05270 */
[----:B------:R-:W-:Y:S01]  /*3500*/  SEL R27, R18, R27, !P1 ;  /* 0x0000001b121b7207 */ /* 0x000fe20004800000 */
[----:B------:R-:W-:-:S03]  /*3510*/  IMAD.IADD R19, R19, 0x1, R18 ;  /* 0x0000000113137824 */ /* 0x000fc600078e0212 */
[----:B------:R-:W-:Y:S01]  /*3520*/  @P3 IADD3 R54, PT, PT, R27, R16, RZ ;  /* 0x000000101b363210 */ /* 0x000fe20007ffe0ff */
[----:B------:R-:W-:Y:S02]  /*3530*/  @!P4 IMAD.U32 R54, R19, 0x10000, RZ ;  /* 0x000100001336c824 */ /* 0x000fe400078e00ff */
[----:B------:R-:W-:-:S03]  /*3540*/  IMAD.SHL.U32 R19, R44, 0x8, RZ ;  /* 0x000000082c137824 */ /* 0x000fc600078e00ff */
[----:B------:R-:W-:Y:S02]  /*3550*/  @!P4 STS [UR4+0x1214], R54 ;  /* 0x00121436ff00c988 */ /* 0x000fe40008000804 */
[-C--:B------:R-:W-:Y:S01]  /*3560*/  LEA.HI R44, R44, R19.reuse, RZ, 0x1e ;  /* 0x000000132c2c7211 */ /* 0x080fe200078ff0ff */
[----:B------:R-:W-:Y:S01]  /*3570*/  BAR.SYNC.DEFER_BLOCKING 0x0 ;  /* 0x0000000000007b1d */ /* 0x000fe20000010000 */
[----:B------:R-:W-:Y:S02]  /*3580*/  LEA.HI R19, R19, R19, RZ, 0x1b ;  /* 0x0000001313137211 */ /* 0x000fe400078fd8ff */
[----:B------:R-:W-:-:S03]  /*3590*/  LEA R44, R44, UR4, 0x2 ;  /* 0x000000042c2c7c11 */ /* 0x000fc6000f8e10ff */
[----:B------:R-:W1:Y:S02]  /*35a0*/  LDS R16, [UR4+0x1214] ;  /* 0x00121404ff107984 */ /* 0x000e640008000800 */
[----:B-1----:R-:W-:Y:S02]  /*35b0*/  SEL R17, R16, RZ, P0 ;  /* 0x000000ff10117207 */ /* 0x002fe40000000000 */
[----:B------:R-:W-:Y:S02]  /*35c0*/  ISETP.GT.U32.AND P0, PT, R25, 0x1b, PT ;  /* 0x0000001b1900780c */ /* 0x000fe40003f04070 */
[----:B------:R-:W-:-:S04]  /*35d0*/  IADD3 R16, PT, PT, R17, R54, RZ ;  /* 0x0000003611107210 */ /* 0x000fc80007ffe0ff */
[-C--:B------:R-:W-:Y:S01]  /*35e0*/  IADD3 R18, PT, PT, R47, R16.reuse, RZ ;  /* 0x000000102f127210 */ /* 0x080fe20007ffe0ff */
[--C-:B------:R-:W-:Y:S01]  /*35f0*/  IMAD.IADD R46, R46, 0x1, R16.reuse ;  /* 0x000000012e2e7824 */ /* 0x100fe200078e0210 */
[-C--:B------:R-:W-:Y:S01]  /*3600*/  IADD3 R56, PT, PT, R49, R16.reuse, RZ ;  /* 0x0000001031387210 */ /* 0x080fe20007ffe0ff */
[--C-:B------:R-:W-:Y:S01]  /*3610*/  IMAD.IADD R48, R48, 0x1, R16.reuse ;  /* 0x0000000130307824 */ /* 0x100fe200078e0210 */
[-C--:B------:R-:W-:Y:S01]  /*3620*/  IADD3 R54, PT, PT, R51, R16.reuse, RZ ;  /* 0x0000001033367210 */ /* 0x080fe20007ffe0ff */
[--C-:B------:R-:W-:Y:S01]  /*3630*/  IMAD.IADD R50, R50, 0x1, R16.reuse ;  /* 0x0000000132327824 */ /* 0x100fe200078e0210 */
[----:B------:R-:W-:Y:S01]  /*3640*/  IADD3 R58, PT, PT, R53, R16, RZ ;  /* 0x00000010353a7210 */ /* 0x000fe20007ffe0ff */
[----:B------:R-:W-:Y:S01]  /*3650*/  IMAD.IADD R52, R52, 0x1, R16 ;  /* 0x0000000134347824 */ /* 0x000fe200078e0210 */
[----:B------:R-:W-:Y:S01]  /*3660*/  STS [R45], R16 ;  /* 0x000000102d007388 */ /* 0x000fe20000000800 */
[----:B------:R-:W-:-:S03]  /*3670*/  @!P0 IADD3 R25, PT, PT, R25, 0x4, RZ ;  /* 0x0000000419198810 */ /* 0x000fc60007ffe0ff */
[----:B------:R-:W-:Y:S04]  /*3680*/  STS [R45+0x4], R46 ;  /* 0x0000042e2d007388 */ /* 0x000fe80000000800 */
[----:B------:R-:W-:Y:S04]  /*3690*/  STS [R45+0x8], R18 ;  /* 0x000008122d007388 */ /* 0x000fe80000000800 */
[----:B------:R-:W-:Y:S04]  /*36a0*/  STS [R45+0xc], R48 ;  /* 0x00000c302d007388 */ /* 0x000fe80000000800 */
[----:B------:R-:W-:Y:S04]  /*36b0*/  STS [R45+0x10], R56 ;  /* 0x000010382d007388 */ /* 0x000fe80000000800 */
[----:B------:R-:W-:Y:S04]  /*36c0*/  STS [R45+0x14], R50 ;  /* 0x000014322d007388 */ /* 0x000fe80000000800 */
[----:B------:R-:W-:Y:S04]  /*36d0*/  STS [R45+0x18], R54 ;  /* 0x000018362d007388 */ /* 0x000fe80000000800 */
[----:B------:R-:W-:Y:S04]  /*36e0*/  STS [R45+0x1c], R52 ;  /* 0x00001c342d007388 */ /* 0x000fe80000000800 */
[----:B------:R-:W-:Y:S01]  /*36f0*/  STS [R45+0x20], R58 ;  /* 0x0000203a2d007388 */ /* 0x000fe20000000800 */
[----:B------:R-:W-:Y:S06]  /*3700*/  BAR.SYNC.DEFER_BLOCKING 0x0 ;  /* 0x0000000000007b1d */ /* 0x000fec0000010000 */
[----:B------:R-:W1:Y:S04]  /*3710*/  LDS.U16 R29, [R29+0x2] ;  /* 0x000002001d1d7984 */ /* 0x000e680000000400 */
[----:B------:R-:W2:Y:S04]  /*3720*/  LDS.U16 R30, [R30+0x2] ;  /* 0x000002001e1e7984 */ /* 0x000ea80000000400 */
[----:B------:R-:W3:Y:S04]  /*3730*/  LDS.U16 R32, [R32+0x2] ;  /* 0x0000020020207984 */ /* 0x000ee80000000400 */
[----:B------:R-:W4:Y:S04]  /*3740*/  LDS.U16 R34, [R34+0x2] ;  /* 0x0000020022227984 */ /* 0x000f280000000400 */
[----:B------:R-:W5:Y:S04]  /*3750*/  LDS.U16 R36, [R36+0x2] ;  /* 0x0000020024247984 */ /* 0x000f680000000400 */
[----:B------:R-:W5:Y:S04]  /*3760*/  LDS.U16 R38, [R38+0x2] ;  /* 0x0000020026267984 */ /* 0x000f680000000400 */
[----:B------:R-:W5:Y:S04]  /*3770*/  LDS.U16 R40, [R40+0x2] ;  /* 0x0000020028287984 */ /* 0x000f680000000400 */
[----:B------:R-:W5:Y:S01]  /*3780*/  LDS.U16 R42, [R42+0x2] ;  /* 0x000002002a2a7984 */ /* 0x000f620000000400 */
[----:B-1----:R-:W-:Y:S01]  /*3790*/  IMAD.IADD R28, R28, 0x1, R29 ;  /* 0x000000011c1c7824 */ /* 0x002fe200078e021d */
[----:B--2---:R-:W-:-:S04]  /*37a0*/  IADD3 R31, PT, PT, R31, R30, RZ ;  /* 0x0000001e1f1f7210 */ /* 0x004fc80007ffe0ff */
[----:B------:R-:W-:Y:S01]  /*37b0*/  LEA.HI R28, R28, R28, RZ, 0x1b ;  /* 0x0000001c1c1c7211 */ /* 0x000fe200078fd8ff */
[----:B---3--:R-:W-:Y:S01]  /*37c0*/  IMAD.IADD R33, R33, 0x1, R32 ;  /* 0x0000000121217824 */ /* 0x008fe200078e0220 */
[----:B------:R-:W-:Y:S02]  /*37d0*/  LEA.HI R31, R31, R31, RZ, 0x1b ;  /* 0x0000001f1f1f7211 */ /* 0x000fe400078fd8ff */
[----:B------:R-:W-:Y:S01]  /*37e0*/  LEA R17, R28, UR4, 0x2 ;  /* 0x000000041c117c11 */ /* 0x000fe2000f8e10ff */
[----:B------:R-:W-:Y:S01]  /*37f0*/  BAR.SYNC.DEFER_BLOCKING 0x0 ;  /* 0x0000000000007b1d */ /* 0x000fe20000010000 */
[----:B----4-:R-:W-:Y:S02]  /*3800*/  IADD3 R35, PT, PT, R35, R34, RZ ;  /* 0x0000002223237210 */ /* 0x010fe40007ffe0ff */
[----:B------:R-:W-:Y:S01]  /*3810*/  LEA.HI R33, R33, R33, RZ, 0x1b ;  /* 0x0000002121217211 */ /* 0x000fe200078fd8ff */
[----:B-----5:R-:W-:Y:S01]  /*3820*/  IMAD.IADD R37, R37, 0x1, R36 ;  /* 0x0000000125257824 */ /* 0x020fe200078e0224 */
[----:B------:R-:W-:-:S02]  /*3830*/  LEA.HI R35, R35, R35, RZ, 0x1b ;  /* 0x0000002323237211 */ /* 0x000fc400078fd8ff */
[----:B------:R-:W-:Y:S02]  /*3840*/  LEA R16, R31, UR4, 0x2 ;  /* 0x000000041f107c11 */ /* 0x000fe4000f8e10ff */
[----:B------:R-:W-:Y:S02]  /*3850*/  IADD3 R39, PT, PT, R39, R38, RZ ;  /* 0x0000002627277210 */ /* 0x000fe40007ffe0ff */
[----:B------:R-:W-:Y:S01]  /*3860*/  LEA.HI R37, R37, R37, RZ, 0x1b ;  /* 0x0000002525257211 */ /* 0x000fe200078fd8ff */
[----:B------:R-:W-:Y:S01]  /*3870*/  IMAD.IADD R41, R41, 0x1, R40 ;  /* 0x0000000129297824 */ /* 0x000fe200078e0228 */
[----:B------:R-:W-:Y:S02]  /*3880*/  LEA.HI R39, R39, R39, RZ, 0x1b ;  /* 0x0000002727277211 */ /* 0x000fe400078fd8ff */
[----:B------:R-:W-:Y:S02]  /*3890*/  LEA R33, R33, UR4, 0x2 ;  /* 0x0000000421217c11 */ /* 0x000fe4000f8e10ff */
[----:B------:R-:W-:-:S02]  /*38a0*/  IADD3 R43, PT, PT, R43, R42, RZ ;  /* 0x0000002a2b2b7210 */ /* 0x000fc40007ffe0ff */
[----:B------:R-:W-:Y:S02]  /*38b0*/  LEA.HI R41, R41, R41, RZ, 0x1b ;  /* 0x0000002929297211 */ /* 0x000fe400078fd8ff */
[----:B------:R-:W-:Y:S02]  /*38c0*/  LEA R18, R35, UR4, 0x2 ;  /* 0x0000000423127c11 */ /* 0x000fe4000f8e10ff */
[----:B------:R-:W-:Y:S01]  /*38d0*/  LEA.HI R43, R43, R43, RZ, 0x1b ;  /* 0x0000002b2b2b7211 */ /* 0x000fe200078fd8ff */
[----:B------:R-:W-:Y:S01]  /*38e0*/  STS [R17], R0 ;  /* 0x0000000011007388 */ /* 0x000fe20000000800 */
[----:B------:R-:W-:Y:S02]  /*38f0*/  LEA R37, R37, UR4, 0x2 ;  /* 0x0000000425257c11 */ /* 0x000fe4000f8e10ff */
[----:B------:R-:W-:Y:S01]  /*3900*/  LEA R39, R39, UR4, 0x2 ;  /* 0x0000000427277c11 */ /* 0x000fe2000f8e10ff */
[----:B------:R-:W-:Y:S01]  /*3910*/  STS [R16], R21 ;  /* 0x0000001510007388 */ /* 0x000fe20000000800 */
[----:B------:R-:W-:-:S02]  /*3920*/  LEA R41, R41, UR4, 0x2 ;  /* 0x0000000429297c11 */ /* 0x000fc4000f8e10ff */
[----:B------:R-:W-:Y:S01]  /*3930*/  LEA R43, R43, UR4, 0x2 ;  /* 0x000000042b2b7c11 */ /* 0x000fe2000f8e10ff */
        /* <DEDUP_REMOVED lines=8> */
[----:B------:R2:W3:Y:S04]  /*39c0*/  LDS R21, [R26+0x4] ;  /* 0x000004001a157984 */ /* 0x0004e80000000800 */
[----:B------:R4:W1:Y:S01]  /*39d0*/  LDS R0, [R44] ;  /* 0x000000002c007984 */ /* 0x0008620000000800 */
[----:B--2---:R-:W-:-:S05]  /*39e0*/  LEA R26, R19, UR4, 0x2 ;  /* 0x00000004131a7c11 */ /* 0x004fca000f8e10ff */
[----:B------:R4:W2:Y:S04]  /*39f0*/  LDS R11, [R26+0xc] ;  /* 0x00000c001a0b7984 */ /* 0x0008a80000000800 */
[----:B------:R4:W1:Y:S04]  /*3a00*/  LDS R10, [R26+0x10] ;  /* 0x000010001a0a7984 */ /* 0x0008680000000800 */
[----:B------:R4:W1:Y:S04]  /*3a10*/  LDS R22, [R26+0x14] ;  /* 0x000014001a167984 */ /* 0x0008680000000800 */
[----:B------:R4:W1:Y:S04]  /*3a20*/  LDS R23, [R26+0x18] ;  /* 0x000018001a177984 */ /* 0x0008680000000800 */
        /* <DEDUP_REMOVED lines=20> */
[----:B--23--:R-:W-:Y:S05]  /*3b70*/  @!P0 BRA `(.L_x_423) ;  /* 0xffffffec00e48947 */ /* 0x00cfea000383ffff */
[----:B------:R-:W2:Y:S01]  /*3b80*/  I2F.U32.RP R25, R2 ;  /* 0x0000000200197306 */ /* 0x000ea20000209000 */
[----:B------:R-:W-:Y:S01]  /*3b90*/  IADD3 R9, PT, PT, R3, R2, RZ ;  /* 0x0000000203097210 */ /* 0x000fe20007ffe0ff */
[----:B------:R-:W3:Y:S01]  /*3ba0*/  S2UR UR5, SR_CgaCtaId ;  /* 0x00000000000579c3 */ /* 0x000ee20000008800 */
[----:B------:R-:W-:Y:S01]  /*3bb0*/  IMAD.MOV.U32 R28, RZ, RZ, -0x1 ;  /* 0xffffffffff1c7424 */ /* 0x000fe200078e00ff */
[----:B-1----:R-:W-:-:S06]  /*3bc0*/  ISETP.GT.AND P3, PT, R0, -0x1, PT ;  /* 0xffffffff0000780c */ /* 0x002fcc0003f64270 */
[----:B------:R-:W-:Y:S01]  /*3bd0*/  BAR.SYNC.DEFER_BLOCKING 0x0 ;  /* 0x0000000000007b1d */ /* 0x000fe20000010000 */
[C---:B----4-:R-:W-:Y:S01]  /*3be0*/  VIMNMX.U32 R16, PT, PT, R9.reuse, 0x80, !PT ;  /* 0x0000008009107848 */ /* 0x050fe20007fe0000 */
[----:B------:R-:W-:Y:S01]  /*3bf0*/  IMAD R8, R8, 0x3200, RZ ;  /* 0x0000320008087824 */ /* 0x000fe200078e02ff */
[C---:B------:R-:W-:Y:S01]  /*3c00*/  ISETP.GE.U32.AND P1, PT, R9.reuse, 0x80, PT ;  /* 0x000000800900780c */ /* 0x040fe20003f26070 */
[----:B------:R-:W-:Y:S01]  /*3c10*/  IMAD.MOV.U32 R31, RZ, RZ, RZ ;  /* 0x000000ffff1f7224 */ /* 0x000fe200078e00ff */
[----:B------:R-:W-:Y:S01]  /*3c20*/  IADD3 R18, PT, PT, -R9, R16, RZ ;  /* 0x0000001009127210 */ /* 0x000fe20007ffe1ff */
[----:B------:R-:W-:Y:S01]  /*3c30*/  HFMA2 R16, -RZ, RZ, 0, 0 ;  /* 0x00000000ff107431 */ /* 0x000fe200000001ff */
[----:B------:R-:W-:Y:S01]  /*3c40*/  ISETP.GT.AND P2, PT, R21, -0x1, PT ;  /* 0xffffffff1500780c */ /* 0x000fe20003f44270 */
[----:B------:R-:W-:Y:S01]  /*3c50*/  UMOV UR4, 0x400 ;  /* 0x0000040000047882 */ /* 0x000fe20000000000 */
[----:B------:R-:W-:Y:S01]  /*3c60*/  ISETP.GT.AND P4, PT, R20, -0x1, PT ;  /* 0xffffffff1400780c */ /* 0x000fe20003f84270 */
[----:B--2---:R-:W1:Y:S01]  /*3c70*/  MUFU.RCP R25, R25 ;  /* 0x0000001900197308 */ /* 0x004e620000001000 */
[----:B------:R-:W-:Y:S01]  /*3c80*/  VIADD R19, R18, 0xffffffff ;  /* 0xffffffff12137836 */ /* 0x000fe20000000000 */
[----:B------:R-:W-:Y:S01]  /*3c90*/  UIADD3 UR4, UPT, UPT, UR4, 0x1220, URZ ;  /* 0x0000122004047890 */ /* 0x000fe2000fffe0ff */
[----:B------:R-:W-:-:S03]  /*3ca0*/  SHF.L.U32 R29, R2, 0x2, RZ ;  /* 0x00000002021d7819 */ /* 0x000fc600000006ff */
[----:B------:R-:W-:Y:S01]  /*3cb0*/  @P1 IMAD.MOV R19, RZ, RZ, R18 ;  /* 0x000000ffff131224 */ /* 0x000fe200078e0212 */
[----:B------:R-:W-:Y:S02]  /*3cc0*/  SEL R18, R28, 0x80000000, P2 ;  /* 0x800000001c127807 */ /* 0x000fe40001000000 */
[----:B------:R-:W-:Y:S01]  /*3cd0*/  ISETP.GT.AND P2, PT, R11, -0x1, PT ;  /* 0xffffffff0b00780c */ /* 0x000fe20003f44270 */
[----:B---3--:R-:W-:Y:S01]  /*3ce0*/  ULEA UR4, UR5, UR4, 0x18 ;  /* 0x0000000405047291 */ /* 0x008fe2000f8ec0ff */
[----:B-1----:R-:W-:-:S05]  /*3cf0*/  VIADD R17, R25, 0xffffffe ;  /* 0x0ffffffe19117836 */ /* 0x002fca0000000000 */
[----:B------:R-:W-:Y:S01]  /*3d00*/  LEA R30, R3, UR4, 0x5 ;  /* 0x00000004031e7c11 */ /* 0x000fe2000f8e28ff */
[----:B------:R-:W1:Y:S04]  /*3d10*/  F2I.FTZ.U32.TRUNC.NTZ R17, R17 ;  /* 0x0000001100117305 */ /* 0x000e68000021f000 */
[----:B------:R-:W-:Y:S04]  /*3d20*/  STS.128 [R30+0x5000], R12 ;  /* 0x0050000c1e007388 */ /* 0x000fe80000000c00 */
[----:B------:R2:W-:Y:S01]  /*3d30*/  STS.128 [R30+0x5010], R4 ;  /* 0x005010041e007388 */ /* 0x0005e20000000c00 */
[----:B-1----:R-:W-:-:S04]  /*3d40*/  IMAD.MOV R27, RZ, RZ, -R17 ;  /* 0x000000ffff1b7224 */ /* 0x002fc800078e0a11 */
[----:B------:R-:W-:-:S04]  /*3d50*/  IMAD R27, R27, R2, RZ ;  /* 0x000000021b1b7224 */ /* 0x000fc800078e02ff */
[----:B------:R-:W-:Y:S01]  /*3d60*/  IMAD.HI.U32 R16, R17, R27, R16 ;  /* 0x0000001b11107227 */ /* 0x000fe200078e0010 */
[----:B------:R-:W-:Y:S01]  /*3d70*/  SEL R17, R28, 0x80000000, P3 ;  /* 0x800000001c117807 */ /* 0x000fe20001800000 */
[----:B------:R-:W2:Y:S04]  /*3d80*/  LDC.64 R26, c[0x0][0x390] ;  /* 0x0000e400ff1a7b82 */ /* 0x000ea80000000a00 */
[----:B------:R-:W-:-:S05]  /*3d90*/  IMAD.HI.U32 R25, R16, R19, RZ ;  /* 0x0000001310197227 */ /* 0x000fca00078e00ff */
[----:B------:R-:W-:-:S05]  /*3da0*/  IADD3 R16, PT, PT, -R25, RZ, RZ ;  /* 0x000000ff19107210 */ /* 0x000fca0007ffe1ff */
[----:B------:R-:W-:Y:S01]  /*3db0*/  IMAD R19, R2, R16, R19 ;  /* 0x0000001002137224 */ /* 0x000fe200078e0213 */
[----:B------:R-:W-:Y:S02]  /*3dc0*/  LOP3.LUT R16, R17, R0, RZ, 0x3c, !PT ;  /* 0x0000000011107212 */ /* 0x000fe400078e3cff */
[----:B------:R-:W-:Y:S02]  /*3dd0*/  LOP3.LUT R17, R18, R21, RZ, 0x3c, !PT ;  /* 0x0000001512117212 */ /* 0x000fe400078e3cff */
[----:B------:R-:W-:Y:S02]  /*3de0*/  ISETP.GE.U32.AND P0, PT, R19, R2, PT ;  /* 0x000000021300720c */ /* 0x000fe40003f06070 */
[----:B------:R-:W-:Y:S02]  /*3df0*/  SEL R0, R28, 0x80000000, P2 ;  /* 0x800000001c007807 */ /* 0x000fe40001000000 */
[----:B------:R-:W-:Y:S01]  /*3e00*/  ISETP.GT.AND P2, PT, R22, -0x1, PT ;  /* 0xffffffff1600780c */ /* 0x000fe20003f44270 */
[----:B--2---:R-:W-:-:S04]  /*3e10*/  IMAD.WIDE.U32 R4, R2, 0x8, R26 ;  /* 0x0000000802047825 */ /* 0x004fc800078e001a */
[----:B------:R-:W-:-:S04]  /*3e20*/  IMAD.WIDE.U32 R6, R2, 0xc, R26 ;  /* 0x0000000c02067825 */ /* 0x000fc800078e001a */
[----:B------:R-:W-:Y:S01]  /*3e30*/  @P0 IADD3 R19, PT, PT, R19, -R2, RZ ;  /* 0x8000000213130210 */ /* 0x000fe20007ffe0ff */
[----:B------:R-:W-:-:S03]  /*3e40*/  @P0 VIADD R25, R25, 0x1 ;  /* 0x0000000119190836 */ /* 0x000fc60000000000 */
[----:B------:R-:W-:Y:S02]  /*3e50*/  ISETP.GE.U32.AND P3, PT, R19, R2, PT ;  /* 0x000000021300720c */ /* 0x000fe40003f66070 */
[----:B------:R-:W-:Y:S02]  /*3e60*/  SEL R19, R28, 0x80000000, P4 ;  /* 0x800000001c137807 */ /* 0x000fe40002000000 */
[----:B------:R-:W-:Y:S02]  /*3e70*/  ISETP.GT.AND P4, PT, R10, -0x1, PT ;  /* 0xffffffff0a00780c */ /* 0x000fe40003f84270 */
[----:B------:R-:W-:Y:S02]  /*3e80*/  LOP3.LUT R18, R19, R20, RZ, 0x3c, !PT ;  /* 0x0000001413127212 */ /* 0x000fe400078e3cff */
[----:B------:R-:W-:Y:S02]  /*3e90*/  SEL R21, R28, 0x80000000, P4 ;  /* 0x800000001c157807 */ /* 0x000fe40002000000 */
[----:B------:R-:W-:-:S02]  /*3ea0*/  ISETP.GT.AND P4, PT, R24, -0x1, PT ;  /* 0xffffffff1800780c */ /* 0x000fc40003f84270 */
[----:B------:R-:W-:Y:S02]  /*3eb0*/  LOP3.LUT R20, R21, R10, RZ, 0x3c, !PT ;  /* 0x0000000a15147212 */ /* 0x000fe400078e3cff */
[----:B------:R-:W-:Y:S02]  /*3ec0*/  SEL R21, R28, 0x80000000, P2 ;  /* 0x800000001c157807 */ /* 0x000fe40001000000 */
[----:B------:R-:W-:Y:S02]  /*3ed0*/  ISETP.GT.AND P2, PT, R23, -0x1, PT ;  /* 0xffffffff1700780c */ /* 0x000fe40003f44270 */
[----:B------:R-:W-:Y:S02]  /*3ee0*/  LOP3.LUT R21, R21, R22, RZ, 0x3c, !PT ;  /* 0x0000001615157212 */ /* 0x000fe400078e3cff */
[----:B------:R-:W-:Y:S02]  /*3ef0*/  LOP3.LUT R19, R0, R11, RZ, 0x3c, !PT ;  /* 0x0000000b00137212 */ /* 0x000fe400078e3cff */
[----:B------:R-:W-:-:S02]  /*3f00*/  SEL R22, R28, 0x80000000, P2 ;  /* 0x800000001c167807 */ /* 0x000fc40001000000 */
[----:B------:R-:W-:Y:S01]  /*3f10*/  SEL R11, R28, 0x80000000, P4 ;  /* 0x800000001c0b7807 */ /* 0x000fe20002000000 */
[----:B------:R1:W-:Y:S01]  /*3f20*/  STS.128 [R30+0x4000], R16 ;  /* 0x004000101e007388 */ /* 0x0003e20000000c00 */
[----:B------:R-:W-:Y:S02]  /*3f30*/  LOP3.LUT R22, R22, R23, RZ, 0x3c, !PT ;  /* 0x0000001716167212 */ /* 0x000fe400078e3cff */
[----:B------:R-:W-:Y:S01]  /*3f40*/  LOP3.LUT R23, R11, R24, RZ, 0x3c, !PT ;  /* 0x000000180b177212 */ /* 0x000fe200078e3cff */
[C---:B------:R-:W-:Y:S01]  /*3f50*/  IMAD.WIDE.U32 R10, R2.reuse, 0x4, R26 ;  /* 0x00000004020a7825 */ /* 0x040fe200078e001a */
[----:B------:R-:W-:Y:S02]  /*3f60*/  ISETP.NE.U32.AND P2, PT, R2, RZ, PT ;  /* 0x000000ff0200720c */ /* 0x000fe40003f45070 */
[----:B------:R-:W-:Y:S01]  /*3f70*/  @P3 IADD3 R25, PT, PT, R25, 0x1, RZ ;  /* 0x0000000119193810 */ /* 0x000fe20007ffe0ff */
[----:B------:R1:W-:Y:S01]  /*3f80*/  STS.128 [R30+0x4010], R20 ;  /* 0x004010141e007388 */ /* 0x0003e20000000c00 */
[----:B------:R-:W-:-:S09]  /*3f90*/  SEL R0, RZ, 0x1, P1 ;  /* 0x00000001ff007807 */ /* 0x000fd20000800000 */
[----:B------:R-:W-:-:S05]  /*3fa0*/  @!P2 LOP3.LUT R25, RZ, R2, RZ, 0x33, !PT ;  /* 0x00000002ff19a212 */ /* 0x000fca00078e33ff */
[----:B------:R-:W-:Y:S01]  /*3fb0*/  IMAD.IADD R28, R0, 0x1, R25 ;  /* 0x00000001001c7824 */ /* 0x000fe200078e0219 */
[----:B------:R-:W-:-:S04]  /*3fc0*/  IADD3 R25, PT, PT, R9, R2, RZ ;  /* 0x0000000209197210 */ /* 0x000fc80007ffe0ff */
[----:B------:R-:W-:Y:S01]  /*3fd0*/  LOP3.LUT R27, R28, 0x3, RZ, 0xc0, !PT ;  /* 0x000000031c1b7812 */ /* 0x000fe200078ec0ff */
[----:B------:R-:W-:Y:S01]  /*3fe0*/  IMAD.IADD R26, R25, 0x1, R2 ;  /* 0x00000001191a7824 */ /* 0x000fe200078e0202 */
[----:B-1----:R-:W-:Y:S06]  /*3ff0*/  BAR.SYNC.DEFER_BLOCKING 0x0 ;  /* 0x0000000000007b1d */ /* 0x002fec0000010000 */
.L_x_429:
[----:B------:R-:W-:Y:S01]  /*4000*/  ISETP.GT.U32.AND P0, PT, R3, 0x7f, PT ;  /* 0x0000007f0300780c */ /* 0x000fe20003f04070 */
[----:B------:R-:W-:-:S12]  /*4010*/  BSSY.RECONVERGENT B0, `(.L_x_424) ;  /* 0x000003a000007945 */ /* 0x000fd80003800200 */
[----:B-1234-:R-:W-:Y:S05]  /*4020*/  @P0 BRA `(.L_x_425) ;  /* 0x0000000000e00947 */ /* 0x01efea0003800000 */
[----:B------:R-:W1:Y:S01]  /*4030*/  S2R R13, SR_CgaCtaId ;  /* 0x00000000000d7919 */ /* 0x000e620000008800 */
[----:B------:R-:W-:Y:S01]  /*4040*/  MOV R0, 0x400 ;  /* 0x0000040000007802 */ /* 0x000fe20000000f00 */
[----:B------:R-:W-:Y:S01]  /*4050*/  BSSY.RECONVERGENT B1, `(.L_x_426) ;  /* 0x000001d000017945 */ /* 0x000fe20003800200 */
[----:B------:R-:W-:Y:S02]  /*4060*/  ISETP.NE.AND P1, PT, R27, 0x3, PT ;  /* 0x000000031b00780c */ /* 0x000fe40003f25270 */
[----:B------:R-:W-:Y:S02]  /*4070*/  IADD3 R0, PT, PT, R0, 0x1220, RZ ;  /* 0x0000122000007810 */ /* 0x000fe40007ffe0ff */
[----:B------:R-:W-:Y:S02]  /*4080*/  ISETP.GE.U32.AND P0, PT, R28, 0x3, PT ;  /* 0x000000031c00780c */ /* 0x000fe40003f06070 */
[----:B------:R-:W-:Y:S02]  /*4090*/  MOV R20, R3 ;  /* 0x0000000300147202 */ /* 0x000fe40000000f00 */
[----:B-1----:R-:W-:-:S05]  /*40a0*/  LEA R0, R13, R0, 0x18 ;  /* 0x000000000d007211 */ /* 0x002fca00078ec0ff */
[----:B------:R-:W-:-:S05]  /*40b0*/  IMAD R0, R31, 0x4, R0 ;  /* 0x000000041f007824 */ /* 0x000fca00078e0200 */
[----:B------:R1:W2:Y:S01]  /*40c0*/  LDS R23, [R0+0x5000] ;  /* 0x0050000000177984 */ /* 0x0002a20000000800 */
[----:B------:R-:W-:Y:S05]  /*40d0*/  @!P1 BRA `(.L_x_427) ;  /* 0x0000000000509947 */ /* 0x000fea0003800000 */
[----:B------:R-:W3:Y:S01]  /*40e0*/  LDC.64 R12, c[0x0][0x390] ;  /* 0x0000e400ff0c7b82 */ /* 0x000ee20000000a00 */
[----:B-1----:R-:W-:Y:S01]  /*40f0*/  IMAD R0, R31, 0x80, R8 ;  /* 0x000000801f007824 */ /* 0x002fe200078e0208 */
[----:B------:R-:W-:Y:S01]  /*4100*/  ISETP.NE.AND P1, PT, R27, RZ, PT ;  /* 0x000000ff1b00720c */ /* 0x000fe20003f25270 */
[----:B--2---:R-:W-:Y:S01]  /*4110*/  IMAD R17, R23, 0x80, R3 ;  /* 0x0000008017117824 */ /* 0x004fe200078e0203 */
[----:B------:R-:W-:Y:S02]  /*4120*/  MOV R20, R9 ;  /* 0x0000000900147202 */ /* 0x000fe40000000f00 */
[----:B------:R-:W-:-:S05]  /*4130*/  IADD3 R15, PT, PT, R3, R0, RZ ;  /* 0x00000000030f7210 */ /* 0x000fca0007ffe0ff */
[----:B---3--:R-:W-:-:S05]  /*4140*/  IMAD.WIDE R12, R15, 0x4, R12 ;  /* 0x000000040f0c7825 */ /* 0x008fca00078e020c */
[----:B------:R3:W-:Y:S01]  /*4150*/  STG.E desc[UR8][R12.64], R17 ;  /* 0x000000110c007986 */ /* 0x0007e2000c101908 */
[----:B------:R-:W-:Y:S05]  /*4160*/  @!P1 BRA `(.L_x_427) ;  /* 0x00000000002c9947 */ /* 0x000fea0003800000 */
[----:B------:R-:W-:Y:S01]  /*4170*/  ISETP.NE.AND P1, PT, R27, 0x1, PT ;  /* 0x000000011b00780c */ /* 0x000fe20003f25270 */
[----:B------:R-:W-:Y:S01]  /*4180*/  IMAD.MOV.U32 R20, RZ, RZ, R25 ;  /* 0x000000ffff147224 */ /* 0x000fe200078e0019 */
[----:B---3--:R-:W-:Y:S02]  /*4190*/  IADD3 R12, P2, PT, R29, R12, RZ ;  /* 0x0000000c1d0c7210 */ /* 0x008fe40007f5e0ff */
[----:B------:R-:W-:-:S03]  /*41a0*/  IADD3 R19, PT, PT, R17, R2, RZ ;  /* 0x0000000211137210 */ /* 0x000fc60007ffe0ff */
[----:B------:R-:W-:-:S05]  /*41b0*/  IMAD.X R13, RZ, RZ, R13, P2 ;  /* 0x000000ffff0d7224 */ /* 0x000fca00010e060d */
[----:B------:R4:W-:Y:S01]  /*41c0*/  STG.E desc[UR8][R12.64], R19 ;  /* 0x000000130c007986 */ /* 0x0009e2000c101908 */
[----:B------:R-:W-:Y:S02]  /*41d0*/  @P1 IADD3 R14, P2, PT, R29, R12, RZ ;  /* 0x0000000c1d0e1210 */ /* 0x000fe40007f5e0ff */
[----:B------:R-:W-:Y:S02]  /*41e0*/  @P1 IADD3 R17, PT, PT, R19, R2, RZ ;  /* 0x0000000213111210 */ /* 0x000fe40007ffe0ff */
[----:B------:R-:W-:Y:S01]  /*41f0*/  @P1 MOV R20, R26 ;  /* 0x0000001a00141202 */ /* 0x000fe20000000f00 */
[----:B------:R-:W-:-:S05]  /*4200*/  @P1 IMAD.X R15, RZ, RZ, R13, P2 ;  /* 0x000000ffff0f1224 */ /* 0x000fca00010e060d */
[----:B------:R4:W-:Y:S03]  /*4210*/  @P1 STG.E desc[UR8][R14.64], R17 ;  /* 0x000000110e001986 */ /* 0x0009e6000c101908 */
.L_x_427:
[----:B------:R-:W-:Y:S05]  /*4220*/  BSYNC.RECONVERGENT B1 ;  /* 0x0000000000017941 */ /* 0x000fea0003800200 */
.L_x_426:
[----:B------:R-:W-:Y:S05]  /*4230*/  @!P0 BRA `(.L_x_425) ;  /* 0x00000000005c8947 */ /* 0x000fea0003800000 */
[----:B-1----:R-:W-:Y:S01]  /*4240*/  IMAD.IADD R0, R8, 0x1, R20 ;  /* 0x0000000108007824 */ /* 0x002fe200078e0214 */
[----:B--2---:R-:W-:-:S03]  /*4250*/  LEA R23, R23, R20, 0x7 ;  /* 0x0000001417177211 */ /* 0x004fc600078e38ff */
[----:B------:R-:W-:Y:S01]  /*4260*/  IMAD R21, R31, 0x80, R0 ;  /* 0x000000801f157824 */ /* 0x000fe200078e0200 */
[----:B------:R-:W-:Y:S01]  /*4270*/  IADD3 R0, PT, PT, R23, R2, RZ ;  /* 0x0000000217007210 */ /* 0x000fe20007ffe0ff */
[C-C-:B------:R-:W-:Y:S02]  /*4280*/  IMAD R22, R2.reuse, 0x2, R23.reuse ;  /* 0x0000000202167824 */ /* 0x140fe400078e0217 */
[----:B------:R-:W-:-:S07]  /*4290*/  IMAD R24, R2, 0x3, R23 ;  /* 0x0000000302187824 */ /* 0x000fce00078e0217 */
.L_x_428:
[----:B----4-:R-:W1:Y:S01]  /*42a0*/  LDC.64 R18, c[0x0][0x390] ;  /* 0x0000e400ff127b82 */ /* 0x010e620000000a00 */
[----:B------:R-:W-:Y:S01]  /*42b0*/  IADD3 R20, PT, PT, R29, R20, RZ ;  /* 0x000000141d147210 */ /* 0x000fe20007ffe0ff */
[----:B---3--:R-:W-:-:S03]  /*42c0*/  IMAD.WIDE R12, R21, 0x4, R10 ;  /* 0x00000004150c7825 */ /* 0x008fc600078e020a */
[----:B------:R-:W-:Y:S01]  /*42d0*/  ISETP.GE.U32.AND P0, PT, R20, 0x80, PT ;  /* 0x000000801400780c */ /* 0x000fe20003f06070 */
[----:B------:R-:W-:-:S04]  /*42e0*/  IMAD.WIDE R14, R21, 0x4, R4 ;  /* 0x00000004150e7825 */ /* 0x000fc800078e0204 */
[----:B------:R-:W-:-:S04]  /*42f0*/  IMAD.WIDE R16, R21, 0x4, R6 ;  /* 0x0000000415107825 */ /* 0x000fc800078e0206 */
[----:B-1----:R-:W-:-:S04]  /*4300*/  IMAD.WIDE R18, R21, 0x4, R18 ;  /* 0x0000000415127825 */ /* 0x002fc800078e0212 */
[C---:B------:R-:W-:Y:S01]  /*4310*/  IMAD.IADD R21, R29.reuse, 0x1, R21 ;  /* 0x000000011d157824 */ /* 0x040fe200078e0215 */
[----:B------:R1:W-:Y:S04]  /*4320*/  STG.E desc[UR8][R18.64], R23 ;  /* 0x0000001712007986 */ /* 0x0003e8000c101908 */
[----:B------:R2:W-:Y:S04]  /*4330*/  STG.E desc[UR8][R12.64], R0 ;  /* 0x000000000c007986 */ /* 0x0005e8000c101908 */
[----:B------:R3:W-:Y:S04]  /*4340*/  STG.E desc[UR8][R14.64], R22 ;  /* 0x000000160e007986 */ /* 0x0007e8000c101908 */
[----:B------:R4:W-:Y:S01]  /*4350*/  STG.E desc[UR8][R16.64], R24 ;  /* 0x0000001810007986 */ /* 0x0009e2000c101908 */
[C---:B-1----:R-:W-:Y:S01]  /*4360*/  IADD3 R23, PT, PT, R29.reuse, R23, RZ ;  /* 0x000000171d177210 */ /* 0x042fe20007ffe0ff */
[C---:B--2---:R-:W-:Y:S01]  /*4370*/  IMAD.IADD R0, R29.reuse, 0x1, R0 ;  /* 0x000000011d007824 */ /* 0x044fe200078e0200 */
[C---:B---3--:R-:W-:Y:S01]  /*4380*/  IADD3 R22, PT, PT, R29.reuse, R22, RZ ;  /* 0x000000161d167210 */ /* 0x048fe20007ffe0ff */
[----:B----4-:R-:W-:Y:S01]  /*4390*/  IMAD.IADD R24, R29, 0x1, R24 ;  /* 0x000000011d187824 */ /* 0x010fe200078e0218 */
[----:B------:R-:W-:Y:S06]  /*43a0*/  @!P0 BRA `(.L_x_428) ;  /* 0xfffffffc00bc8947 */ /* 0x000fec000383ffff */
.L_x_425:
[----:B------:R-:W-:Y:S05]  /*43b0*/  BSYNC.RECONVERGENT B0 ;  /* 0x0000000000007941 */ /* 0x000fea0003800200 */
.L_x_424:
[----:B------:R-:W-:-:S04]  /*43c0*/  IADD3 R31, PT, PT, R31, 0x1, RZ ;  /* 0x000000011f1f7810 */ /* 0x000fc80007ffe0ff */
[----:B------:R-:W-:-:S13]  /*43d0*/  ISETP.NE.AND P0, PT, R31, 0x64, PT ;  /* 0x000000641f00780c */ /* 0x000fda0003f05270 */
[----:B------:R-:W-:Y:S05]  /*43e0*/  @P0 BRA `(.L_x_429) ;  /* 0xfffffffc00040947 */ /* 0x000fea000383ffff */
[----:B------:R-:W-:Y:S05]  /*43f0*/  EXIT ;  /* 0x000000000000794d */ /* 0x000fea0003800000 */
.L_x_430:
        /* <DEDUP_REMOVED lines=16> */
.L_x_437:


//--------------------- .nv.shared._Z37topk_attn_block_specialization_kernelP6__halfPKS_S2_S2_S2_ --------------------------
	.section	.nv.shared._Z37topk_attn_block_specialization_kernelP6__halfPKS_S2_S2_S2_,"aw",@nobits
	.sectionflags	@""
	.align	16
.nv.shared._Z37topk_attn_block_specialization_kernelP6__halfPKS_S2_S2_S2_:
	.zero		18496


//--------------------- .nv.shared.reserved.0     --------------------------
	.section	.nv.shared.reserved.0,"aw",@nobits
	.weak		__nv_reservedSMEM_offset_0_alias
	.size		__nv_reservedSMEM_offset_0_alias, 0, 64
	.other		__nv_reservedSMEM_offset_0_alias,@"STO_CUDA_RESERVED_SHARED STV_DEFAULT"
__nv_reservedSMEM_offset_0_alias:
	.zero		0
	.zero		64


//--------------------- .nv.global                --------------------------
	.section	.nv.global,"aw",@nobits
.nv.global:
	.type		_ZN34_INTERNAL_4ec2c30a_4_k_cu_4bafea114cuda3std3__48in_placeE,@object
	.size		_ZN34_INTERNAL_4ec2c30a_4_k_cu_4bafea114cuda3std3__48in_placeE,(_ZN34_INTERNAL_4ec2c30a_4_k_cu_4bafea114cuda3std6ranges3__45__cpo8distanceE - _ZN34_INTERNAL_4ec2c30a_4_k_cu_4bafea114cuda3std3__48in_placeE)
_ZN34_INTERNAL_4ec2c30a_4_k_cu_4bafea114cuda3std3__48in_placeE:
	.zero		1
	.type		_ZN34_INTERNAL_4ec2c30a_4_k_cu_4bafea114cuda3std6ranges3__45__cpo8distanceE,@object
	.size		_ZN34_INTERNAL_4ec2c30a_4_k_cu_4bafea114cuda3std6ranges3__45__cpo8distanceE,(_ZN34_INTERNAL_4ec2c30a_4_k_cu_4bafea114cuda3std3__45__cpo6cbeginE - _ZN34_INTERNAL_4ec2c30a_4_k_cu_4bafea114cuda3std6ranges3__45__cpo8distanceE)
_ZN34_INTERNAL_4ec2c30a_4_k_cu_4bafea114cuda3std6ranges3__45__cpo8distanceE:
	.zero		1
	.type		_ZN34_INTERNAL_4ec2c30a_4_k_cu_4bafea114cuda3std3__45__cpo6cbeginE,@object
	.size		_ZN34_INTERNAL_4ec2c30a_4_k_cu_4bafea114cuda3std3__45__cpo6cbeginE,(_ZN34_INTERNAL_4ec2c30a_4_k_cu_4bafea114cuda3std6ranges3__45__cpo7advanceE - _ZN34_INTERNAL_4ec2c30a_4_k_cu_4bafea114cuda3std3__45__cpo6cbeginE)
_ZN34_INTERNAL_4ec2c30a_4_k_cu_4bafea114cuda3std3__45__cpo6cbeginE:
	.zero		1
	.type		_ZN34_INTERNAL_4ec2c30a_4_k_cu_4bafea114cuda3std6ranges3__45__cpo7advanceE,@object
	.size		_ZN34_INTERNAL_4ec2c30a_4_k_cu_4bafea114cuda3std6ranges3__45__cpo7advanceE,(_ZN34_INTERNAL_4ec2c30a_4_k_cu_4bafea114cuda3std3__45__cpo7crbeginE - _ZN34_INTERNAL_4ec2c30a_4_k_cu_4bafea114cuda3std6ranges3__45__cpo7advanceE)
_ZN34_INTERNAL_4ec2c30a_4_k_cu_4bafea114cuda3std6ranges3__45__cpo7advanceE:
	.zero		1
	.type		_ZN34_INTERNAL_4ec2c30a_4_k_cu_4bafea114cuda3std3__45__cpo7crbeginE,@object
	.size		_ZN34_INTERNAL_4ec2c30a_4_k_cu_4bafea114cuda3std3__45__cpo7crbeginE,(_ZN34_INTERNAL_4ec2c30a_4_k_cu_4bafea114cuda3std6ranges3__45__cpo4dataE - _ZN34_INTERNAL_4ec2c30a_4_k_cu_4bafea114cuda3std3__45__cpo7crbeginE)
_ZN34_INTERNAL_4ec2c30a_4_k_cu_4bafea114cuda3std3__45__cpo7crbeginE:
	.zero		1
	.type		_ZN34_INTERNAL_4ec2c30a_4_k_cu_4bafea114cuda3std6ranges3__45__cpo4dataE,@object
	.size		_ZN34_INTERNAL_4ec2c30a_4_k_cu_4bafea114cuda3std6ranges3__45__cpo4dataE,(_ZN34_INTERNAL_4ec2c30a_4_k_cu_4bafea114cuda3std6ranges3__45__cpo5beginE - _ZN34_INTERNAL_4ec2c30a_4_k_cu_4bafea114cuda3std6ranges3__45__cpo4dataE)
_ZN34_INTERNAL_4ec2c30a_4_k_cu_4bafea114cuda3std6ranges3__45__cpo4dataE:
	.zero		1
	.type		_ZN34_INTERNAL_4ec2c30a_4_k_cu_4bafea114cuda3std6ranges3__45__cpo5beginE,@object
	.size		_ZN34_INTERNAL_4ec2c30a_4_k_cu_4bafea114cuda3std6ranges3__45__cpo5beginE,(_ZN34_INTERNAL_4ec2c30a_4_k_cu_4bafea114cuda3std3__436_GLOBAL__N__4ec2c30a_4_k_cu_4bafea116ignoreE - _ZN34_INTERNAL_4ec2c30a_4_k_cu_4bafea114cuda3std6ranges3__45__cpo5beginE)
_ZN34_INTERNAL_4ec2c30a_4_k_cu_4bafea114cuda3std6ranges3__45__cpo5beginE:
	.zero		1
	.type		_ZN34_INTERNAL_4ec2c30a_4_k_cu_4bafea114cuda3std3__436_GLOBAL__N__4ec2c30a_4_k_cu_4bafea116ignoreE,@object
	.size		_ZN34_INTERNAL_4ec2c30a_4_k_cu_4bafea114cuda3std3__436_GLOBAL__N__4ec2c30a_4_k_cu_4bafea116ignoreE,(_ZN34_INTERNAL_4ec2c30a_4_k_cu_4bafea114cuda3std6ranges3__45__cpo4sizeE - _ZN34_INTERNAL_4ec2c30a_4_k_cu_4bafea114cuda3std3__436_GLOBAL__N__4ec2c30a_4_k_cu_4bafea116ignoreE)
_ZN34_INTERNAL_4ec2c30a_4_k_cu_4bafea114cuda3std3__436_GLOBAL__N__4ec2c30a_4_k_cu_4bafea116ignoreE:
	.zero		1
	.type		_ZN34_INTERNAL_4ec2c30a_4_k_cu_4bafea114cuda3std6ranges3__45__cpo4sizeE,@object
	.size		_ZN34_INTERNAL_4ec2c30a_4_k_cu_4bafea114cuda3std6ranges3__45__cpo4sizeE,(_ZN34_INTERNAL_4ec2c30a_4_k_cu_4bafea114cuda3std3__45__cpo5beginE - _ZN34_INTERNAL_4ec2c30a_4_k_cu_4bafea114cuda3std6ranges3__45__cpo4sizeE)
_ZN34_INTERNAL_4ec2c30a_4_k_cu_4bafea114cuda3std6ranges3__45__cpo4sizeE:
	.zero		1
	.type		_ZN34_INTERNAL_4ec2c30a_4_k_cu_4bafea114cuda3std3__45__cpo5beginE,@object
	.size		_ZN34_INTERNAL_4ec2c30a_4_k_cu_4bafea114cuda3std3__45__cpo5beginE,(_ZN34_INTERNAL_4ec2c30a_4_k_cu_4bafea114cuda3std6ranges3__45__cpo6cbeginE - _ZN34_INTERNAL_4ec2c30a_4_k_cu_4bafea114cuda3std3__45__cpo5beginE)
_ZN34_INTERNAL_4ec2c30a_4_k_cu_4bafea114cuda3std3__45__cpo5beginE:
	.zero		1
	.type		_ZN34_INTERNAL_4ec2c30a_4_k_cu_4bafea114cuda3std6ranges3__45__cpo6cbeginE,@object
	.size		_ZN34_INTERNAL_4ec2c30a_4_k_cu_4bafea114cuda3std6ranges3__45__cpo6cbeginE,(_ZN34_INTERNAL_4ec2c30a_4_k_cu_4bafea114cuda3std3__45__cpo6rbeginE - _ZN34_INTERNAL_4ec2c30a_4_k_cu_4bafea114cuda3std6ranges3__45__cpo6cbeginE)
_ZN34_INTERNAL_4ec2c30a_4_k_cu_4bafea114cuda3std6ranges3__45__cpo6cbeginE:
	.zero		1
	.type		_ZN34_INTERNAL_4ec2c30a_4_k_cu_4bafea114cuda3std3__45__cpo6rbeginE,@object
	.size		_ZN34_INTERNAL_4ec2c30a_4_k_cu_4bafea114cuda3std3__45__cpo6rbeginE,(_ZN34_INTERNAL_4ec2c30a_4_k_cu_4bafea114cuda3std6ranges3__45__cpo4nextE - _ZN34_INTERNAL_4ec2c30a_4_k_cu_4bafea114cuda3std3__45__cpo6rbeginE)
_ZN34_INTERNAL_4ec2c30a_4_k_cu_4bafea114cuda3std3__45__cpo6rbeginE:
	.zero		1
	.type		_ZN34_INTERNAL_4ec2c30a_4_k_cu_4bafea114cuda3std6ranges3__45__cpo4nextE,@object
	.size		_ZN34_INTERNAL_4ec2c30a_4_k_cu_4bafea114cuda3std6ranges3__45__cpo4nextE,(_ZN34_INTERNAL_4ec2c30a_4_k_cu_4bafea114cuda3std6ranges3__45__cpo4swapE - _ZN34_INTERNAL_4ec2c30a_4_k_cu_4bafea114cuda3std6ranges3__45__cpo4nextE)
_ZN34_INTERNAL_4ec2c30a_4_k_cu_4bafea114cuda3std6ranges3__45__cpo4nextE:
	.zero		1
	.type		_ZN34_INTERNAL_4ec2c30a_4_k_cu_4bafea114cuda3std6ranges3__45__cpo4swapE,@object
	.size		_ZN34_INTERNAL_4ec2c30a_4_k_cu_4bafea114cuda3std6ranges3__45__cpo4swapE,(_ZN34_INTERNAL_4ec2c30a_4_k_cu_4bafea114cuda3std3__420unreachable_sentinelE - _ZN34_INTERNAL_4ec2c30a_4_k_cu_4bafea114cuda3std6ranges3__45__cpo4swapE)
_ZN34_INTERNAL_4ec2c30a_4_k_cu_4bafea114cuda3std6ranges3__45__cpo4swapE:
	.zero		1
	.type		_ZN34_INTERNAL_4ec2c30a_4_k_cu_4bafea114cuda3std3__420unreachable_sentinelE,@object
	.size		_ZN34_INTERNAL_4ec2c30a_4_k_cu_4bafea114cuda3std3__420unreachable_sentinelE,(_ZN34_INTERNAL_4ec2c30a_4_k_cu_4bafea116thrust24THRUST_300001_SM_1000_NS6system6detail10sequential3seqE - _ZN34_INTERNAL_4ec2c30a_4_k_cu_4bafea114cuda3std3__420unreachable_sentinelE)
_ZN34_INTERNAL_4ec2c30a_4_k_cu_4bafea114cuda3std3__420unreachable_sentinelE:
	.zero		1
	.type		_ZN34_INTERNAL_4ec2c30a_4_k_cu_4bafea116thrust24THRUST_300001_SM_1000_NS6system6detail10sequential3seqE,@object
	.size		_ZN34_INTERNAL_4ec2c30a_4_k_cu_4bafea116thrust24THRUST_300001_SM_1000_NS6system6detail10sequential3seqE,(_ZN34_INTERNAL_4ec2c30a_4_k_cu_4bafea114cuda3std3__45__cpo4cendE - _ZN34_INTERNAL_4ec2c30a_4_k_cu_4bafea116thrust24THRUST_300001_SM_1000_NS6system6detail10sequential3seqE)
_ZN34_INTERNAL_4ec2c30a_4_k_cu_4bafea116thrust24THRUST_300001_SM_1000_NS6system6detail10sequential3seqE:
	.zero		1
	.type		_ZN34_INTERNAL_4ec2c30a_4_k_cu_4bafea114cuda3std3__45__cpo4cendE,@object
	.size		_ZN34_INTERNAL_4ec2c30a_4_k_cu_4bafea114cuda3std3__45__cpo4cendE,(_ZN34_INTERNAL_4ec2c30a_4_k_cu_4bafea114cuda3std6ranges3__45__cpo9iter_swapE - _ZN34_INTERNAL_4ec2c30a_4_k_cu_4bafea114cuda3std3__45__cpo4cendE)
_ZN34_INTERNAL_4ec2c30a_4_k_cu_4bafea114cuda3std3__45__cpo4cendE:
	.zero		1
	.type		_ZN34_INTERNAL_4ec2c30a_4_k_cu_4bafea114cuda3std6ranges3__45__cpo9iter_swapE,@object
	.size		_ZN34_INTERNAL_4ec2c30a_4_k_cu_4bafea114cuda3std6ranges3__45__cpo9iter_swapE,(_ZN34_INTERNAL_4ec2c30a_4_k_cu_4bafea114cuda3std3__45__cpo5crendE - _ZN34_INTERNAL_4ec2c30a_4_k_cu_4bafea114cuda3std6ranges3__45__cpo9iter_swapE)
_ZN34_INTERNAL_4ec2c30a_4_k_cu_4bafea114cuda3std6ranges3__45__cpo9iter_swapE:
	.zero		1
	.type		_ZN34_INTERNAL_4ec2c30a_4_k_cu_4bafea114cuda3std3__45__cpo5crendE,@object
	.size		_ZN34_INTERNAL_4ec2c30a_4_k_cu_4bafea114cuda3std3__45__cpo5crendE,(_ZN34_INTERNAL_4ec2c30a_4_k_cu_4bafea114cuda3std6ranges3__45__cpo5cdataE - _ZN34_INTERNAL_4ec2c30a_4_k_cu_4bafea114cuda3std3__45__cpo5crendE)
_ZN34_INTERNAL_4ec2c30a_4_k_cu_4bafea114cuda3std3__45__cpo5crendE:
	.zero		1
	.type		_ZN34_INTERNAL_4ec2c30a_4_k_cu_4bafea114cuda3std6ranges3__45__cpo5cdataE,@object
	.size		_ZN34_INTERNAL_4ec2c30a_4_k_cu_4bafea114cuda3std6ranges3__45__cpo5cdataE,(_ZN34_INTERNAL_4ec2c30a_4_k_cu_4bafea114cuda3std6ranges3__45__cpo3endE - _ZN34_INTERNAL_4ec2c30a_4_k_cu_4bafea114cuda3std6ranges3__45__cpo5cdataE)
_ZN34_INTERNAL_4ec2c30a_4_k_cu_4bafea114cuda3std6ranges3__45__cpo5cdataE:
	.zero		1
	.type		_ZN34_INTERNAL_4ec2c30a_4_k_cu_4bafea114cuda3std6ranges3__45__cpo3endE,@object
	.size		_ZN34_INTERNAL_4ec2c30a_4_k_cu_4bafea114cuda3std6ranges3__45__cpo3endE,(_ZN34_INTERNAL_4ec2c30a_4_k_cu_4bafea114cuda3std3__419piecewise_constructE - _ZN34_INTERNAL_4ec2c30a_4_k_cu_4bafea114cuda3std6ranges3__45__cpo3endE)
_ZN34_INTERNAL_4ec2c30a_4_k_cu_4bafea114cuda3std6ranges3__45__cpo3endE:
	.zero		1
	.type		_ZN34_INTERNAL_4ec2c30a_4_k_cu_4bafea114cuda3std3__419piecewise_constructE,@object
	.size		_ZN34_INTERNAL_4ec2c30a_4_k_cu_4bafea114cuda3std3__419piecewise_constructE,(_ZN34_INTERNAL_4ec2c30a_4_k_cu_4bafea114cuda3std6ranges3__45__cpo5ssizeE - _ZN34_INTERNAL_4ec2c30a_4_k_cu_4bafea114cuda3std3__419piecewise_constructE)
_ZN34_INTERNAL_4ec2c30a_4_k_cu_4bafea114cuda3std3__419piecewise_constructE:
	.zero		1
	.type		_ZN34_INTERNAL_4ec2c30a_4_k_cu_4bafea114cuda3std6ranges3__45__cpo5ssizeE,@object
	.size		_ZN34_INTERNAL_4ec2c30a_4_k_cu_4bafea114cuda3std6ranges3__45__cpo5ssizeE,(_ZN34_INTERNAL_4ec2c30a_4_k_cu_4bafea114cuda3std3__45__cpo3endE - _ZN34_INTERNAL_4ec2c30a_4_k_cu_4bafea114cuda3std6ranges3__45__cpo5ssizeE)
_ZN34_INTERNAL_4ec2c30a_4_k_cu_4bafea114cuda3std6ranges3__45__cpo5ssizeE:
	.zero		1
	.type		_ZN34_INTERNAL_4ec2c30a_4_k_cu_4bafea114cuda3std3__45__cpo3endE,@object
	.size		_ZN34_INTERNAL_4ec2c30a_4_k_cu_4bafea114cuda3std3__45__cpo3endE,(_ZN34_INTERNAL_4ec2c30a_4_k_cu_4bafea114cuda3std6ranges3__45__cpo4cendE - _ZN34_INTERNAL_4ec2c30a_4_k_cu_4bafea114cuda3std3__45__cpo3endE)
_ZN34_INTERNAL_4ec2c30a_4_k_cu_4bafea114cuda3std3__45__cpo3endE:
	.zero		1
	.type		_ZN34_INTERNAL_4ec2c30a_4_k_cu_4bafea114cuda3std6ranges3__45__cpo4cendE,@object
	.size		_ZN34_INTERNAL_4ec2c30a_4_k_cu_4bafea114cuda3std6ranges3__45__cpo4cendE,(_ZN34_INTERNAL_4ec2c30a_4_k_cu_4bafea114cuda3std3__45__cpo4rendE - _ZN34_INTERNAL_4ec2c30a_4_k_cu_4bafea114cuda3std6ranges3__45__cpo4cendE)
_ZN34_INTERNAL_4ec2c30a_4_k_cu_4bafea114cuda3std6ranges3__45__cpo4cendE:
	.zero		1
	.type		_ZN34_INTERNAL_4ec2c30a_4_k_cu_4bafea114cuda3std3__45__cpo4rendE,@object
	.size		_ZN34_INTERNAL_4ec2c30a_4_k_cu_4bafea114cuda3std3__45__cpo4rendE,(_ZN34_INTERNAL_4ec2c30a_4_k_cu_4bafea114cuda3std6ranges3__45__cpo4prevE - _ZN34_INTERNAL_4ec2c30a_4_k_cu_4bafea114cuda3std3__45__cpo4rendE)
_ZN34_INTERNAL_4ec2c30a_4_k_cu_4bafea114cuda3std3__45__cpo4rendE:
	.zero		1
	.type		_ZN34_INTERNAL_4ec2c30a_4_k_cu_4bafea114cuda3std6ranges3__45__cpo4prevE,@object
	.size		_ZN34_INTERNAL_4ec2c30a_4_k_cu_4bafea114cuda3std6ranges3__45__cpo4prevE,(_ZN34_INTERNAL_4ec2c30a_4_k_cu_4bafea114cuda3std6ranges3__45__cpo9iter_moveE - _ZN34_INTERNAL_4ec2c30a_4_k_cu_4bafea114cuda3std6ranges3__45__cpo4prevE)
_ZN34_INTERNAL_4ec2c30a_4_k_cu_4bafea114cuda3std6ranges3__45__cpo4prevE:
	.zero		1
	.type		_ZN34_INTERNAL_4ec2c30a_4_k_cu_4bafea114cuda3std6ranges3__45__cpo9iter_moveE,@object
	.size		_ZN34_INTERNAL_4ec2c30a_4_k_cu_4bafea114cuda3std6ranges3__45__cpo9iter_moveE,(.L_13 - _ZN34_INTERNAL_4ec2c30a_4_k_cu_4bafea114cuda3std6ranges3__45__cpo9iter_moveE)
_ZN34_INTERNAL_4ec2c30a_4_k_cu_4bafea114cuda3std6ranges3__45__cpo9iter_moveE:
	.zero		1
.L_13:


//--------------------- .nv.shared._Z22topk_attn_fused_kernelP6__halfPKS_S2_S2_S2_ --------------------------
	.section	.nv.shared._Z22topk_attn_fused_kernelP6__halfPKS_S2_S2_S2_,"aw",@nobits
	.sectionflags	@""
	.align	16
.nv.shared._Z22topk_attn_fused_kernelP6__halfPKS_S2_S2_S2_:
	.zero		15920


//--------------------- .nv.shared._Z20MHAFlashDecodeKernelP6__halfS0_S0_S0_Pi --------------------------
	.section	.nv.shared._Z20MHAFlashDecodeKernelP6__halfS0_S0_S0_Pi,"aw",@nobits
	.sectionflags	@""
	.align	16
.nv.shared._Z20MHAFlashDecodeKernelP6__halfS0_S0_S0_Pi:
	.zero		1040


//--------------------- .nv.shared._Z24gemv_topk_cluster_kernelPK6__halfS1_Pi --------------------------
	.section	.nv.shared._Z24gemv_topk_cluster_kernelPK6__halfS1_Pi,"aw",@nobits
	.sectionflags	@""
	.align	16
.nv.shared._Z24gemv_topk_cluster_kernelPK6__halfS1_Pi:
	.zero		5664


//--------------------- .nv.constant0._Z37topk_attn_block_specialization_kernelP6__halfPKS_S2_S2_S2_ --------------------------
	.section	.nv.constant0._Z37topk_attn_block_specialization_kernelP6__halfPKS_S2_S2_S2_,"a",@progbits
	.sectionflags	@""
	.align	4
.nv.constant0._Z37topk_attn_block_specialization_kernelP6__halfPKS_S2_S2_S2_:
	.zero		936


//--------------------- .nv.constant0._Z22topk_attn_fused_kernelP6__halfPKS_S2_S2_S2_ --------------------------
	.section	.nv.constant0._Z22topk_attn_fused_kernelP6__halfPKS_S2_S2_S2_,"a",@progbits
	.sectionflags	@""
	.align	4
.nv.constant0._Z22topk_attn_fused_kernelP6__halfPKS_S2_S2_S2_:
	.zero		936


//--------------------- .nv.constant0._Z20MHAFlashDecodeKernelP6__halfS0_S0_S0_Pi --------------------------
	.section	.nv.constant0._Z20MHAFlashDecodeKernelP6__halfS0_S0_S0_Pi,"a",@progbits
	.sectionflags	@""
	.align	4
.nv.constant0._Z20MHAFlashDecodeKernelP6__halfS0_S0_S0_Pi:
	.zero		936


//--------------------- .nv.constant0._Z24gemv_topk_cluster_kernelPK6__halfS1_Pi --------------------------
	.section	.nv.constant0._Z24gemv_topk_cluster_kernelPK6__halfS1_Pi,"a",@progbits
	.sectionflags	@""
	.align	4
.nv.constant0._Z24gemv_topk_cluster_kernelPK6__halfS1_Pi:
	.zero		920


//--------------------- SYMBOLS --------------------------

	.type		.nv.reservedSmem.offset0,@object
	.size		.nv.reservedSmem.offset0,0x4
	.type		.nv.reservedSmem.cap,@object
	.size		.nv.reservedSmem.cap,0x4
